def matmul_kernel(
    a_ptr,
    b_ptr,
    c_ptr,
    M,
    N,
    K,
    stride_am,
    stride_ak,
    stride_bk,
    stride_bn,
    stride_cm,
    stride_cn,
    BLOCK_M: tl.constexpr,
    BLOCK_N: tl.constexpr,
    BLOCK_K: tl.constexpr,
    GROUP_M: tl.constexpr,
):
    pid = tl.program_id(axis=0)
    num_pid_m = tl.cdiv(M, BLOCK_M)
    num_pid_n = tl.cdiv(N, BLOCK_N)
    num_pid_in_group = GROUP_M * num_pid_n
    group_id = pid // num_pid_in_group
    first_pid_m = group_id * GROUP_M
    group_size_m = min(num_pid_m - first_pid_m, GROUP_M)
    pid_m = first_pid_m + ((pid % num_pid_in_group) % group_size_m)
    pid_n = (pid % num_pid_in_group) // group_size_m

    offs_am = (pid_m * BLOCK_M + tl.arange(0, BLOCK_M)) % M
    offs_bn = (pid_n * BLOCK_N + tl.arange(0, BLOCK_N)) % N
    offs_k = tl.arange(0, BLOCK_K)
    a_ptrs = a_ptr + offs_am[:, None] * stride_am + offs_k[None, :] * stride_ak
    b_ptrs = b_ptr + offs_k[:, None] * stride_bk + offs_bn[None, :] * stride_bn

    acc = tl.zeros((BLOCK_M, BLOCK_N), dtype=tl.float32)
    for kk in range(0, tl.cdiv(K, BLOCK_K)):
        a = tl.load(a_ptrs, mask=offs_k[None, :] < K - kk * BLOCK_K, other=0.0)
        b = tl.load(b_ptrs, mask=offs_k[:, None] < K - kk * BLOCK_K, other=0.0)
        acc = tl.dot(a, b, acc)
        a_ptrs += BLOCK_K * stride_ak
        b_ptrs += BLOCK_K * stride_bk

    c = acc.to(c_ptr.dtype.element_ty)
    offs_cm = pid_m * BLOCK_M + tl.arange(0, BLOCK_M)
    offs_cn = pid_n * BLOCK_N + tl.arange(0, BLOCK_N)
    c_ptrs = c_ptr + offs_cm[:, None] * stride_cm + offs_cn[None, :] * stride_cn
    mask = (offs_cm[:, None] < M) & (offs_cn[None, :] < N)
    tl.store(c_ptrs, c, mask=mask)

# config = {"BLOCK_K": 32, "BLOCK_M": 64, "BLOCK_N": 512, "GROUP_M": 8, "arch": "sm_90", "dtype": "fp32", "num_ctas": 1, "num_stages": 7, "num_warps": 4}
# arch = sm_90


// ===== COMPILED SASS (sm_90a) =====

	.target	sm_90a

	.elftype	@"ET_EXEC"


//--------------------- .note.nv.tkinfo           --------------------------
	.section	.note.nv.tkinfo,"",@"SHT_NOTE"
	.sectionflags	@"SHF_NOTE_NV_TKINFO"
	.tkinfo
        /*0018*/ 	.word	0x00000002
        /*0030*/ 	.string	""
        /*0030*/ 	.string	"ptxas"
        /*0030*/ 	.string	"Cuda compilation tools, release 13.0, V13.0.88"
        /*0030*/ 	.string	"Build cuda_13.0.r13.0/compiler.36424714_0"
        /*0030*/ 	.string	"-v  -suppress-debug-info  -lineinfo  -arch sm_90a "



//--------------------- .note.nv.cuinfo           --------------------------
	.section	.note.nv.cuinfo,"",@"SHT_NOTE"
	.sectionflags	@"SHF_NOTE_NV_CUINFO"
        /*0018*/ 	.short	0x0002
        /*001a*/ 	.short	0x005a
        /*001c*/ 	.short	0x0082
	.zero		2


//--------------------- .nv.info                  --------------------------
	.section	.nv.info,"",@"SHT_CUDA_INFO"
	.align	4


	//----- nvinfo : EIATTR_REGCOUNT
	.align		4
        /*0000*/ 	.byte	0x04, 0x2f
        /*0002*/ 	.short	(.L_1 - .L_0)
	.align		4
.L_0:
        /*0004*/ 	.word	index@(matmul_kernel)
        /*0008*/ 	.word	0x000000ff


	//----- nvinfo : EIATTR_FRAME_SIZE
	.align		4
.L_1:
        /*000c*/ 	.byte	0x04, 0x11
        /*000e*/ 	.short	(.L_3 - .L_2)
	.align		4
.L_2:
        /*0010*/ 	.word	index@(matmul_kernel)
        /*0014*/ 	.word	0x00000bc0


	//----- nvinfo : EIATTR_MIN_STACK_SIZE
	.align		4
.L_3:
        /*0018*/ 	.byte	0x04, 0x12
        /*001a*/ 	.short	(.L_5 - .L_4)
	.align		4
.L_4:
        /*001c*/ 	.word	index@(matmul_kernel)
        /*0020*/ 	.word	0x00000bc0
.L_5:


//--------------------- .nv.compat                --------------------------
	.section	.nv.compat,"",@"SHT_CUDA_COMPAT_INFO"
	.align	4
        /*0000*/ 	.byte	0x02, 0x09, 0x01, 0x00, 0x02, 0x02, 0x04, 0x00, 0x02, 0x05, 0x05, 0x00, 0x03, 0x07, 0x01, 0x01
        /*0010*/ 	.byte	0x02, 0x03, 0x00, 0x00, 0x02, 0x06, 0x01, 0x00, 0x04, 0x0b, 0x08, 0x00, 0x00, 0x00, 0x00, 0x00
        /*0020*/ 	.byte	0x00, 0x00, 0x00, 0x00


//--------------------- .nv.info.matmul_kernel    --------------------------
	.section	.nv.info.matmul_kernel,"",@"SHT_CUDA_INFO"
	.sectionflags	@""
	.align	4


	//----- nvinfo : EIATTR_CUDA_API_VERSION
	.align		4
        /*0000*/ 	.byte	0x04, 0x37
        /*0002*/ 	.short	(.L_7 - .L_6)
.L_6:
        /*0004*/ 	.word	0x00000082


	//----- nvinfo : EIATTR_KPARAM_INFO
	.align		4
.L_7:
        /*0008*/ 	.byte	0x04, 0x17
        /*000a*/ 	.short	(.L_9 - .L_8)
.L_8:
        /*000c*/ 	.word	0x00000000
        /*0010*/ 	.short	0x000d
        /*0012*/ 	.short	0x0048
        /*0014*/ 	.byte	0x00, 0xf4, 0x21, 0x00


	//----- nvinfo : EIATTR_KPARAM_INFO
	.align		4
.L_9:
        /*0018*/ 	.byte	0x04, 0x17
        /*001a*/ 	.short	(.L_11 - .L_10)
.L_10:
        /*001c*/ 	.word	0x00000000
        /*0020*/ 	.short	0x000c
        /*0022*/ 	.short	0x0040
        /*0024*/ 	.byte	0x00, 0xf4, 0x21, 0x00


	//----- nvinfo : EIATTR_KPARAM_INFO
	.align		4
.L_11:
        /*0028*/ 	.byte	0x04, 0x17
        /*002a*/ 	.short	(.L_13 - .L_12)
.L_12:
        /*002c*/ 	.word	0x00000000
        /*0030*/ 	.short	0x000b
        /*0032*/ 	.short	0x0038
        /*0034*/ 	.byte	0x00, 0xf0, 0x11, 0x00


	//----- nvinfo : EIATTR_KPARAM_INFO
	.align		4
.L_13:
        /*0038*/ 	.byte	0x04, 0x17
        /*003a*/ 	.short	(.L_15 - .L_14)
.L_14:
        /*003c*/ 	.word	0x00000000
        /*0040*/ 	.short	0x000a
        /*0042*/ 	.short	0x0034
        /*0044*/ 	.byte	0x00, 0xf0, 0x11, 0x00


	//----- nvinfo : EIATTR_KPARAM_INFO
	.align		4
.L_15:
        /*0048*/ 	.byte	0x04, 0x17
        /*004a*/ 	.short	(.L_17 - .L_16)
.L_16:
        /*004c*/ 	.word	0x00000000
        /*0050*/ 	.short	0x0009
        /*0052*/ 	.short	0x0030
        /*0054*/ 	.byte	0x00, 0xf0, 0x11, 0x00


	//----- nvinfo : EIATTR_KPARAM_INFO
	.align		4
.L_17:
        /*0058*/ 	.byte	0x04, 0x17
        /*005a*/ 	.short	(.L_19 - .L_18)
.L_18:
        /*005c*/ 	.word	0x00000000
        /*0060*/ 	.short	0x0008
        /*0062*/ 	.short	0x002c
        /*0064*/ 	.byte	0x00, 0xf0, 0x11, 0x00


	//----- nvinfo : EIATTR_KPARAM_INFO
	.align		4
.L_19:
        /*0068*/ 	.byte	0x04, 0x17
        /*006a*/ 	.short	(.L_21 - .L_20)
.L_20:
        /*006c*/ 	.word	0x00000000
        /*0070*/ 	.short	0x0007
        /*0072*/ 	.short	0x0028
        /*0074*/ 	.byte	0x00, 0xf0, 0x11, 0x00


	//----- nvinfo : EIATTR_KPARAM_INFO
	.align		4
.L_21:
        /*0078*/ 	.byte	0x04, 0x17
        /*007a*/ 	.short	(.L_23 - .L_22)
.L_22:
        /*007c*/ 	.word	0x00000000
        /*0080*/ 	.short	0x0006
        /*0082*/ 	.short	0x0024
        /*0084*/ 	.byte	0x00, 0xf0, 0x11, 0x00


	//----- nvinfo : EIATTR_KPARAM_INFO
	.align		4
.L_23:
        /*0088*/ 	.byte	0x04, 0x17
        /*008a*/ 	.short	(.L_25 - .L_24)
.L_24:
        /*008c*/ 	.word	0x00000000
        /*0090*/ 	.short	0x0005
        /*0092*/ 	.short	0x0020
        /*0094*/ 	.byte	0x00, 0xf0, 0x11, 0x00


	//----- nvinfo : EIATTR_KPARAM_INFO
	.align		4
.L_25:
        /*0098*/ 	.byte	0x04, 0x17
        /*009a*/ 	.short	(.L_27 - .L_26)
.L_26:
        /*009c*/ 	.word	0x00000000
        /*00a0*/ 	.short	0x0004
        /*00a2*/ 	.short	0x001c
        /*00a4*/ 	.byte	0x00, 0xf0, 0x11, 0x00


	//----- nvinfo : EIATTR_KPARAM_INFO
	.align		4
.L_27:
        /*00a8*/ 	.byte	0x04, 0x17
        /*00aa*/ 	.short	(.L_29 - .L_28)
.L_28:
        /*00ac*/ 	.word	0x00000000
        /*00b0*/ 	.short	0x0003
        /*00b2*/ 	.short	0x0018
        /*00b4*/ 	.byte	0x00, 0xf0, 0x11, 0x00


	//----- nvinfo : EIATTR_KPARAM_INFO
	.align		4
.L_29:
        /*00b8*/ 	.byte	0x04, 0x17
        /*00ba*/ 	.short	(.L_31 - .L_30)
.L_30:
        /*00bc*/ 	.word	0x00000000
        /*00c0*/ 	.short	0x0002
        /*00c2*/ 	.short	0x0010
        /*00c4*/ 	.byte	0x00, 0xf4, 0x21, 0x00


	//----- nvinfo : EIATTR_KPARAM_INFO
	.align		4
.L_31:
        /*00c8*/ 	.byte	0x04, 0x17
        /*00ca*/ 	.short	(.L_33 - .L_32)
.L_32:
        /*00cc*/ 	.word	0x00000000
        /*00d0*/ 	.short	0x0001
        /*00d2*/ 	.short	0x0008
        /*00d4*/ 	.byte	0x00, 0xf4, 0x21, 0x00


	//----- nvinfo : EIATTR_KPARAM_INFO
	.align		4
.L_33:
        /*00d8*/ 	.byte	0x04, 0x17
        /*00da*/ 	.short	(.L_35 - .L_34)
.L_34:
        /*00dc*/ 	.word	0x00000000
        /*00e0*/ 	.short	0x0000
        /*00e2*/ 	.short	0x0000
        /*00e4*/ 	.byte	0x00, 0xf4, 0x21, 0x00


	//----- nvinfo : EIATTR_SPARSE_MMA_MASK
	.align		4
.L_35:
        /*00e8*/ 	.byte	0x03, 0x50
        /*00ea*/ 	.short	0x0000


	//----- nvinfo : EIATTR_MAXREG_COUNT
	.align		4
        /*00ec*/ 	.byte	0x03, 0x1b
        /*00ee*/ 	.short	0x00ff


	//----- nvinfo : EIATTR_NUM_BARRIERS
	.align		4
        /*00f0*/ 	.byte	0x02, 0x4c
        /*00f2*/ 	.byte	0x01
	.zero		1


	//----- nvinfo : EIATTR_ANNOTATIONS
	.align		4
        /*00f4*/ 	.byte	0x04, 0x55
        /*00f6*/ 	.short	(.L_37 - .L_36)


	//   ....[0]....
.L_36:
        /*00f8*/ 	.word	0x00000001
        /*00fc*/ 	.byte	0xa0, 0x01, 0x00, 0x00, 0x01, 0x00, 0x00, 0x00, 0x10, 0x07, 0x00, 0x00, 0x01, 0x00, 0x00, 0x00
        /* <DEDUP_REMOVED lines=1375> */
        /*56fc*/ 	.byte	0x50, 0xa0, 0x02, 0x00


	//----- nvinfo : EIATTR_MERCURY_ISA_VERSION
	.align		4
.L_37:
        /*5700*/ 	.byte	0x03, 0x5f
        /*5702*/ 	.short	0x0101


	//----- nvinfo : EIATTR_EXIT_INSTR_OFFSETS
	.align		4
        /*5704*/ 	.byte	0x04, 0x1c
        /*5706*/ 	.short	(.L_39 - .L_38)


	//   ....[0]....
.L_38:
        /*5708*/ 	.word	0x0002a1d0


	//   ....[1]....
        /*570c*/ 	.word	0x0002a1f0


	//----- nvinfo : EIATTR_REQNTID
	.align		4
.L_39:
        /*5710*/ 	.byte	0x04, 0x10
        /*5712*/ 	.short	(.L_41 - .L_40)
.L_40:
        /*5714*/ 	.word	0x00000080
        /*5718*/ 	.word	0x00000001
        /*571c*/ 	.word	0x00000001


	//----- nvinfo : EIATTR_CBANK_PARAM_SIZE
	.align		4
.L_41:
        /*5720*/ 	.byte	0x03, 0x19
        /*5722*/ 	.short	0x0050


	//----- nvinfo : EIATTR_PARAM_CBANK
	.align		4
        /*5724*/ 	.byte	0x04, 0x0a
        /*5726*/ 	.short	(.L_43 - .L_42)
	.align		4
.L_42:
        /*5728*/ 	.word	index@(.nv.constant0.matmul_kernel)
        /*572c*/ 	.short	0x0210
        /*572e*/ 	.short	0x0050


	//----- nvinfo : EIATTR_SW_WAR
	.align		4
.L_43:
        /*5730*/ 	.byte	0x04, 0x36
        /*5732*/ 	.short	(.L_45 - .L_44)
.L_44:
        /*5734*/ 	.word	0x00000008
.L_45:


//--------------------- .nv.callgraph             --------------------------
	.section	.nv.callgraph,"",@"SHT_CUDA_CALLGRAPH"
	.align	4
	.sectionentsize	8
	.align		4
        /*0000*/ 	.word	0x00000000
	.align		4
        /*0004*/ 	.word	0xffffffff
	.align		4
        /*0008*/ 	.word	0x00000000
	.align		4
        /*000c*/ 	.word	0xfffffffe
	.align		4
        /*0010*/ 	.word	0x00000000
	.align		4
        /*0014*/ 	.word	0xfffffffd
	.align		4
        /*0018*/ 	.word	0x00000000
	.align		4
        /*001c*/ 	.word	0xfffffffc


//--------------------- .text.matmul_kernel       --------------------------
	.section	.text.matmul_kernel,"ax",@progbits
	.align	128
        .global         matmul_kernel
        .type           matmul_kernel,@function
        .size           matmul_kernel,(.L_x_3 - matmul_kernel)
        .other          matmul_kernel,@"STO_CUDA_ENTRY STV_DEFAULT"
matmul_kernel:
.text.matmul_kernel:
[----:B------:R-:W1:Y:S08]  /*0000*/  LDC R1, c[0x0][0x28] ;  /* 0x00000a00ff017b82 */ /* 0x000e700000000800 */
[----:B------:R-:W2:Y:S01]  /*0010*/  LDC.64 R2, c[0x0][0x228] ;  /* 0x00008a00ff027b82 */ /* 0x000ea20000000a00 */
[----:B-1----:R-:W-:Y:S01]  /*0020*/  VIADD R1, R1, 0xfffff440 ;  /* 0xfffff44001017836 */ /* 0x002fe20000000000 */
[----:B------:R-:W1:Y:S01]  /*0030*/  S2R R5, SR_CTAID.X ;  /* 0x0000000000057919 */ /* 0x000e620000002500 */
[----:B------:R-:W-:Y:S01]  /*0040*/  ULDC UR4, c[0x0][0x230] ;  /* 0x00008c0000047ab9 */ /* 0x000fe20000000800 */
[----:B------:R-:W-:Y:S01]  /*0050*/  ULDC UR5, c[0x0][0x230] ;  /* 0x00008c0000057ab9 */ /* 0x000fe20000000800 */
[----:B------:R-:W-:Y:S01]  /*0060*/  UIADD3 UR4, UR4, -0x20, URZ ;  /* 0xffffffe004047890 */ /* 0x000fe2000fffe03f */
[----:B------:R-:W-:Y:S01]  /*0070*/  LOP3.LUT R252, R252, 0xfffeffff, RZ, 0xc0, !PT ;  /* 0xfffefffffcfc7812 */ /* 0x000fe200078ec0ff */
[----:B------:R-:W-:Y:S01]  /*0080*/  ULDC UR6, c[0x0][0x230] ;  /* 0x00008c0000067ab9 */ /* 0x000fe20000000800 */
[----:B------:R-:W-:Y:S01]  /*0090*/  ULDC.64 UR8, c[0x0][0x218] ;  /* 0x0000860000087ab9 */ /* 0x000fe20000000a00 */
[----:B------:R-:W-:Y:S01]  /*00a0*/  ULDC UR10, c[0x0][0x230] ;  /* 0x00008c00000a7ab9 */ /* 0x000fe20000000800 */
        /* <DEDUP_REMOVED lines=14> */
[----:B--2---:R-:W-:Y:S01]  /*0190*/  IMAD.MOV.U32 R67, RZ, RZ, R3 ;  /* 0x000000ffff437224 */ /* 0x004fe200078e0003 */
[----:B------:R2:W-:Y:S01]  /*01a0*/  STL.64 [R1+0x4e0], R2 ;  /* 0x0004e00201007387 */ /* 0x0005e20000100a00 */
[----:B------:R-:W-:-:S02]  /*01b0*/  IMAD.MOV.U32 R137, RZ, RZ, R2 ;  /* 0x000000ffff897224 */ /* 0x000fc400078e0002 */
[----:B------:R-:W-:-:S03]  /*01c0*/  VIADD R0, R67, 0x1ff ;  /* 0x000001ff43007836 */ /* 0x000fc60000000000 */
[----:B------:R-:W-:Y:S02]  /*01d0*/  IABS R14, R137 ;  /* 0x00000089000e7213 */ /* 0x000fe40000000000 */
[----:B-1----:R-:W-:Y:S02]  /*01e0*/  IABS R8, R5 ;  /* 0x0000000500087213 */ /* 0x002fe40000000000 */
[----:B--2---:R-:W-:-:S04]  /*01f0*/  SHF.R.S32.HI R3, RZ, 0x1f, R0 ;  /* 0x0000001fff037819 */ /* 0x004fc80000011400 */
[----:B------:R-:W-:-:S04]  /*0200*/  LEA.HI R3, R3, R0, RZ, 0x9 ;  /* 0x0000000003037211 */ /* 0x000fc800078f48ff */
[----:B------:R-:W-:-:S05]  /*0210*/  SHF.R.S32.HI R3, RZ, 0x9, R3 ;  /* 0x00000009ff037819 */ /* 0x000fca0000011403 */
[----:B------:R-:W-:-:S05]  /*0220*/  IMAD.SHL.U32 R4, R3, 0x8, RZ ;  /* 0x0000000803047824 */ /* 0x000fca00078e00ff */
[-C--:B------:R-:W-:Y:S02]  /*0230*/  IABS R7, R4.reuse ;  /* 0x0000000400077213 */ /* 0x080fe40000000000 */
[----:B------:R-:W-:Y:S02]  /*0240*/  IABS R10, R4 ;  /* 0x00000004000a7213 */ /* 0x000fe40000000000 */
[----:B------:R-:W1:Y:S08]  /*0250*/  I2F.RP R0, R7 ;  /* 0x0000000700007306 */ /* 0x000e700000209400 */
[----:B-1----:R-:W1:Y:S02]  /*0260*/  MUFU.RCP R0, R0 ;  /* 0x0000000000007308 */ /* 0x002e640000001000 */
[----:B-1----:R-:W-:-:S02]  /*0270*/  VIADD R2, R0, 0xffffffe ;  /* 0x0ffffffe00027836 */ /* 0x002fc40000000000 */
[----:B------:R-:W-:-:S04]  /*0280*/  IMAD.MOV R0, RZ, RZ, -R10 ;  /* 0x000000ffff007224 */ /* 0x000fc800078e0a0a */
[----:B------:R1:W2:Y:S02]  /*0290*/  F2I.FTZ.U32.TRUNC.NTZ R3, R2 ;  /* 0x0000000200037305 */ /* 0x0002a4000021f000 */
[----:B-1----:R-:W-:Y:S02]  /*02a0*/  IMAD.MOV.U32 R2, RZ, RZ, RZ ;  /* 0x000000ffff027224 */ /* 0x002fe400078e00ff */
[----:B--2---:R-:W-:-:S04]  /*02b0*/  IMAD.MOV R6, RZ, RZ, -R3 ;  /* 0x000000ffff067224 */ /* 0x004fc800078e0a03 */
[----:B------:R-:W-:Y:S02]  /*02c0*/  IMAD R9, R6, R7, RZ ;  /* 0x0000000706097224 */ /* 0x000fe400078e02ff */
[----:B------:R-:W-:Y:S02]  /*02d0*/  IMAD.MOV.U32 R6, RZ, RZ, R8 ;  /* 0x000000ffff067224 */ /* 0x000fe400078e0008 */
[----:B------:R-:W-:-:S06]  /*02e0*/  IMAD.HI.U32 R3, R3, R9, R2 ;  /* 0x0000000903037227 */ /* 0x000fcc00078e0002 */
[----:B------:R-:W-:-:S04]  /*02f0*/  IMAD.HI.U32 R3, R3, R6, RZ ;  /* 0x0000000603037227 */ /* 0x000fc800078e00ff */
[----:B------:R-:W-:-:S05]  /*0300*/  IMAD R0, R3, R0, R6 ;  /* 0x0000000003007224 */ /* 0x000fca00078e0206 */
[----:B------:R-:W-:-:S13]  /*0310*/  ISETP.GT.U32.AND P1, PT, R7, R0, PT ;  /* 0x000000000700720c */ /* 0x000fda0003f24070 */
[----:B------:R-:W-:Y:S02]  /*0320*/  @!P1 IMAD.IADD R0, R0, 0x1, -R7 ;  /* 0x0000000100009824 */ /* 0x000fe400078e0a07 */
[----:B------:R-:W-:Y:S01]  /*0330*/  @!P1 VIADD R3, R3, 0x1 ;  /* 0x0000000103039836 */ /* 0x000fe20000000000 */
[----:B------:R-:W-:Y:S02]  /*0340*/  ISETP.NE.AND P1, PT, R4, RZ, PT ;  /* 0x000000ff0400720c */ /* 0x000fe40003f25270 */
[----:B------:R-:W-:Y:S02]  /*0350*/  ISETP.GE.U32.AND P0, PT, R0, R7, PT ;  /* 0x000000070000720c */ /* 0x000fe40003f06070 */
[----:B------:R-:W-:-:S04]  /*0360*/  LOP3.LUT R0, R5, R4, RZ, 0x3c, !PT ;  /* 0x0000000405007212 */ /* 0x000fc800078e3cff */
[----:B------:R-:W-:Y:S01]  /*0370*/  ISETP.GE.AND P2, PT, R0, RZ, PT ;  /* 0x000000ff0000720c */ /* 0x000fe20003f46270 */
[----:B------:R-:W-:-:S06]  /*0380*/  VIADD R0, R137, 0x3f ;  /* 0x0000003f89007836 */ /* 0x000fcc0000000000 */
[----:B------:R-:W-:-:S04]  /*0390*/  @P0 VIADD R3, R3, 0x1 ;  /* 0x0000000103030836 */ /* 0x000fc80000000000 */
[----:B------:R-:W-:Y:S01]  /*03a0*/  IMAD.MOV.U32 R2, RZ, RZ, R3 ;  /* 0x000000ffff027224 */ /* 0x000fe200078e0003 */
[----:B------:R-:W-:-:S03]  /*03b0*/  SHF.R.S32.HI R3, RZ, 0x1f, R0 ;  /* 0x0000001fff037819 */ /* 0x000fc60000011400 */
[----:B------:R-:W-:Y:S01]  /*03c0*/  @!P2 IMAD.MOV R2, RZ, RZ, -R2 ;  /* 0x000000ffff02a224 */ /* 0x000fe200078e0a02 */
[----:B------:R-:W-:Y:S02]  /*03d0*/  @!P1 LOP3.LUT R2, RZ, R4, RZ, 0x33, !PT ;  /* 0x00000004ff029212 */ /* 0x000fe400078e33ff */
[----:B------:R-:W-:-:S03]  /*03e0*/  LEA.HI R3, R3, R0, RZ, 0x6 ;  /* 0x0000000003037211 */ /* 0x000fc600078f30ff */
[----:B------:R-:W-:Y:S02]  /*03f0*/  IMAD.SHL.U32 R10, R2, 0x8, RZ ;  /* 0x00000008020a7824 */ /* 0x000fe400078e00ff */
[----:B------:R-:W-:-:S03]  /*0400*/  IMAD.MOV R2, RZ, RZ, -R2 ;  /* 0x000000ffff027224 */ /* 0x000fc600078e0a02 */
[----:B------:R-:W-:Y:S01]  /*0410*/  LEA.HI.SX32 R3, R3, -R10, 0x1a ;  /* 0x8000000a03037211 */ /* 0x000fe200078fd2ff */
[----:B------:R-:W-:Y:S02]  /*0420*/  IMAD R11, R4, R2, R5 ;  /* 0x00000002040b7224 */ /* 0x000fe400078e0205 */
[----:B------:R-:W-:Y:S01]  /*0430*/  IMAD.MOV.U32 R2, RZ, RZ, RZ ;  /* 0x000000ffff027224 */ /* 0x000fe200078e00ff */
[----:B------:R-:W-:Y:S02]  /*0440*/  VIMNMX R12, R3, 0x8, PT ;  /* 0x00000008030c7848 */ /* 0x000fe40003fe0100 */
[----:B------:R-:W-:Y:S02]  /*0450*/  IABS R4, R11 ;  /* 0x0000000b00047213 */ /* 0x000fe40000000000 */
[----:B------:R-:W-:-:S04]  /*0460*/  IABS R9, R12 ;  /* 0x0000000c00097213 */ /* 0x000fc80000000000 */
[----:B------:R-:W1:Y:S08]  /*0470*/  I2F.RP R0, R9 ;  /* 0x0000000900007306 */ /* 0x000e700000209400 */
[----:B-1----:R-:W1:Y:S02]  /*0480*/  MUFU.RCP R0, R0 ;  /* 0x0000000000007308 */ /* 0x002e640000001000 */
[----:B-1----:R-:W-:Y:S01]  /*0490*/  VIADD R3, R0, 0xffffffe ;  /* 0x0ffffffe00037836 */ /* 0x002fe20000000000 */
[----:B------:R-:W-:-:S05]  /*04a0*/  IABS R0, R67 ;  /* 0x0000004300007213 */ /* 0x000fca0000000000 */
[----:B------:R-:W1:Y:S08]  /*04b0*/  I2F.RP R7, R0 ;  /* 0x0000000000077306 */ /* 0x000e700000209400 */
[----:B------:R-:W2:Y:S08]  /*04c0*/  F2I.FTZ.U32.TRUNC.NTZ R3, R3 ;  /* 0x0000000300037305 */ /* 0x000eb0000021f000 */
[----:B-1----:R-:W1:Y:S01]  /*04d0*/  MUFU.RCP R7, R7 ;  /* 0x0000000700077308 */ /* 0x002e620000001000 */
[----:B--2---:R-:W-:-:S04]  /*04e0*/  IMAD.MOV R6, RZ, RZ, -R3 ;  /* 0x000000ffff067224 */ /* 0x004fc800078e0a03 */
[----:B------:R-:W-:Y:S01]  /*04f0*/  IMAD R5, R6, R9, RZ ;  /* 0x0000000906057224 */ /* 0x000fe200078e02ff */
[----:B------:R-:W-:-:S03]  /*0500*/  IABS R6, R12 ;  /* 0x0000000c00067213 */ /* 0x000fc60000000000 */
[----:B------:R-:W-:-:S04]  /*0510*/  IMAD.HI.U32 R2, R3, R5, R2 ;  /* 0x0000000503027227 */ /* 0x000fc800078e0002 */
[----:B------:R-:W-:Y:S02]  /*0520*/  IMAD.MOV R5, RZ, RZ, -R6 ;  /* 0x000000ffff057224 */ /* 0x000fe400078e0a06 */
[----:B------:R-:W-:Y:S01]  /*0530*/  IMAD.HI.U32 R3, R2, R4, RZ ;  /* 0x0000000402037227 */ /* 0x000fe200078e00ff */
[----:B------:R-:W2:Y:S01]  /*0540*/  I2F.RP R6, R14 ;  /* 0x0000000e00067306 */ /* 0x000ea20000209400 */
[----:B------:R-:W3:Y:S02]  /*0550*/  S2R R2, SR_TID.X ;  /* 0x0000000000027919 */ /* 0x000ee40000002100 */
[----:B------:R-:W-:Y:S02]  /*0560*/  IMAD R4, R3, R5, R4 ;  /* 0x0000000503047224 */ /* 0x000fe400078e0204 */
[----:B-1----:R-:W-:-:S03]  /*0570*/  VIADD R5, R7, 0xffffffe ;  /* 0x0ffffffe07057836 */ /* 0x002fc60000000000 */
[----:B------:R-:W-:-:S03]  /*0580*/  ISETP.GT.U32.AND P1, PT, R9, R4, PT ;  /* 0x000000040900720c */ /* 0x000fc60003f24070 */
[----:B------:R-:W1:Y:S08]  /*0590*/  F2I.FTZ.U32.TRUNC.NTZ R5, R5 ;  /* 0x0000000500057305 */ /* 0x000e70000021f000 */
[----:B--2---:R-:W2:Y:S02]  /*05a0*/  MUFU.RCP R6, R6 ;  /* 0x0000000600067308 */ /* 0x004ea40000001000 */
[----:B------:R-:W-:-:S02]  /*05b0*/  @!P1 IMAD.IADD R4, R4, 0x1, -R9 ;  /* 0x0000000104049824 */ /* 0x000fc400078e0a09 */
[----:B------:R-:W-:Y:S01]  /*05c0*/  @!P1 VIADD R3, R3, 0x1 ;  /* 0x0000000103039836 */ /* 0x000fe20000000000 */
[----:B------:R-:W-:Y:S02]  /*05d0*/  ISETP.NE.AND P1, PT, R12, RZ, PT ;  /* 0x000000ff0c00720c */ /* 0x000fe40003f25270 */
[----:B------:R-:W-:Y:S01]  /*05e0*/  ISETP.GE.U32.AND P0, PT, R4, R9, PT ;  /* 0x000000090400720c */ /* 0x000fe20003f06070 */
[----:B-1----:R-:W-:Y:S01]  /*05f0*/  IMAD.MOV R15, RZ, RZ, -R5 ;  /* 0x000000ffff0f7224 */ /* 0x002fe200078e0a05 */
[----:B------:R-:W-:-:S04]  /*0600*/  LOP3.LUT R4, R11, R12, RZ, 0x3c, !PT ;  /* 0x0000000c0b047212 */ /* 0x000fc800078e3cff */
[----:B------:R-:W-:Y:S01]  /*0610*/  ISETP.GE.AND P2, PT, R4, RZ, PT ;  /* 0x000000ff0400720c */ /* 0x000fe20003f46270 */
[----:B------:R-:W-:Y:S01]  /*0620*/  IMAD.MOV.U32 R4, RZ, RZ, RZ ;  /* 0x000000ffff047224 */ /* 0x000fe200078e00ff */
[----:B---3--:R-:W-:Y:S01]  /*0630*/  LOP3.LUT R185, R2, 0x1f, RZ, 0xc0, !PT ;  /* 0x0000001f02b97812 */ /* 0x008fe200078ec0ff */
[----:B--2---:R-:W-:Y:S01]  /*0640*/  VIADD R8, R6, 0xffffffe ;  /* 0x0ffffffe06087836 */ /* 0x004fe20000000000 */
[----:B------:R-:W-:-:S03]  /*0650*/  SHF.R.U32.HI R6, RZ, 0x5, R2 ;  /* 0x00000005ff067819 */ /* 0x000fc60000011602 */
[----:B------:R-:W-:Y:S01]  /*0660*/  @P0 VIADD R3, R3, 0x1 ;  /* 0x0000000103030836 */ /* 0x000fe20000000000 */
[----:B------:R1:W2:Y:S01]  /*0670*/  F2I.FTZ.U32.TRUNC.NTZ R9, R8 ;  /* 0x0000000800097305 */ /* 0x0002a2000021f000 */
[----:B------:R-:W-:Y:S02]  /*0680*/  SGXT.U32 R6, R6, 0x2 ;  /* 0x000000020606781a */ /* 0x000fe40000000000 */
[----:B------:R-:W-:-:S04]  /*0690*/  IMAD.MOV.U32 R7, RZ, RZ, R3 ;  /* 0x000000ffff077224 */ /* 0x000fc800078e0003 */
[----:B------:R-:W-:Y:S01]  /*06a0*/  @!P2 IMAD.MOV R7, RZ, RZ, -R7 ;  /* 0x000000ffff07a224 */ /* 0x000fe200078e0a07 */
[----:B------:R-:W-:Y:S01]  /*06b0*/  @!P1 LOP3.LUT R7, RZ, R12, RZ, 0x33, !PT ;  /* 0x0000000cff079212 */ /* 0x000fe200078e33ff */
[----:B-1----:R-:W-:-:S04]  /*06c0*/  IMAD.MOV.U32 R8, RZ, RZ, RZ ;  /* 0x000000ffff087224 */ /* 0x002fc800078e00ff */
[----:B------:R-:W-:Y:S02]  /*06d0*/  IMAD.MOV R3, RZ, RZ, -R7 ;  /* 0x000000ffff037224 */ /* 0x000fe400078e0a07 */
[----:B------:R-:W-:Y:S02]  /*06e0*/  IMAD.SHL.U32 R7, R7, 0x200, RZ ;  /* 0x0000020007077824 */ /* 0x000fe400078e00ff */
[----:B------:R-:W-:Y:S02]  /*06f0*/  IMAD R3, R12, R3, R11 ;  /* 0x000000030c037224 */ /* 0x000fe400078e020b */
[----:B------:R-:W-:Y:S01]  /*0700*/  IMAD R11, R15, R0, RZ ;  /* 0x000000000f0b7224 */ /* 0x000fe200078e02ff */
[----:B------:R-:W-:Y:S01]  /*0710*/  STL [R1+0x6c8], R7 ;  /* 0x0006c80701007387 */ /* 0x000fe20000100800 */
[----:B------:R-:W-:Y:S01]  /*0720*/  IMAD.IADD R3, R10, 0x1, R3 ;  /* 0x000000010a037824 */ /* 0x000fe200078e0203 */
[----:B------:R-:W-:Y:S01]  /*0730*/  LOP3.LUT R10, R2, 0x40, RZ, 0xc0, !PT ;  /* 0x00000040020a7812 */ /* 0x000fe200078ec0ff */
[----:B------:R-:W-:Y:S01]  /*0740*/  IMAD.HI.U32 R4, R5, R11, R4 ;  /* 0x0000000b05047227 */ /* 0x000fe200078e0004 */
[----:B------:R-:W-:-:S02]  /*0750*/  LOP3.LUT R5, R7, R6, RZ, 0xfc, !PT ;  /* 0x0000000607057212 */ /* 0x000fc400078efcff */
[C---:B------:R-:W-:Y:S01]  /*0760*/  LOP3.LUT R6, R2.reuse, 0x3f, RZ, 0xc0, !PT ;  /* 0x0000003f02067812 */ /* 0x040fe200078ec0ff */
[----:B--2---:R-:W-:Y:S01]  /*0770*/  IMAD.MOV R13, RZ, RZ, -R9 ;  /* 0x000000ffff0d7224 */ /* 0x004fe200078e0a09 */
[----:B------:R-:W-:Y:S02]  /*0780*/  LOP3.LUT R18, R5, 0x1fc, RZ, 0xfc, !PT ;  /* 0x000001fc05127812 */ /* 0x000fe400078efcff */
[----:B------:R-:W-:Y:S01]  /*0790*/  SHF.R.U32.HI R15, RZ, 0x4, R10 ;  /* 0x00000004ff0f7819 */ /* 0x000fe2000001160a */
[----:B------:R-:W-:Y:S01]  /*07a0*/  IMAD R65, R3, 0x40, R6 ;  /* 0x0000004003417824 */ /* 0x000fe200078e0206 */
[----:B------:R-:W-:Y:S01]  /*07b0*/  LOP3.LUT R3, R2, 0x7f, RZ, 0xc0, !PT ;  /* 0x0000007f02037812 */ /* 0x000fe200078ec0ff */
[----:B------:R-:W-:Y:S01]  /*07c0*/  IMAD R11, R13, R14, RZ ;  /* 0x0000000e0d0b7224 */ /* 0x000fe200078e02ff */
[----:B------:R-:W-:Y:S01]  /*07d0*/  IABS R17, R18 ;  /* 0x0000001200117213 */ /* 0x000fe20000000000 */
[----:B------:R-:W-:Y:S01]  /*07e0*/  IMAD R15, R6, 0x80, R15 ;  /* 0x00000080060f7824 */ /* 0x000fe200078e020f */
[----:B------:R-:W-:Y:S01]  /*07f0*/  IABS R13, R5 ;  /* 0x00000005000d7213 */ /* 0x000fe20000000000 */
[----:B------:R-:W-:Y:S01]  /*0800*/  IMAD.SHL.U32 R12, R3, 0x4, RZ ;  /* 0x00000004030c7824 */ /* 0x000fe200078e00ff */
[C---:B------:R-:W-:Y:S01]  /*0810*/  LOP3.LUT R16, R5.reuse, 0x8, RZ, 0xfc, !PT ;  /* 0x0000000805107812 */ /* 0x040fe200078efcff */
[----:B------:R-:W-:Y:S01]  /*0820*/  IMAD.HI.U32 R3, R4, R17, RZ ;  /* 0x0000001104037227 */ /* 0x000fe200078e00ff */
[----:B------:R-:W-:Y:S01]  /*0830*/  LOP3.LUT R10, R5, 0x4, RZ, 0xfc, !PT ;  /* 0x00000004050a7812 */ /* 0x000fe200078efcff */
[----:B------:R1:W-:Y:S01]  /*0840*/  STL [R1+0x650], R65 ;  /* 0x0006504101007387 */ /* 0x0003e20000100800 */
[----:B------:R-:W-:Y:S01]  /*0850*/  ISETP.GE.AND P2, PT, R18, RZ, PT ;  /* 0x000000ff1200720c */ /* 0x000fe20003f46270 */
[----:B------:R-:W-:Y:S01]  /*0860*/  IMAD.MOV R3, RZ, RZ, -R3 ;  /* 0x000000ffff037224 */ /* 0x000fe200078e0a03 */
[----:B------:R-:W-:Y:S01]  /*0870*/  ISETP.GE.AND P4, PT, R10, RZ, PT ;  /* 0x000000ff0a00720c */ /* 0x000fe20003f86270 */
[----:B------:R-:W-:Y:S01]  /*0880*/  IMAD.HI.U32 R8, R9, R11, R8 ;  /* 0x0000000b09087227 */ /* 0x000fe200078e0008 */
[----:B------:R-:W-:-:S02]  /*0890*/  IABS R11, R65 ;  /* 0x00000041000b7213 */ /* 0x000fc40000000000 */
[----:B------:R-:W-:Y:S01]  /*08a0*/  LOP3.LUT R9, R2, 0x60, RZ, 0xc0, !PT ;  /* 0x0000006002097812 */ /* 0x000fe200078ec0ff */
[----:B------:R-:W-:Y:S01]  /*08b0*/  IMAD R124, R0, R3, R17 ;  /* 0x00000003007c7224 */ /* 0x000fe200078e0211 */
[C---:B------:R-:W-:Y:S01]  /*08c0*/  LOP3.LUT R18, R5.reuse, 0xc, RZ, 0xfc, !PT ;  /* 0x0000000c05127812 */ /* 0x040fe200078efcff */
[----:B------:R-:W-:Y:S01]  /*08d0*/  IMAD.HI.U32 R8, R8, R11, RZ ;  /* 0x0000000b08087227 */ /* 0x000fe200078e00ff */
[----:B------:R-:W-:Y:S02]  /*08e0*/  SHF.R.U32.HI R9, RZ, 0x1, R9 ;  /* 0x00000001ff097819 */ /* 0x000fe40000011609 */
[----:B------:R-:W-:Y:S01]  /*08f0*/  ISETP.GT.U32.AND P5, PT, R0, R124, PT ;  /* 0x0000007c0000720c */ /* 0x000fe20003fa4070 */
[----:B------:R-:W-:Y:S01]  /*0900*/  IMAD.HI.U32 R6, R4, R13, RZ ;  /* 0x0000000d04067227 */ /* 0x000fe200078e00ff */
[----:B------:R-:W-:Y:S02]  /*0910*/  LOP3.LUT R12, R12, R9, RZ, 0x3c, !PT ;  /* 0x000000090c0c7212 */ /* 0x000fe400078e3cff */
[----:B------:R-:W-:Y:S01]  /*0920*/  IABS R9, R16 ;  /* 0x0000001000097213 */ /* 0x000fe20000000000 */
[----:B------:R-:W-:Y:S01]  /*0930*/  IMAD.MOV R8, RZ, RZ, -R8 ;  /* 0x000000ffff087224 */ /* 0x000fe200078e0a08 */
[----:B------:R-:W-:Y:S01]  /*0940*/  IABS R17, R18 ;  /* 0x0000001200117213 */ /* 0x000fe20000000000 */
[----:B------:R-:W-:Y:S01]  /*0950*/  IMAD.MOV R6, RZ, RZ, -R6 ;  /* 0x000000ffff067224 */ /* 0x000fe200078e0a06 */
[----:B------:R-:W-:Y:S01]  /*0960*/  ISETP.GE.AND P1, PT, R16, RZ, PT ;  /* 0x000000ff1000720c */ /* 0x000fe20003f26270 */
[----:B------:R-:W-:Y:S01]  /*0970*/  IMAD R3, R14, R8, R11 ;  /* 0x000000080e037224 */ /* 0x000fe200078e020b */
[----:B------:R-:W-:Y:S01]  /*0980*/  IABS R11, R10 ;  /* 0x0000000a000b7213 */ /* 0x000fe20000000000 */
[----:B------:R-:W-:Y:S01]  /*0990*/  IMAD R8, R0, R6, R13 ;  /* 0x0000000600087224 */ /* 0x000fe200078e020d */
[C---:B------:R-:W-:Y:S01]  /*09a0*/  LOP3.LUT R16, R5.reuse, 0x10, RZ, 0xfc, !PT ;  /* 0x0000001005107812 */ /* 0x040fe200078efcff */
[----:B------:R-:W-:Y:S01]  /*09b0*/  @!P5 IMAD.IADD R124, R124, 0x1, -R0 ;  /* 0x000000017c7cd824 */ /* 0x000fe200078e0a00 */
[----:B------:R-:W-:Y:S01]  /*09c0*/  ISETP.GT.U32.AND P3, PT, R14, R3, PT ;  /* 0x000000030e00720c */ /* 0x000fe20003f64070 */
[----:B------:R-:W-:Y:S01]  /*09d0*/  IMAD.MOV.U32 R13, RZ, RZ, R9 ;  /* 0x000000ffff0d7224 */ /* 0x000fe200078e0009 */
[----:B------:R-:W-:Y:S01]  /*09e0*/  ISETP.GT.U32.AND P0, PT, R0, R8, PT ;  /* 0x000000080000720c */ /* 0x000fe20003f04070 */
[----:B------:R-:W-:Y:S01]  /*09f0*/  IMAD.HI.U32 R6, R4, R11, RZ ;  /* 0x0000000b04067227 */ /* 0x000fe200078e00ff */
[----:B------:R-:W-:Y:S01]  /*0a00*/  ISETP.GT.U32.AND P6, PT, R0, R124, PT ;  /* 0x0000007c0000720c */ /* 0x000fe20003fc4070 */
[----:B------:R-:W-:Y:S01]  /*0a10*/  STL [R1+0x920], R12 ;  /* 0x0009200c01007387 */ /* 0x000fe20000100800 */
[C---:B------:R-:W-:Y:S01]  /*0a20*/  LOP3.LUT R19, R5.reuse, 0x14, RZ, 0xfc, !PT ;  /* 0x0000001405137812 */ /* 0x040fe200078efcff */
[----:B------:R-:W-:Y:S01]  /*0a30*/  IMAD.HI.U32 R9, R4, R13, RZ ;  /* 0x0000000d04097227 */ /* 0x000fe200078e00ff */
[----:B------:R-:W-:-:S02]  /*0a40*/  LOP3.LUT R25, R5, 0x34, RZ, 0xfc, !PT ;  /* 0x0000003405197812 */ /* 0x000fc400078efcff */
[C---:B------:R-:W-:Y:S01]  /*0a50*/  LOP3.LUT R26, R5.reuse, 0x38, RZ, 0xfc, !PT ;  /* 0x00000038051a7812 */ /* 0x040fe200078efcff */
[----:B------:R-:W-:Y:S01]  /*0a60*/  IMAD.MOV R9, RZ, RZ, -R9 ;  /* 0x000000ffff097224 */ /* 0x000fe200078e0a09 */
[C---:B------:R-:W-:Y:S01]  /*0a70*/  LOP3.LUT R23, R5.reuse, 0x30, RZ, 0xfc, !PT ;  /* 0x0000003005177812 */ /* 0x040fe200078efcff */
[----:B------:R-:W-:Y:S01]  /*0a80*/  IMAD.MOV R6, RZ, RZ, -R6 ;  /* 0x000000ffff067224 */ /* 0x000fe200078e0a06 */
[----:B------:R-:W-:Y:S01]  /*0a90*/  IABS R21, R26 ;  /* 0x0000001a00157213 */ /* 0x000fe20000000000 */
[----:B------:R-:W-:Y:S01]  /*0aa0*/  IMAD R10, R0, R9, R13 ;  /* 0x00000009000a7224 */ /* 0x000fe200078e020d */
[----:B------:R-:W-:Y:S01]  /*0ab0*/  IABS R13, R19 ;  /* 0x00000013000d7213 */ /* 0x000fe20000000000 */
[--C-:B------:R-:W-:Y:S01]  /*0ac0*/  @!P6 IMAD.IADD R124, R124, 0x1, -R0.reuse ;  /* 0x000000017c7ce824 */ /* 0x100fe200078e0a00 */
[C---:B------:R-:W-:Y:S01]  /*0ad0*/  LOP3.LUT R27, R5.reuse, 0x150, RZ, 0xfc, !PT ;  /* 0x00000150051b7812 */ /* 0x040fe200078efcff */
[----:B------:R-:W-:Y:S01]  /*0ae0*/  @!P0 IMAD.IADD R8, R8, 0x1, -R0 ;  /* 0x0000000108088824 */ /* 0x000fe200078e0a00 */
[C---:B------:R-:W-:Y:S01]  /*0af0*/  ISETP.GT.U32.AND P6, PT, R0.reuse, R10, PT ;  /* 0x0000000a0000720c */ /* 0x040fe20003fc4070 */
[----:B------:R-:W-:Y:S01]  /*0b00*/  IMAD R122, R0, R6, R11 ;  /* 0x00000006007a7224 */ /* 0x000fe200078e020b */
[----:B------:R-:W-:Y:S01]  /*0b10*/  IABS R11, R16 ;  /* 0x00000010000b7213 */ /* 0x000fe20000000000 */
[----:B------:R-:W-:Y:S01]  /*0b20*/  IMAD.HI.U32 R6, R4, R17, RZ ;  /* 0x0000001104067227 */ /* 0x000fe200078e00ff */
[----:B------:R-:W-:-:S02]  /*0b30*/  LOP3.LUT R29, R5, 0x1d4, RZ, 0xfc, !PT ;  /* 0x000001d4051d7812 */ /* 0x000fc400078efcff */
[C---:B------:R-:W-:Y:S01]  /*0b40*/  ISETP.GT.U32.AND P0, PT, R0.reuse, R122, PT ;  /* 0x0000007a0000720c */ /* 0x040fe20003f04070 */
[----:B------:R-:W-:Y:S01]  /*0b50*/  @!P3 IMAD.IADD R3, R3, 0x1, -R14 ;  /* 0x000000010303b824 */ /* 0x000fe200078e0a0e */
[----:B------:R-:W-:Y:S01]  /*0b60*/  ISETP.GT.U32.AND P3, PT, R0, R8, PT ;  /* 0x000000080000720c */ /* 0x000fe20003f64070 */
[----:B------:R-:W-:Y:S01]  /*0b70*/  IMAD.MOV R6, RZ, RZ, -R6 ;  /* 0x000000ffff067224 */ /* 0x000fe200078e0a06 */
[C---:B------:R-:W-:Y:S01]  /*0b80*/  LOP3.LUT R33, R5.reuse, 0x1d8, RZ, 0xfc, !PT ;  /* 0x000001d805217812 */ /* 0x040fe200078efcff */
[----:B------:R-:W-:Y:S01]  /*0b90*/  @!P2 IMAD.MOV R124, RZ, RZ, -R124 ;  /* 0x000000ffff7ca224 */ /* 0x000fe200078e0a7c */
[----:B------:R-:W-:Y:S01]  /*0ba0*/  ISETP.GT.U32.AND P5, PT, R14, R3, PT ;  /* 0x000000030e00720c */ /* 0x000fe20003fa4070 */
[----:B------:R-:W-:Y:S01]  /*0bb0*/  @!P6 IMAD.IADD R10, R10, 0x1, -R0 ;  /* 0x000000010a0ae824 */ /* 0x000fe200078e0a00 */
[----:B------:R-:W-:Y:S01]  /*0bc0*/  ISETP.GE.AND P6, PT, R18, RZ, PT ;  /* 0x000000ff1200720c */ /* 0x000fe20003fc6270 */
[----:B------:R-:W-:Y:S01]  /*0bd0*/  IMAD R120, R0, R6, R17 ;  /* 0x0000000600787224 */ /* 0x000fe200078e0211 */
[----:B------:R-:W-:Y:S01]  /*0be0*/  LOP3.LUT R37, R5, 0x1dc, RZ, 0xfc, !PT ;  /* 0x000001dc05257812 */ /* 0x000fe200078efcff */
[----:B------:R-:W-:Y:S01]  /*0bf0*/  IMAD.HI.U32 R6, R4, R11, RZ ;  /* 0x0000000b04067227 */ /* 0x000fe200078e00ff */
[----:B------:R-:W-:-:S02]  /*0c00*/  ISETP.GT.U32.AND P2, PT, R0, R10, PT ;  /* 0x0000000a0000720c */ /* 0x000fc40003f44070 */
[C---:B------:R-:W-:Y:S01]  /*0c10*/  LOP3.LUT R41, R5.reuse, 0x1e0, RZ, 0xfc, !PT ;  /* 0x000001e005297812 */ /* 0x040fe200078efcff */
[----:B------:R-:W-:Y:S01]  /*0c20*/  IMAD.MOV R6, RZ, RZ, -R6 ;  /* 0x000000ffff067224 */ /* 0x000fe200078e0a06 */
[C---:B------:R-:W-:Y:S01]  /*0c30*/  LOP3.LUT R49, R5.reuse, 0x1e8, RZ, 0xfc, !PT ;  /* 0x000001e805317812 */ /* 0x040fe200078efcff */
[--C-:B------:R-:W-:Y:S01]  /*0c40*/  @!P3 IMAD.IADD R8, R8, 0x1, -R0.reuse ;  /* 0x000000010808b824 */ /* 0x100fe200078e0a00 */
[----:B------:R-:W-:Y:S01]  /*0c50*/  ISETP.GT.U32.AND P3, PT, R0, R120, PT ;  /* 0x000000780000720c */ /* 0x000fe20003f64070 */
[----:B------:R-:W-:Y:S01]  /*0c60*/  @!P0 IMAD.IADD R122, R122, 0x1, -R0 ;  /* 0x000000017a7a8824 */ /* 0x000fe200078e0a00 */
[C---:B------:R-:W-:Y:S01]  /*0c70*/  LOP3.LUT R45, R5.reuse, 0x1e4, RZ, 0xfc, !PT ;  /* 0x000001e4052d7812 */ /* 0x040fe200078efcff */
[----:B------:R-:W-:Y:S01]  /*0c80*/  IMAD R118, R0, R6, R11 ;  /* 0x0000000600767224 */ /* 0x000fe200078e020b */
[----:B------:R-:W-:Y:S01]  /*0c90*/  LOP3.LUT R6, R5, 0x18, RZ, 0xfc, !PT ;  /* 0x0000001805067812 */ /* 0x000fe200078efcff */
[----:B------:R-:W-:Y:S01]  /*0ca0*/  IMAD.HI.U32 R9, R4, R13, RZ ;  /* 0x0000000d04097227 */ /* 0x000fe200078e00ff */
[----:B------:R-:W-:-:S02]  /*0cb0*/  ISETP.GT.U32.AND P0, PT, R0, R122, PT ;  /* 0x0000007a0000720c */ /* 0x000fc40003f04070 */
[----:B------:R-:W-:Y:S01]  /*0cc0*/  IABS R11, R6 ;  /* 0x00000006000b7213 */ /* 0x000fe20000000000 */
[--C-:B------:R-:W-:Y:S01]  /*0cd0*/  @!P2 IMAD.IADD R10, R10, 0x1, -R0.reuse ;  /* 0x000000010a0aa824 */ /* 0x100fe200078e0a00 */
[----:B------:R-:W-:Y:S01]  /*0ce0*/  ISETP.GT.U32.AND P2, PT, R0, R118, PT ;  /* 0x000000760000720c */ /* 0x000fe20003f44070 */
[----:B------:R-:W-:Y:S01]  /*0cf0*/  IMAD.MOV R9, RZ, RZ, -R9 ;  /* 0x000000ffff097224 */ /* 0x000fe200078e0a09 */
[C---:B------:R-:W-:Y:S01]  /*0d00*/  LOP3.LUT R53, R5.reuse, 0x1ec, RZ, 0xfc, !PT ;  /* 0x000001ec05357812 */ /* 0x040fe200078efcff */
[----:B------:R-:W-:Y:S01]  /*0d10*/  @!P3 IMAD.IADD R120, R120, 0x1, -R0 ;  /* 0x000000017878b824 */ /* 0x000fe200078e0a00 */
[C---:B------:R-:W-:Y:S01]  /*0d20*/  LOP3.LUT R57, R5.reuse, 0x1f0, RZ, 0xfc, !PT ;  /* 0x000001f005397812 */ /* 0x040fe200078efcff */
[C---:B------:R-:W-:Y:S01]  /*0d30*/  IMAD R18, R0.reuse, R9, R13 ;  /* 0x0000000900127224 */ /* 0x040fe200078e020d */
[----:B------:R-:W-:Y:S01]  /*0d40*/  LOP3.LUT R9, R5, 0x1c, RZ, 0xfc, !PT ;  /* 0x0000001c05097812 */ /* 0x000fe200078efcff */
[----:B------:R-:W-:Y:S01]  /*0d50*/  @!P1 IMAD.MOV R10, RZ, RZ, -R10 ;  /* 0x000000ffff0a9224 */ /* 0x000fe200078e0a0a */
[----:B------:R-:W-:Y:S01]  /*0d60*/  ISETP.GT.U32.AND P3, PT, R0, R120, PT ;  /* 0x000000780000720c */ /* 0x000fe20003f64070 */
[----:B------:R-:W-:Y:S01]  /*0d70*/  @!P0 IMAD.IADD R122, R122, 0x1, -R0 ;  /* 0x000000017a7a8824 */ /* 0x000fe200078e0a00 */
[----:B------:R-:W-:Y:S01]  /*0d80*/  IABS R13, R9 ;  /* 0x00000009000d7213 */ /* 0x000fe20000000000 */
[----:B------:R-:W-:Y:S01]  /*0d90*/  @!P5 IMAD.IADD R3, R3, 0x1, -R14 ;  /* 0x000000010303d824 */ /* 0x000fe200078e0a0e */
[----:B------:R-:W-:Y:S01]  /*0da0*/  ISETP.GE.AND P1, PT, R9, RZ, PT ;  /* 0x000000ff0900720c */ /* 0x000fe20003f26270 */
[----:B------:R-:W-:Y:S01]  /*0db0*/  @!P2 IMAD.IADD R118, R118, 0x1, -R0 ;  /* 0x000000017676a824 */ /* 0x000fe200078e0a00 */
[----:B------:R-:W-:Y:S01]  /*0dc0*/  ISETP.GE.AND P5, PT, R5, RZ, PT ;  /* 0x000000ff0500720c */ /* 0x000fe20003fa6270 */
[----:B------:R-:W-:Y:S01]  /*0dd0*/  @!P4 IMAD.MOV R122, RZ, RZ, -R122 ;  /* 0x000000ffff7ac224 */ /* 0x000fe200078e0a7a */
[----:B------:R-:W-:Y:S01]  /*0de0*/  ISETP.GE.AND P4, PT, R6, RZ, PT ;  /* 0x000000ff0600720c */ /* 0x000fe20003f86270 */
[----:B------:R-:W-:Y:S01]  /*0df0*/  IMAD.HI.U32 R6, R4, R11, RZ ;  /* 0x0000000b04067227 */ /* 0x000fe200078e00ff */
[----:B------:R-:W-:-:S02]  /*0e00*/  ISETP.GT.U32.AND P2, PT, R0, R118, PT ;  /* 0x000000760000720c */ /* 0x000fc40003f44070 */
[----:B------:R-:W-:Y:S01]  /*0e10*/  LOP3.LUT R14, R5, 0x20, RZ, 0xfc, !PT ;  /* 0x00000020050e7812 */ /* 0x000fe200078efcff */
[----:B------:R-:W-:Y:S01]  /*0e20*/  IMAD.HI.U32 R9, R4, R13, RZ ;  /* 0x0000000d04097227 */ /* 0x000fe200078e00ff */
[----:B------:R-:W-:Y:S02]  /*0e30*/  ISETP.GE.AND P0, PT, R19, RZ, PT ;  /* 0x000000ff1300720c */ /* 0x000fe40003f06270 */
[----:B------:R-:W-:Y:S01]  /*0e40*/  IABS R17, R14 ;  /* 0x0000000e00117213 */ /* 0x000fe20000000000 */
[----:B------:R-:W-:Y:S01]  /*0e50*/  IMAD.MOV R6, RZ, RZ, -R6 ;  /* 0x000000ffff067224 */ /* 0x000fe200078e0a06 */
[----:B------:R-:W-:Y:S01]  /*0e60*/  LOP3.LUT R61, R5, 0x1f4, RZ, 0xfc, !PT ;  /* 0x000001f4053d7812 */ /* 0x000fe200078efcff */
[----:B------:R-:W-:Y:S01]  /*0e70*/  @!P3 IMAD.IADD R120, R120, 0x1, -R0 ;  /* 0x000000017878b824 */ /* 0x000fe200078e0a00 */
[C---:B------:R-:W-:Y:S01]  /*0e80*/  ISETP.GT.U32.AND P3, PT, R0.reuse, R18, PT ;  /* 0x000000120000720c */ /* 0x040fe20003f64070 */
[----:B------:R-:W-:Y:S02]  /*0e90*/  IMAD.MOV R9, RZ, RZ, -R9 ;  /* 0x000000ffff097224 */ /* 0x000fe400078e0a09 */
[----:B------:R-:W-:-:S02]  /*0ea0*/  IMAD R116, R0, R6, R11 ;  /* 0x0000000600747224 */ /* 0x000fc400078e020b */
[----:B------:R-:W-:Y:S02]  /*0eb0*/  IMAD R114, R0, R9, R13 ;  /* 0x0000000900727224 */ /* 0x000fe400078e020d */
[----:B------:R-:W-:Y:S01]  /*0ec0*/  @!P2 IMAD.IADD R118, R118, 0x1, -R0 ;  /* 0x000000017676a824 */ /* 0x000fe200078e0a00 */
[C---:B------:R-:W-:Y:S01]  /*0ed0*/  ISETP.GT.U32.AND P2, PT, R0.reuse, R116, PT ;  /* 0x000000740000720c */ /* 0x040fe20003f44070 */
[----:B------:R-:W-:Y:S01]  /*0ee0*/  @!P6 IMAD.MOV R120, RZ, RZ, -R120 ;  /* 0x000000ffff78e224 */ /* 0x000fe200078e0a78 */
[----:B------:R-:W-:Y:S01]  /*0ef0*/  ISETP.GT.U32.AND P6, PT, R0, R114, PT ;  /* 0x000000720000720c */ /* 0x000fe20003fc4070 */
[----:B------:R-:W-:Y:S01]  /*0f00*/  @!P5 IMAD.MOV R8, RZ, RZ, -R8 ;  /* 0x000000ffff08d224 */ /* 0x000fe200078e0a08 */
[----:B------:R-:W-:Y:S01]  /*0f10*/  ISETP.GE.AND P5, PT, R16, RZ, PT ;  /* 0x000000ff1000720c */ /* 0x000fe20003fa6270 */
[----:B------:R-:W-:Y:S01]  /*0f20*/  @!P3 IMAD.IADD R18, R18, 0x1, -R0 ;  /* 0x000000011212b824 */ /* 0x000fe200078e0a00 */
[----:B------:R-:W-:Y:S01]  /*0f30*/  LOP3.LUT R16, R5, 0x24, RZ, 0xfc, !PT ;  /* 0x0000002405107812 */ /* 0x000fe200078efcff */
[----:B------:R-:W-:-:S03]  /*0f40*/  IMAD.HI.U32 R6, R4, R17, RZ ;  /* 0x0000001104067227 */ /* 0x000fc600078e00ff */
[----:B------:R-:W-:Y:S01]  /*0f50*/  ISETP.GT.U32.AND P3, PT, R0, R18, PT ;  /* 0x000000120000720c */ /* 0x000fe20003f64070 */
[----:B------:R-:W-:Y:S01]  /*0f60*/  IMAD.MOV R6, RZ, RZ, -R6 ;  /* 0x000000ffff067224 */ /* 0x000fe200078e0a06 */
[----:B------:R-:W-:Y:S01]  /*0f70*/  IABS R19, R16 ;  /* 0x0000001000137213 */ /* 0x000fe20000000000 */
[--C-:B------:R-:W-:Y:S02]  /*0f80*/  @!P2 IMAD.IADD R116, R116, 0x1, -R0.reuse ;  /* 0x000000017474a824 */ /* 0x100fe400078e0a00 */
[----:B------:R-:W-:Y:S02]  /*0f90*/  @!P6 IMAD.IADD R114, R114, 0x1, -R0 ;  /* 0x000000017272e824 */ /* 0x000fe400078e0a00 */
[----:B------:R-:W-:Y:S01]  /*0fa0*/  @!P5 IMAD.MOV R118, RZ, RZ, -R118 ;  /* 0x000000ffff76d224 */ /* 0x000fe200078e0a76 */
[----:B------:R-:W-:Y:S01]  /*0fb0*/  ISETP.GT.U32.AND P2, PT, R0, R116, PT ;  /* 0x000000740000720c */ /* 0x000fe20003f44070 */
[----:B------:R-:W-:Y:S01]  /*0fc0*/  IMAD.HI.U32 R9, R4, R19, RZ ;  /* 0x0000001304097227 */ /* 0x000fe200078e00ff */
[----:B------:R-:W-:-:S02]  /*0fd0*/  ISETP.GE.AND P5, PT, R14, RZ, PT ;  /* 0x000000ff0e00720c */ /* 0x000fc40003fa6270 */
[----:B------:R-:W-:Y:S01]  /*0fe0*/  ISETP.GT.U32.AND P6, PT, R0, R114, PT ;  /* 0x000000720000720c */ /* 0x000fe20003fc4070 */
[--C-:B------:R-:W-:Y:S01]  /*0ff0*/  @!P3 IMAD.IADD R18, R18, 0x1, -R0.reuse ;  /* 0x000000011212b824 */ /* 0x100fe200078e0a00 */
[C---:B------:R-:W-:Y:S01]  /*1000*/  LOP3.LUT R14, R5.reuse, 0x28, RZ, 0xfc, !PT ;  /* 0x00000028050e7812 */ /* 0x040fe200078efcff */
[----:B------:R-:W-:Y:S01]  /*1010*/  IMAD.MOV R9, RZ, RZ, -R9 ;  /* 0x000000ffff097224 */ /* 0x000fe200078e0a09 */
[----:B------:R-:W-:Y:S01]  /*1020*/  ISETP.GE.AND P3, PT, R16, RZ, PT ;  /* 0x000000ff1000720c */ /* 0x000fe20003f66270 */
[C---:B------:R-:W-:Y:S01]  /*1030*/  IMAD R20, R0.reuse, R6, R17 ;  /* 0x0000000600147224 */ /* 0x040fe200078e0211 */
[----:B------:R-:W-:Y:S01]  /*1040*/  IABS R11, R14 ;  /* 0x0000000e000b7213 */ /* 0x000fe20000000000 */
[----:B------:R-:W-:Y:S01]  /*1050*/  IMAD R112, R0, R9, R19 ;  /* 0x0000000900707224 */ /* 0x000fe200078e0213 */
[----:B------:R-:W-:Y:S01]  /*1060*/  LOP3.LUT R16, R5, 0x2c, RZ, 0xfc, !PT ;  /* 0x0000002c05107812 */ /* 0x000fe200078efcff */
[----:B------:R-:W-:Y:S01]  /*1070*/  @!P2 IMAD.IADD R116, R116, 0x1, -R0 ;  /* 0x000000017474a824 */ /* 0x000fe200078e0a00 */
[----:B------:R-:W-:Y:S01]  /*1080*/  ISETP.GT.U32.AND P2, PT, R0, R20, PT ;  /* 0x000000140000720c */ /* 0x000fe20003f44070 */
[----:B------:R-:W-:Y:S01]  /*1090*/  IMAD.HI.U32 R6, R4, R11, RZ ;  /* 0x0000000b04067227 */ /* 0x000fe200078e00ff */
[----:B------:R-:W-:-:S02]  /*10a0*/  IABS R13, R16 ;  /* 0x00000010000d7213 */ /* 0x000fc40000000000 */
[----:B------:R-:W-:Y:S01]  /*10b0*/  IABS R19, R25 ;  /* 0x0000001900137213 */ /* 0x000fe20000000000 */
[----:B------:R-:W-:Y:S01]  /*10c0*/  @!P6 IMAD.IADD R114, R114, 0x1, -R0 ;  /* 0x000000017272e824 */ /* 0x000fe200078e0a00 */
[----:B------:R-:W-:Y:S01]  /*10d0*/  ISETP.GT.U32.AND P6, PT, R0, R112, PT ;  /* 0x000000700000720c */ /* 0x000fe20003fc4070 */
[----:B------:R-:W-:Y:S01]  /*10e0*/  IMAD.MOV R110, RZ, RZ, -R6 ;  /* 0x000000ffff6e7224 */ /* 0x000fe200078e0a06 */
[----:B------:R-:W-:Y:S01]  /*10f0*/  IABS R17, R23 ;  /* 0x0000001700117213 */ /* 0x000fe20000000000 */
[----:B------:R-:W-:-:S04]  /*1100*/  IMAD.HI.U32 R6, R4, R13, RZ ;  /* 0x0000000d04067227 */ /* 0x000fc800078e00ff */
[----:B------:R-:W-:Y:S02]  /*1110*/  IMAD R110, R0, R110, R11 ;  /* 0x0000006e006e7224 */ /* 0x000fe400078e020b */
[----:B------:R-:W-:Y:S02]  /*1120*/  IMAD.MOV R22, RZ, RZ, -R6 ;  /* 0x000000ffff167224 */ /* 0x000fe400078e0a06 */
[--C-:B------:R-:W-:Y:S01]  /*1130*/  @!P2 IMAD.IADD R20, R20, 0x1, -R0.reuse ;  /* 0x000000011414a824 */ /* 0x100fe200078e0a00 */
[C---:B------:R-:W-:Y:S01]  /*1140*/  ISETP.GT.U32.AND P2, PT, R0.reuse, R110, PT ;  /* 0x0000006e0000720c */ /* 0x040fe20003f44070 */
[----:B------:R-:W-:Y:S02]  /*1150*/  IMAD R22, R0, R22, R13 ;  /* 0x0000001600167224 */ /* 0x000fe400078e020d */
[----:B------:R-:W-:Y:S02]  /*1160*/  @!P6 IMAD.IADD R112, R112, 0x1, -R0 ;  /* 0x000000017070e824 */ /* 0x000fe400078e0a00 */
[----:B------:R-:W-:Y:S01]  /*1170*/  IMAD.HI.U32 R11, R4, R19, RZ ;  /* 0x00000013040b7227 */ /* 0x000fe200078e00ff */
[----:B------:R-:W-:-:S03]  /*1180*/  ISETP.GT.U32.AND P6, PT, R0, R22, PT ;  /* 0x000000160000720c */ /* 0x000fc60003fc4070 */
[----:B------:R-:W-:-:S04]  /*1190*/  IMAD.HI.U32 R6, R4, R21, RZ ;  /* 0x0000001504067227 */ /* 0x000fc800078e00ff */
[----:B------:R-:W-:Y:S01]  /*11a0*/  @!P2 IMAD.IADD R110, R110, 0x1, -R0 ;  /* 0x000000016e6ea824 */ /* 0x000fe200078e0a00 */
[----:B------:R-:W-:Y:S01]  /*11b0*/  ISETP.GT.U32.AND P2, PT, R0, R20, PT ;  /* 0x000000140000720c */ /* 0x000fe20003f44070 */
[----:B------:R-:W-:-:S04]  /*11c0*/  IMAD.HI.U32 R9, R4, R17, RZ ;  /* 0x0000001104097227 */ /* 0x000fc800078e00ff */
[----:B------:R-:W-:Y:S01]  /*11d0*/  @!P6 IMAD.IADD R22, R22, 0x1, -R0 ;  /* 0x000000011616e824 */ /* 0x000fe200078e0a00 */
[C---:B------:R-:W-:Y:S01]  /*11e0*/  ISETP.GT.U32.AND P6, PT, R0.reuse, R110, PT ;  /* 0x0000006e0000720c */ /* 0x040fe20003fc4070 */
[----:B------:R-:W-:Y:S02]  /*11f0*/  IMAD.MOV R11, RZ, RZ, -R11 ;  /* 0x000000ffff0b7224 */ /* 0x000fe400078e0a0b */
[----:B------:R-:W-:Y:S02]  /*1200*/  IMAD.MOV R6, RZ, RZ, -R6 ;  /* 0x000000ffff067224 */ /* 0x000fe400078e0a06 */
[----:B------:R-:W-:Y:S01]  /*1210*/  @!P4 IMAD.MOV R116, RZ, RZ, -R116 ;  /* 0x000000ffff74c224 */ /* 0x000fe200078e0a74 */
[C---:B------:R-:W-:Y:S01]  /*1220*/  ISETP.GT.U32.AND P4, PT, R0.reuse, R22, PT ;  /* 0x000000160000720c */ /* 0x040fe20003f84070 */
[----:B------:R-:W-:Y:S02]  /*1230*/  IMAD.MOV R9, RZ, RZ, -R9 ;  /* 0x000000ffff097224 */ /* 0x000fe400078e0a09 */
[C---:B------:R-:W-:Y:S01]  /*1240*/  IMAD R106, R0.reuse, R11, R19 ;  /* 0x0000000b006a7224 */ /* 0x040fe200078e0213 */
[C---:B------:R-:W-:Y:S01]  /*1250*/  LOP3.LUT R19, R5.reuse, 0x40, RZ, 0xfc, !PT ;  /* 0x0000004005137812 */ /* 0x040fe200078efcff */
[C---:B------:R-:W-:Y:S01]  /*1260*/  IMAD R24, R0.reuse, R6, R21 ;  /* 0x0000000600187224 */ /* 0x040fe200078e0215 */
[C---:B------:R-:W-:Y:S01]  /*1270*/  LOP3.LUT R21, R5.reuse, 0x60, RZ, 0xfc, !PT ;  /* 0x0000006005157812 */ /* 0x040fe200078efcff */
[----:B------:R-:W-:Y:S01]  /*1280*/  IMAD R108, R0, R9, R17 ;  /* 0x00000009006c7224 */ /* 0x000fe200078e0211 */
[----:B------:R-:W-:Y:S01]  /*1290*/  LOP3.LUT R17, R5, 0x3c, RZ, 0xfc, !PT ;  /* 0x0000003c05117812 */ /* 0x000fe200078efcff */
[----:B------:R-:W-:Y:S01]  /*12a0*/  @!P6 IMAD.IADD R110, R110, 0x1, -R0 ;  /* 0x000000016e6ee824 */ /* 0x000fe200078e0a00 */
[----:B------:R-:W-:Y:S01]  /*12b0*/  IABS R13, R19 ;  /* 0x00000013000d7213 */ /* 0x000fe20000000000 */
[----:B------:R-:W-:Y:S01]  /*12c0*/  @!P0 IMAD.MOV R18, RZ, RZ, -R18 ;  /* 0x000000ffff128224 */ /* 0x000fe200078e0a12 */
[C---:B------:R-:W-:Y:S01]  /*12d0*/  ISETP.GT.U32.AND P6, PT, R0.reuse, R24, PT ;  /* 0x000000180000720c */ /* 0x040fe20003fc4070 */
[----:B------:R-:W-:Y:S01]  /*12e0*/  @!P1 IMAD.MOV R114, RZ, RZ, -R114 ;  /* 0x000000ffff729224 */ /* 0x000fe200078e0a72 */
[----:B------:R-:W-:Y:S01]  /*12f0*/  ISETP.GT.U32.AND P0, PT, R0, R112, PT ;  /* 0x000000700000720c */ /* 0x000fe20003f04070 */
[----:B------:R-:W-:Y:S01]  /*1300*/  IMAD.HI.U32 R9, R4, R13, RZ ;  /* 0x0000000d04097227 */ /* 0x000fe200078e00ff */
[----:B------:R-:W-:-:S02]  /*1310*/  IABS R11, R17 ;  /* 0x00000011000b7213 */ /* 0x000fc40000000000 */
[----:B------:R-:W-:Y:S01]  /*1320*/  ISETP.GT.U32.AND P1, PT, R0, R108, PT ;  /* 0x0000006c0000720c */ /* 0x000fe20003f24070 */
[----:B------:R-:W-:Y:S01]  /*1330*/  @!P4 IMAD.IADD R22, R22, 0x1, -R0 ;  /* 0x000000011616c824 */ /* 0x000fe200078e0a00 */
[----:B------:R-:W-:Y:S01]  /*1340*/  ISETP.GE.AND P4, PT, R16, RZ, PT ;  /* 0x000000ff1000720c */ /* 0x000fe20003f86270 */
[----:B------:R-:W-:Y:S01]  /*1350*/  IMAD.HI.U32 R6, R4, R11, RZ ;  /* 0x0000000b04067227 */ /* 0x000fe200078e00ff */
[----:B------:R-:W-:-:S03]  /*1360*/  LOP3.LUT R16, R5, 0x5c, RZ, 0xfc, !PT ;  /* 0x0000005c05107812 */ /* 0x000fc600078efcff */
[----:B------:R-:W-:Y:S02]  /*1370*/  IMAD.MOV R9, RZ, RZ, -R9 ;  /* 0x000000ffff097224 */ /* 0x000fe400078e0a09 */
[----:B------:R-:W-:Y:S01]  /*1380*/  @!P2 IMAD.IADD R20, R20, 0x1, -R0 ;  /* 0x000000011414a824 */ /* 0x000fe200078e0a00 */
[C---:B------:R-:W-:Y:S01]  /*1390*/  ISETP.GT.U32.AND P2, PT, R0.reuse, R106, PT ;  /* 0x0000006a0000720c */ /* 0x040fe20003f44070 */
[----:B------:R-:W-:Y:S02]  /*13a0*/  IMAD.MOV R6, RZ, RZ, -R6 ;  /* 0x000000ffff067224 */ /* 0x000fe400078e0a06 */
[----:B------:R-:W-:Y:S01]  /*13b0*/  IMAD R102, R0, R9, R13 ;  /* 0x0000000900667224 */ /* 0x000fe200078e020d */
[----:B------:R-:W-:Y:S01]  /*13c0*/  LOP3.LUT R9, R5, 0x44, RZ, 0xfc, !PT ;  /* 0x0000004405097812 */ /* 0x000fe200078efcff */
[--C-:B------:R-:W-:Y:S02]  /*13d0*/  @!P6 IMAD.IADD R24, R24, 0x1, -R0.reuse ;  /* 0x000000011818e824 */ /* 0x100fe400078e0a00 */
[--C-:B------:R-:W-:Y:S01]  /*13e0*/  @!P0 IMAD.IADD R112, R112, 0x1, -R0.reuse ;  /* 0x0000000170708824 */ /* 0x100fe200078e0a00 */
[----:B------:R-:W-:Y:S01]  /*13f0*/  ISETP.GE.AND P0, PT, R14, RZ, PT ;  /* 0x000000ff0e00720c */ /* 0x000fe20003f06270 */
[----:B------:R-:W-:Y:S01]  /*1400*/  @!P1 IMAD.IADD R108, R108, 0x1, -R0 ;  /* 0x000000016c6c9824 */ /* 0x000fe200078e0a00 */
[C---:B------:R-:W-:Y:S01]  /*1410*/  ISETP.GT.U32.AND P6, PT, R0.reuse, R24, PT ;  /* 0x000000180000720c */ /* 0x040fe20003fc4070 */
[C---:B------:R-:W-:Y:S01]  /*1420*/  IMAD R104, R0.reuse, R6, R11 ;  /* 0x0000000600687224 */ /* 0x040fe200078e020b */
[----:B------:R-:W-:Y:S01]  /*1430*/  IABS R11, R9 ;  /* 0x00000009000b7213 */ /* 0x000fe20000000000 */
[----:B------:R-:W-:Y:S01]  /*1440*/  @!P5 IMAD.MOV R20, RZ, RZ, -R20 ;  /* 0x000000ffff14d224 */ /* 0x000fe200078e0a14 */
[----:B------:R-:W-:Y:S01]  /*1450*/  ISETP.GT.U32.AND P5, PT, R0, R108, PT ;  /* 0x0000006c0000720c */ /* 0x000fe20003fa4070 */
[----:B------:R-:W-:Y:S01]  /*1460*/  @!P4 IMAD.MOV R22, RZ, RZ, -R22 ;  /* 0x000000ffff16c224 */ /* 0x000fe200078e0a16 */
[----:B------:R-:W-:Y:S01]  /*1470*/  ISETP.GE.AND P4, PT, R26, RZ, PT ;  /* 0x000000ff1a00720c */ /* 0x000fe20003f86270 */
[----:B------:R-:W-:Y:S01]  /*1480*/  IMAD.HI.U32 R6, R4, R11, RZ ;  /* 0x0000000b04067227 */ /* 0x000fe200078e00ff */
[----:B------:R-:W-:-:S02]  /*1490*/  ISETP.GE.AND P1, PT, R23, RZ, PT ;  /* 0x000000ff1700720c */ /* 0x000fc40003f26270 */
[----:B------:R-:W-:Y:S01]  /*14a0*/  LOP3.LUT R14, R5, 0x48, RZ, 0xfc, !PT ;  /* 0x00000048050e7812 */ /* 0x000fe200078efcff */
[----:B------:R-:W-:Y:S01]  /*14b0*/  @!P2 IMAD.IADD R106, R106, 0x1, -R0 ;  /* 0x000000016a6aa824 */ /* 0x000fe200078e0a00 */
[----:B------:R-:W-:Y:S01]  /*14c0*/  ISETP.GE.AND P2, PT, R25, RZ, PT ;  /* 0x000000ff1900720c */ /* 0x000fe20003f46270 */
[----:B------:R-:W-:Y:S01]  /*14d0*/  IMAD.MOV R6, RZ, RZ, -R6 ;  /* 0x000000ffff067224 */ /* 0x000fe200078e0a06 */
[----:B------:R-:W-:Y:S01]  /*14e0*/  IABS R13, R14 ;  /* 0x0000000e000d7213 */ /* 0x000fe20000000000 */
[----:B------:R-:W-:Y:S01]  /*14f0*/  @!P3 IMAD.MOV R112, RZ, RZ, -R112 ;  /* 0x000000ffff70b224 */ /* 0x000fe200078e0a70 */
[C---:B------:R-:W-:Y:S01]  /*1500*/  ISETP.GT.U32.AND P3, PT, R0.reuse, R106, PT ;  /* 0x0000006a0000720c */ /* 0x040fe20003f64070 */
[----:B------:R-:W-:Y:S01]  /*1510*/  @!P0 IMAD.MOV R110, RZ, RZ, -R110 ;  /* 0x000000ffff6e8224 */ /* 0x000fe200078e0a6e */
[----:B------:R-:W-:Y:S01]  /*1520*/  ISETP.GT.U32.AND P0, PT, R0, R104, PT ;  /* 0x000000680000720c */ /* 0x000fe20003f04070 */
[--C-:B------:R-:W-:Y:S01]  /*1530*/  @!P6 IMAD.IADD R24, R24, 0x1, -R0.reuse ;  /* 0x000000011818e824 */ /* 0x100fe200078e0a00 */
[----:B------:R-:W-:Y:S01]  /*1540*/  ISETP.GE.AND P6, PT, R19, RZ, PT ;  /* 0x000000ff1300720c */ /* 0x000fe20003fc6270 */
[----:B------:R-:W-:Y:S01]  /*1550*/  IMAD R26, R0, R6, R11 ;  /* 0x00000006001a7224 */ /* 0x000fe200078e020b */
[C---:B------:R-:W-:Y:S01]  /*1560*/  LOP3.LUT R6, R5.reuse, 0x4c, RZ, 0xfc, !PT ;  /* 0x0000004c05067812 */ /* 0x040fe200078efcff */
[----:B------:R-:W-:Y:S01]  /*1570*/  @!P5 IMAD.IADD R108, R108, 0x1, -R0 ;  /* 0x000000016c6cd824 */ /* 0x000fe200078e0a00 */
[C---:B------:R-:W-:Y:S01]  /*1580*/  ISETP.GT.U32.AND P5, PT, R0.reuse, R102, PT ;  /* 0x000000660000720c */ /* 0x040fe20003fa4070 */
[----:B------:R-:W-:Y:S01]  /*1590*/  @!P4 IMAD.MOV R24, RZ, RZ, -R24 ;  /* 0x000000ffff18c224 */ /* 0x000fe200078e0a18 */
[----:B------:R-:W-:Y:S01]  /*15a0*/  ISETP.GT.U32.AND P4, PT, R0, R26, PT ;  /* 0x0000001a0000720c */ /* 0x000fe20003f84070 */
[----:B------:R-:W-:Y:S01]  /*15b0*/  @!P1 IMAD.MOV R108, RZ, RZ, -R108 ;  /* 0x000000ffff6c9224 */ /* 0x000fe200078e0a6c */
[----:B------:R-:W-:Y:S01]  /*15c0*/  LOP3.LUT R23, R5, 0x64, RZ, 0xfc, !PT ;  /* 0x0000006405177812 */ /* 0x000fe200078efcff */
[--C-:B------:R-:W-:Y:S01]  /*15d0*/  @!P3 IMAD.IADD R106, R106, 0x1, -R0.reuse ;  /* 0x000000016a6ab824 */ /* 0x100fe200078e0a00 */
[----:B------:R-:W-:Y:S01]  /*15e0*/  ISETP.GE.AND P3, PT, R17, RZ, PT ;  /* 0x000000ff1100720c */ /* 0x000fe20003f66270 */
[----:B------:R-:W-:Y:S01]  /*15f0*/  @!P0 IMAD.IADD R104, R104, 0x1, -R0 ;  /* 0x0000000168688824 */ /* 0x000fe200078e0a00 */
[----:B------:R-:W-:Y:S01]  /*1600*/  ISETP.GE.AND P0, PT, R9, RZ, PT ;  /* 0x000000ff0900720c */ /* 0x000fe20003f06270 */
[----:B------:R-:W-:Y:S01]  /*1610*/  @!P2 IMAD.MOV R106, RZ, RZ, -R106 ;  /* 0x000000ffff6aa224 */ /* 0x000fe200078e0a6a */
[----:B------:R-:W-:Y:S01]  /*1620*/  ISETP.GE.AND P2, PT, R14, RZ, PT ;  /* 0x000000ff0e00720c */ /* 0x000fe20003f46270 */
[----:B------:R-:W-:Y:S01]  /*1630*/  IMAD.HI.U32 R9, R4, R13, RZ ;  /* 0x0000000d04097227 */ /* 0x000fe200078e00ff */
[----:B------:R-:W-:-:S02]  /*1640*/  ISETP.GT.U32.AND P1, PT, R0, R104, PT ;  /* 0x000000680000720c */ /* 0x000fc40003f24070 */
[C---:B------:R-:W-:Y:S01]  /*1650*/  LOP3.LUT R14, R5.reuse, 0x54, RZ, 0xfc, !PT ;  /* 0x00000054050e7812 */ /* 0x040fe200078efcff */
[--C-:B------:R-:W-:Y:S01]  /*1660*/  @!P5 IMAD.IADD R102, R102, 0x1, -R0.reuse ;  /* 0x000000016666d824 */ /* 0x100fe200078e0a00 */
[C---:B------:R-:W-:Y:S01]  /*1670*/  LOP3.LUT R25, R5.reuse, 0xac, RZ, 0xfc, !PT ;  /* 0x000000ac05197812 */ /* 0x040fe200078efcff */
[----:B------:R-:W-:Y:S01]  /*1680*/  @!P4 IMAD.IADD R26, R26, 0x1, -R0 ;  /* 0x000000011a1ac824 */ /* 0x000fe200078e0a00 */
[----:B------:R-:W-:Y:S01]  /*1690*/  IABS R19, R14 ;  /* 0x0000000e00137213 */ /* 0x000fe20000000000 */
[----:B------:R-:W-:Y:S01]  /*16a0*/  IMAD.MOV R9, RZ, RZ, -R9 ;  /* 0x000000ffff097224 */ /* 0x000fe200078e0a09 */
[C---:B------:R-:W-:Y:S02]  /*16b0*/  ISETP.GT.U32.AND P5, PT, R0.reuse, R102, PT ;  /* 0x000000660000720c */ /* 0x040fe40003fa4070 */
[C---:B------:R-:W-:Y:S01]  /*16c0*/  ISETP.GT.U32.AND P4, PT, R0.reuse, R26, PT ;  /* 0x0000001a0000720c */ /* 0x040fe20003f84070 */
[----:B------:R-:W-:Y:S01]  /*16d0*/  IMAD R100, R0, R9, R13 ;  /* 0x0000000900647224 */ /* 0x000fe200078e020d */
[----:B------:R-:W-:Y:S01]  /*16e0*/  LOP3.LUT R9, R5, 0x50, RZ, 0xfc, !PT ;  /* 0x0000005005097812 */ /* 0x000fe200078efcff */
[----:B------:R-:W-:Y:S01]  /*16f0*/  IMAD.HI.U32 R11, R4, R19, RZ ;  /* 0x00000013040b7227 */ /* 0x000fe200078e00ff */
[----:B------:R-:W-:-:S02]  /*1700*/  IABS R13, R6 ;  /* 0x00000006000d7213 */ /* 0x000fc40000000000 */
[----:B------:R-:W-:Y:S01]  /*1710*/  IABS R17, R9 ;  /* 0x0000000900117213 */ /* 0x000fe20000000000 */
[----:B------:R-:W-:Y:S01]  /*1720*/  @!P1 IMAD.IADD R104, R104, 0x1, -R0 ;  /* 0x0000000168689824 */ /* 0x000fe200078e0a00 */
[----:B------:R-:W-:Y:S01]  /*1730*/  ISETP.GE.AND P1, PT, R6, RZ, PT ;  /* 0x000000ff0600720c */ /* 0x000fe20003f26270 */
[----:B------:R-:W-:Y:S02]  /*1740*/  IMAD.MOV R11, RZ, RZ, -R11 ;  /* 0x000000ffff0b7224 */ /* 0x000fe400078e0a0b */
[----:B------:R-:W-:-:S04]  /*1750*/  IMAD.HI.U32 R6, R4, R13, RZ ;  /* 0x0000000d04067227 */ /* 0x000fc800078e00ff */
[----:B------:R-:W-:Y:S01]  /*1760*/  @!P3 IMAD.MOV R104, RZ, RZ, -R104 ;  /* 0x000000ffff68b224 */ /* 0x000fe200078e0a68 */
[----:B------:R-:W-:Y:S01]  /*1770*/  ISETP.GE.AND P3, PT, R9, RZ, PT ;  /* 0x000000ff0900720c */ /* 0x000fe20003f66270 */
[--C-:B------:R-:W-:Y:S01]  /*1780*/  @!P5 IMAD.IADD R102, R102, 0x1, -R0.reuse ;  /* 0x000000016666d824 */ /* 0x100fe200078e0a00 */
[----:B------:R-:W-:Y:S01]  /*1790*/  ISETP.GT.U32.AND P5, PT, R0, R100, PT ;  /* 0x000000640000720c */ /* 0x000fe20003fa4070 */
[----:B------:R-:W-:Y:S02]  /*17a0*/  @!P4 IMAD.IADD R26, R26, 0x1, -R0 ;  /* 0x000000011a1ac824 */ /* 0x000fe400078e0a00 */
[----:B------:R-:W-:Y:S01]  /*17b0*/  IMAD R96, R0, R11, R19 ;  /* 0x0000000b00607224 */ /* 0x000fe200078e0213 */
[----:B------:R-:W-:Y:S01]  /*17c0*/  IABS R19, R23 ;  /* 0x0000001700137213 */ /* 0x000fe20000000000 */
[----:B------:R-:W-:-:S04]  /*17d0*/  IMAD.HI.U32 R9, R4, R17, RZ ;  /* 0x0000001104097227 */ /* 0x000fc800078e00ff */
[----:B------:R-:W-:Y:S02]  /*17e0*/  IMAD.MOV R6, RZ, RZ, -R6 ;  /* 0x000000ffff067224 */ /* 0x000fe400078e0a06 */
[----:B------:R-:W-:Y:S01]  /*17f0*/  @!P6 IMAD.MOV R102, RZ, RZ, -R102 ;  /* 0x000000ffff66e224 */ /* 0x000fe200078e0a66 */
[----:B------:R-:W-:Y:S01]  /*1800*/  ISETP.GE.AND P6, PT, R14, RZ, PT ;  /* 0x000000ff0e00720c */ /* 0x000fe20003fc6270 */
[----:B------:R-:W-:Y:S01]  /*1810*/  @!P0 IMAD.MOV R26, RZ, RZ, -R26 ;  /* 0x000000ffff1a8224 */ /* 0x000fe200078e0a1a */
[C---:B------:R-:W-:Y:S01]  /*1820*/  ISETP.GT.U32.AND P0, PT, R0.reuse, R96, PT ;  /* 0x000000600000720c */ /* 0x040fe20003f04070 */
[----:B------:R-:W-:Y:S01]  /*1830*/  IMAD.MOV R9, RZ, RZ, -R9 ;  /* 0x000000ffff097224 */ /* 0x000fe200078e0a09 */
[----:B------:R-:W-:Y:S01]  /*1840*/  LOP3.LUT R14, R5, 0x58, RZ, 0xfc, !PT ;  /* 0x00000058050e7812 */ /* 0x000fe200078efcff */
[C---:B------:R-:W-:Y:S01]  /*1850*/  IMAD R98, R0.reuse, R6, R13 ;  /* 0x0000000600627224 */ /* 0x040fe200078e020d */
[----:B------:R-:W-:Y:S01]  /*1860*/  IABS R13, R16 ;  /* 0x00000010000d7213 */ /* 0x000fe20000000000 */
[----:B------:R-:W-:Y:S01]  /*1870*/  IMAD R28, R0, R9, R17 ;  /* 0x00000009001c7224 */ /* 0x000fe200078e0211 */
[----:B------:R-:W-:Y:S01]  /*1880*/  IABS R9, R14 ;  /* 0x0000000e00097213 */ /* 0x000fe20000000000 */
[----:B------:R-:W-:Y:S01]  /*1890*/  @!P5 IMAD.IADD R100, R100, 0x1, -R0 ;  /* 0x000000016464d824 */ /* 0x000fe200078e0a00 */
[----:B------:R-:W-:Y:S01]  /*18a0*/  ISETP.GT.U32.AND P4, PT, R0, R98, PT ;  /* 0x000000620000720c */ /* 0x000fe20003f84070 */
[----:B------:R-:W-:Y:S01]  /*18b0*/  IMAD.HI.U32 R11, R4, R19, RZ ;  /* 0x00000013040b7227 */ /* 0x000fe200078e00ff */
[----:B------:R-:W-:-:S02]  /*18c0*/  IABS R17, R21 ;  /* 0x0000001500117213 */ /* 0x000fc40000000000 */
[----:B------:R-:W-:Y:S01]  /*18d0*/  ISETP.GT.U32.AND P5, PT, R0, R100, PT ;  /* 0x000000640000720c */ /* 0x000fe20003fa4070 */
[----:B------:R-:W-:-:S04]  /*18e0*/  IMAD.HI.U32 R6, R4, R9, RZ ;  /* 0x0000000904067227 */ /* 0x000fc800078e00ff */
[----:B------:R-:W-:Y:S02]  /*18f0*/  @!P0 IMAD.IADD R96, R96, 0x1, -R0 ;  /* 0x0000000160608824 */ /* 0x000fe400078e0a00 */
[----:B------:R-:W-:Y:S02]  /*1900*/  IMAD.MOV R6, RZ, RZ, -R6 ;  /* 0x000000ffff067224 */ /* 0x000fe400078e0a06 */
[----:B------:R-:W-:Y:S01]  /*1910*/  @!P4 IMAD.IADD R98, R98, 0x1, -R0 ;  /* 0x000000016262c824 */ /* 0x000fe200078e0a00 */
[C---:B------:R-:W-:Y:S01]  /*1920*/  ISETP.GT.U32.AND P0, PT, R0.reuse, R96, PT ;  /* 0x000000600000720c */ /* 0x040fe20003f04070 */
[----:B------:R-:W-:Y:S02]  /*1930*/  IMAD R94, R0, R6, R9 ;  /* 0x00000006005e7224 */ /* 0x000fe400078e0209 */
[----:B------:R-:W-:Y:S01]  /*1940*/  IMAD.HI.U32 R9, R4, R17, RZ ;  /* 0x0000001104097227 */ /* 0x000fe200078e00ff */
[----:B------:R-:W-:-:S03]  /*1950*/  ISETP.GT.U32.AND P4, PT, R0, R98, PT ;  /* 0x000000620000720c */ /* 0x000fc60003f84070 */
[----:B------:R-:W-:Y:S02]  /*1960*/  IMAD.MOV R9, RZ, RZ, -R9 ;  /* 0x000000ffff097224 */ /* 0x000fe400078e0a09 */
[----:B------:R-:W-:-:S04]  /*1970*/  IMAD.HI.U32 R6, R4, R13, RZ ;  /* 0x0000000d04067227 */ /* 0x000fc800078e00ff */
[----:B------:R-:W-:Y:S02]  /*1980*/  IMAD.MOV R11, RZ, RZ, -R11 ;  /* 0x000000ffff0b7224 */ /* 0x000fe400078e0a0b */
[C---:B------:R-:W-:Y:S02]  /*1990*/  IMAD R92, R0.reuse, R9, R17 ;  /* 0x00000009005c7224 */ /* 0x040fe400078e0211 */
[----:B------:R-:W-:Y:S02]  /*19a0*/  IMAD.MOV R6, RZ, RZ, -R6 ;  /* 0x000000ffff067224 */ /* 0x000fe400078e0a06 */
[----:B------:R-:W-:Y:S02]  /*19b0*/  IMAD R90, R0, R11, R19 ;  /* 0x0000000b005a7224 */ /* 0x000fe400078e0213 */
[--C-:B------:R-:W-:Y:S01]  /*19c0*/  @!P0 IMAD.IADD R96, R96, 0x1, -R0.reuse ;  /* 0x0000000160608824 */ /* 0x100fe200078e0a00 */
[----:B------:R-:W-:Y:S01]  /*19d0*/  ISETP.GT.U32.AND P0, PT, R0, R92, PT ;  /* 0x0000005c0000720c */ /* 0x000fe20003f04070 */
[----:B------:R-:W-:Y:S01]  /*19e0*/  @!P5 IMAD.IADD R100, R100, 0x1, -R0 ;  /* 0x000000016464d824 */ /* 0x000fe200078e0a00 */
[C---:B------:R-:W-:Y:S01]  /*19f0*/  ISETP.GT.U32.AND P5, PT, R0.reuse, R28, PT ;  /* 0x0000001c0000720c */ /* 0x040fe20003fa4070 */
[C---:B------:R-:W-:Y:S01]  /*1a00*/  IMAD R30, R0.reuse, R6, R13 ;  /* 0x00000006001e7224 */ /* 0x040fe200078e020d */
[C---:B------:R-:W-:Y:S01]  /*1a10*/  LOP3.LUT R13, R5.reuse, 0x68, RZ, 0xfc, !PT ;  /* 0x00000068050d7812 */ /* 0x040fe200078efcff */
[----:B------:R-:W-:Y:S01]  /*1a20*/  @!P6 IMAD.MOV R96, RZ, RZ, -R96 ;  /* 0x000000ffff60e224 */ /* 0x000fe200078e0a60 */
[----:B------:R-:W-:Y:S01]  /*1a30*/  ISETP.GT.U32.AND P6, PT, R0, R90, PT ;  /* 0x0000005a0000720c */ /* 0x000fe20003fc4070 */
[----:B------:R-:W-:Y:S01]  /*1a40*/  @!P4 IMAD.IADD R98, R98, 0x1, -R0 ;  /* 0x000000016262c824 */ /* 0x000fe200078e0a00 */
[----:B------:R-:W-:Y:S01]  /*1a50*/  IABS R9, R13 ;  /* 0x0000000d00097213 */ /* 0x000fe20000000000 */
[----:B------:R-:W-:Y:S01]  /*1a60*/  @!P2 IMAD.MOV R100, RZ, RZ, -R100 ;  /* 0x000000ffff64a224 */ /* 0x000fe200078e0a64 */
[----:B------:R-:W-:Y:S01]  /*1a70*/  ISETP.GT.U32.AND P4, PT, R0, R94, PT ;  /* 0x0000005e0000720c */ /* 0x000fe20003f84070 */
[----:B------:R-:W-:Y:S01]  /*1a80*/  @!P1 IMAD.MOV R98, RZ, RZ, -R98 ;  /* 0x000000ffff629224 */ /* 0x000fe200078e0a62 */
[----:B------:R-:W-:Y:S01]  /*1a90*/  ISETP.GE.AND P2, PT, R14, RZ, PT ;  /* 0x000000ff0e00720c */ /* 0x000fe20003f46270 */
[----:B------:R-:W-:Y:S01]  /*1aa0*/  IMAD.HI.U32 R6, R4, R9, RZ ;  /* 0x0000000904067227 */ /* 0x000fe200078e00ff */
[----:B------:R-:W-:-:S02]  /*1ab0*/  LOP3.LUT R14, R5, 0x6c, RZ, 0xfc, !PT ;  /* 0x0000006c050e7812 */ /* 0x000fc400078efcff */
[----:B------:R-:W-:Y:S01]  /*1ac0*/  ISETP.GT.U32.AND P1, PT, R0, R30, PT ;  /* 0x0000001e0000720c */ /* 0x000fe20003f24070 */
[--C-:B------:R-:W-:Y:S01]  /*1ad0*/  @!P0 IMAD.IADD R92, R92, 0x1, -R0.reuse ;  /* 0x000000015c5c8824 */ /* 0x100fe200078e0a00 */
[----:B------:R-:W-:Y:S01]  /*1ae0*/  IABS R11, R14 ;  /* 0x0000000e000b7213 */ /* 0x000fe20000000000 */
[----:B------:R-:W-:Y:S02]  /*1af0*/  @!P5 IMAD.IADD R28, R28, 0x1, -R0 ;  /* 0x000000011c1cd824 */ /* 0x000fe400078e0a00 */
[----:B------:R-:W-:Y:S02]  /*1b00*/  IMAD.MOV R6, RZ, RZ, -R6 ;  /* 0x000000ffff067224 */ /* 0x000fe400078e0a06 */
[--C-:B------:R-:W-:Y:S01]  /*1b10*/  @!P6 IMAD.IADD R90, R90, 0x1, -R0.reuse ;  /* 0x000000015a5ae824 */ /* 0x100fe200078e0a00 */
[C---:B------:R-:W-:Y:S01]  /*1b20*/  ISETP.GT.U32.AND P6, PT, R0.reuse, R92, PT ;  /* 0x0000005c0000720c */ /* 0x040fe20003fc4070 */
[C---:B------:R-:W-:Y:S01]  /*1b30*/  IMAD R32, R0.reuse, R6, R9 ;  /* 0x0000000600207224 */ /* 0x040fe200078e0209 */
[----:B------:R-:W-:Y:S01]  /*1b40*/  ISETP.GT.U32.AND P5, PT, R0, R28, PT ;  /* 0x0000001c0000720c */ /* 0x000fe20003fa4070 */
[----:B------:R-:W-:-:S02]  /*1b50*/  @!P4 IMAD.IADD R94, R94, 0x1, -R0 ;  /* 0x000000015e5ec824 */ /* 0x000fc400078e0a00 */
[----:B------:R-:W-:-:S03]  /*1b60*/  IMAD.HI.U32 R6, R4, R11, RZ ;  /* 0x0000000b04067227 */ /* 0x000fc600078e00ff */
[----:B------:R-:W-:Y:S01]  /*1b70*/  ISETP.GT.U32.AND P4, PT, R0, R94, PT ;  /* 0x0000005e0000720c */ /* 0x000fe20003f84070 */
[----:B------:R-:W-:Y:S02]  /*1b80*/  IMAD.MOV R6, RZ, RZ, -R6 ;  /* 0x000000ffff067224 */ /* 0x000fe400078e0a06 */
[--C-:B------:R-:W-:Y:S01]  /*1b90*/  @!P1 IMAD.IADD R30, R30, 0x1, -R0.reuse ;  /* 0x000000011e1e9824 */ /* 0x100fe200078e0a00 */
[----:B------:R-:W-:Y:S01]  /*1ba0*/  ISETP.GE.AND P1, PT, R13, RZ, PT ;  /* 0x000000ff0d00720c */ /* 0x000fe20003f26270 */
[----:B------:R-:W-:Y:S02]  /*1bb0*/  IMAD R88, R0, R6, R11 ;  /* 0x0000000600587224 */ /* 0x000fe400078e020b */
[--C-:B------:R-:W-:Y:S01]  /*1bc0*/  @!P6 IMAD.IADD R92, R92, 0x1, -R0.reuse ;  /* 0x000000015c5ce824 */ /* 0x100fe200078e0a00 */
[----:B------:R-:W-:Y:S01]  /*1bd0*/  ISETP.GT.U32.AND P0, PT, R0, R30, PT ;  /* 0x0000001e0000720c */ /* 0x000fe20003f04070 */
[----:B------:R-:W-:Y:S01]  /*1be0*/  @!P5 IMAD.IADD R28, R28, 0x1, -R0 ;  /* 0x000000011c1cd824 */ /* 0x000fe200078e0a00 */
[----:B------:R-:W-:-:S02]  /*1bf0*/  ISETP.GT.U32.AND P6, PT, R0, R88, PT ;  /* 0x000000580000720c */ /* 0x000fc40003fc4070 */
[----:B------:R-:W-:Y:S01]  /*1c00*/  ISETP.GE.AND P5, PT, R16, RZ, PT ;  /* 0x000000ff1000720c */ /* 0x000fe20003fa6270 */
[----:B------:R-:W-:Y:S01]  /*1c10*/  @!P3 IMAD.MOV R28, RZ, RZ, -R28 ;  /* 0x000000ffff1cb224 */ /* 0x000fe200078e0a1c */
[----:B------:R-:W-:Y:S01]  /*1c20*/  LOP3.LUT R16, R5, 0x70, RZ, 0xfc, !PT ;  /* 0x0000007005107812 */ /* 0x000fe200078efcff */
[----:B------:R-:W-:Y:S01]  /*1c30*/  @!P4 IMAD.IADD R94, R94, 0x1, -R0 ;  /* 0x000000015e5ec824 */ /* 0x000fe200078e0a00 */
[----:B------:R-:W-:Y:S02]  /*1c40*/  ISETP.GE.AND P3, PT, R21, RZ, PT ;  /* 0x000000ff1500720c */ /* 0x000fe40003f66270 */
[----:B------:R-:W-:Y:S01]  /*1c50*/  LOP3.LUT R21, R5, 0x74, RZ, 0xfc, !PT ;  /* 0x0000007405157812 */ /* 0x000fe200078efcff */
[----:B------:R-:W-:Y:S01]  /*1c60*/  @!P2 IMAD.MOV R94, RZ, RZ, -R94 ;  /* 0x000000ffff5ea224 */ /* 0x000fe200078e0a5e */
[----:B------:R-:W-:Y:S01]  /*1c70*/  IABS R13, R16 ;  /* 0x00000010000d7213 */ /* 0x000fe20000000000 */
[--C-:B------:R-:W-:Y:S01]  /*1c80*/  @!P0 IMAD.IADD R30, R30, 0x1, -R0.reuse ;  /* 0x000000011e1e8824 */ /* 0x100fe200078e0a00 */
[----:B------:R-:W-:Y:S01]  /*1c90*/  ISETP.GE.AND P4, PT, R23, RZ, PT ;  /* 0x000000ff1700720c */ /* 0x000fe20003f86270 */
[----:B------:R-:W-:Y:S01]  /*1ca0*/  @!P6 IMAD.IADD R88, R88, 0x1, -R0 ;  /* 0x000000015858e824 */ /* 0x000fe200078e0a00 */
[----:B------:R-:W-:Y:S01]  /*1cb0*/  ISETP.GT.U32.AND P2, PT, R0, R90, PT ;  /* 0x0000005a0000720c */ /* 0x000fe20003f44070 */
[----:B------:R-:W-:Y:S01]  /*1cc0*/  IMAD.HI.U32 R6, R4, R13, RZ ;  /* 0x0000000d04067227 */ /* 0x000fe200078e00ff */
[----:B------:R-:W-:-:S02]  /*1cd0*/  LOP3.LUT R23, R5, 0x78, RZ, 0xfc, !PT ;  /* 0x0000007805177812 */ /* 0x000fc400078efcff */
[----:B------:R-:W-:Y:S01]  /*1ce0*/  IABS R17, R21 ;  /* 0x0000001500117213 */ /* 0x000fe20000000000 */
[----:B------:R-:W-:Y:S01]  /*1cf0*/  IMAD.MOV R6, RZ, RZ, -R6 ;  /* 0x000000ffff067224 */ /* 0x000fe200078e0a06 */
[----:B------:R-:W-:Y:S01]  /*1d00*/  IABS R19, R23 ;  /* 0x0000001700137213 */ /* 0x000fe20000000000 */
[----:B------:R-:W-:Y:S01]  /*1d10*/  @!P3 IMAD.MOV R92, RZ, RZ, -R92 ;  /* 0x000000ffff5cb224 */ /* 0x000fe200078e0a5c */
[----:B------:R-:W-:Y:S01]  /*1d20*/  ISETP.GT.U32.AND P6, PT, R0, R88, PT ;  /* 0x000000580000720c */ /* 0x000fe20003fc4070 */
[----:B------:R-:W-:Y:S01]  /*1d30*/  IMAD.HI.U32 R9, R4, R17, RZ ;  /* 0x0000001104097227 */ /* 0x000fe200078e00ff */
[----:B------:R-:W-:-:S03]  /*1d40*/  ISETP.GT.U32.AND P0, PT, R0, R32, PT ;  /* 0x000000200000720c */ /* 0x000fc60003f04070 */
[----:B------:R-:W-:-:S04]  /*1d50*/  IMAD.HI.U32 R11, R4, R19, RZ ;  /* 0x00000013040b7227 */ /* 0x000fc800078e00ff */
[----:B------:R-:W-:Y:S02]  /*1d60*/  IMAD.MOV R9, RZ, RZ, -R9 ;  /* 0x000000ffff097224 */ /* 0x000fe400078e0a09 */
[----:B------:R-:W-:Y:S01]  /*1d70*/  IMAD R86, R0, R6, R13 ;  /* 0x0000000600567224 */ /* 0x000fe200078e020d */
[C---:B------:R-:W-:Y:S01]  /*1d80*/  LOP3.LUT R13, R5.reuse, 0x7c, RZ, 0xfc, !PT ;  /* 0x0000007c050d7812 */ /* 0x040fe200078efcff */
[----:B------:R-:W-:Y:S01]  /*1d90*/  @!P2 IMAD.IADD R90, R90, 0x1, -R0 ;  /* 0x000000015a5aa824 */ /* 0x000fe200078e0a00 */
[----:B------:R-:W-:Y:S01]  /*1da0*/  ISETP.GE.AND P2, PT, R14, RZ, PT ;  /* 0x000000ff0e00720c */ /* 0x000fe20003f46270 */
[----:B------:R-:W-:Y:S01]  /*1db0*/  IMAD.MOV R11, RZ, RZ, -R11 ;  /* 0x000000ffff0b7224 */ /* 0x000fe200078e0a0b */
[C---:B------:R-:W-:Y:S01]  /*1dc0*/  ISETP.GT.U32.AND P3, PT, R0.reuse, R86, PT ;  /* 0x000000560000720c */ /* 0x040fe20003f64070 */
[C---:B------:R-:W-:Y:S01]  /*1dd0*/  IMAD R34, R0.reuse, R9, R17 ;  /* 0x0000000900227224 */ /* 0x040fe200078e0211 */
[----:B------:R-:W-:Y:S01]  /*1de0*/  IABS R9, R13 ;  /* 0x0000000d00097213 */ /* 0x000fe20000000000 */
[C---:B------:R-:W-:Y:S01]  /*1df0*/  IMAD R84, R0.reuse, R11, R19 ;  /* 0x0000000b00547224 */ /* 0x040fe200078e0213 */
[----:B------:R-:W-:Y:S01]  /*1e00*/  LOP3.LUT R14, R5, 0x80, RZ, 0xfc, !PT ;  /* 0x00000080050e7812 */ /* 0x000fe200078efcff */
[----:B------:R-:W-:Y:S01]  /*1e10*/  @!P4 IMAD.MOV R90, RZ, RZ, -R90 ;  /* 0x000000ffff5ac224 */ /* 0x000fe200078e0a5a */
[----:B------:R-:W-:Y:S01]  /*1e20*/  ISETP.GT.U32.AND P4, PT, R0, R34, PT ;  /* 0x000000220000720c */ /* 0x000fe20003f84070 */
[----:B------:R-:W-:Y:S01]  /*1e30*/  @!P6 IMAD.IADD R88, R88, 0x1, -R0 ;  /* 0x000000015858e824 */ /* 0x000fe200078e0a00 */
[----:B------:R-:W-:Y:S01]  /*1e40*/  ISETP.GT.U32.AND P6, PT, R0, R84, PT ;  /* 0x000000540000720c */ /* 0x000fe20003fc4070 */
[----:B------:R-:W-:Y:S01]  /*1e50*/  IMAD.HI.U32 R6, R4, R9, RZ ;  /* 0x0000000904067227 */ /* 0x000fe200078e00ff */
[----:B------:R-:W-:-:S02]  /*1e60*/  IABS R11, R14 ;  /* 0x0000000e000b7213 */ /* 0x000fc40000000000 */
[C---:B------:R-:W-:Y:S01]  /*1e70*/  LOP3.LUT R17, R5.reuse, 0x88, RZ, 0xfc, !PT ;  /* 0x0000008805117812 */ /* 0x040fe200078efcff */
[--C-:B------:R-:W-:Y:S01]  /*1e80*/  @!P3 IMAD.IADD R86, R86, 0x1, -R0.reuse ;  /* 0x000000015656b824 */ /* 0x100fe200078e0a00 */
[C---:B------:R-:W-:Y:S01]  /*1e90*/  LOP3.LUT R19, R5.reuse, 0x8c, RZ, 0xfc, !PT ;  /* 0x0000008c05137812 */ /* 0x040fe200078efcff */
[----:B------:R-:W-:Y:S01]  /*1ea0*/  @!P0 IMAD.IADD R32, R32, 0x1, -R0 ;  /* 0x0000000120208824 */ /* 0x000fe200078e0a00 */
[----:B------:R-:W-:Y:S01]  /*1eb0*/  ISETP.GE.AND P0, PT, R16, RZ, PT ;  /* 0x000000ff1000720c */ /* 0x000fe20003f06270 */
[----:B------:R-:W-:Y:S01]  /*1ec0*/  IMAD.MOV R82, RZ, RZ, -R6 ;  /* 0x000000ffff527224 */ /* 0x000fe200078e0a06 */
[----:B------:R-:W-:Y:S01]  /*1ed0*/  LOP3.LUT R16, R5, 0x84, RZ, 0xfc, !PT ;  /* 0x0000008405107812 */ /* 0x000fe200078efcff */
[--C-:B------:R-:W-:Y:S01]  /*1ee0*/  @!P4 IMAD.IADD R34, R34, 0x1, -R0.reuse ;  /* 0x000000012222c824 */ /* 0x100fe200078e0a00 */
[----:B------:R-:W-:Y:S01]  /*1ef0*/  ISETP.GT.U32.AND P4, PT, R0, R86, PT ;  /* 0x000000560000720c */ /* 0x000fe20003f84070 */
[----:B------:R-:W-:Y:S01]  /*1f00*/  @!P6 IMAD.IADD R84, R84, 0x1, -R0 ;  /* 0x000000015454e824 */ /* 0x000fe200078e0a00 */
[----:B------:R-:W-:Y:S01]  /*1f10*/  ISETP.GE.AND P3, PT, R23, RZ, PT ;  /* 0x000000ff1700720c */ /* 0x000fe20003f66270 */
[----:B------:R-:W-:Y:S01]  /*1f20*/  @!P5 IMAD.MOV R30, RZ, RZ, -R30 ;  /* 0x000000ffff1ed224 */ /* 0x000fe200078e0a1e */
[----:B------:R-:W-:Y:S01]  /*1f30*/  ISETP.GT.U32.AND P6, PT, R0, R34, PT ;  /* 0x000000220000720c */ /* 0x000fe20003fc4070 */
[----:B------:R-:W-:Y:S01]  /*1f40*/  IMAD.HI.U32 R6, R4, R11, RZ ;  /* 0x0000000b04067227 */ /* 0x000fe200078e00ff */
[----:B------:R-:W-:-:S02]  /*1f50*/  ISETP.GT.U32.AND P5, PT, R0, R32, PT ;  /* 0x000000200000720c */ /* 0x000fc40003fa4070 */
[----:B------:R-:W-:Y:S01]  /*1f60*/  LOP3.LUT R23, R5, 0xa8, RZ, 0xfc, !PT ;  /* 0x000000a805177812 */ /* 0x000fe200078efcff */
[----:B------:R-:W-:Y:S01]  /*1f70*/  IMAD R82, R0, R82, R9 ;  /* 0x0000005200527224 */ /* 0x000fe200078e0209 */
[----:B------:R-:W-:Y:S01]  /*1f80*/  IABS R9, R16 ;  /* 0x0000001000097213 */ /* 0x000fe20000000000 */
[----:B------:R-:W-:Y:S02]  /*1f90*/  IMAD.MOV R6, RZ, RZ, -R6 ;  /* 0x000000ffff067224 */ /* 0x000fe400078e0a06 */
[--C-:B------:R-:W-:Y:S01]  /*1fa0*/  @!P4 IMAD.IADD R86, R86, 0x1, -R0.reuse ;  /* 0x000000015656c824 */ /* 0x100fe200078e0a00 */
[C---:B------:R-:W-:Y:S01]  /*1fb0*/  ISETP.GT.U32.AND P4, PT, R0.reuse, R82, PT ;  /* 0x000000520000720c */ /* 0x040fe20003f84070 */
[----:B------:R-:W-:Y:S01]  /*1fc0*/  IMAD R36, R0, R6, R11 ;  /* 0x0000000600247224 */ /* 0x000fe200078e020b */
[----:B------:R-:W-:Y:S01]  /*1fd0*/  IABS R11, R17 ;  /* 0x00000011000b7213 */ /* 0x000fe20000000000 */
[--C-:B------:R-:W-:Y:S02]  /*1fe0*/  @!P6 IMAD.IADD R34, R34, 0x1, -R0.reuse ;  /* 0x000000012222e824 */ /* 0x100fe400078e0a00 */
[----:B------:R-:W-:Y:S01]  /*1ff0*/  @!P5 IMAD.IADD R32, R32, 0x1, -R0 ;  /* 0x000000012020d824 */ /* 0x000fe200078e0a00 */
[----:B------:R-:W-:Y:S01]  /*2000*/  ISETP.GT.U32.AND P6, PT, R0, R36, PT ;  /* 0x000000240000720c */ /* 0x000fe20003fc4070 */
[----:B------:R-:W-:Y:S01]  /*2010*/  IMAD.HI.U32 R6, R4, R9, RZ ;  /* 0x0000000904067227 */ /* 0x000fe200078e00ff */
[----:B------:R-:W-:-:S02]  /*2020*/  ISETP.GE.AND P5, PT, R21, RZ, PT ;  /* 0x000000ff1500720c */ /* 0x000fc40003fa6270 */
[C---:B------:R-:W-:Y:S01]  /*2030*/  LOP3.LUT R21, R5.reuse, 0x9c, RZ, 0xfc, !PT ;  /* 0x0000009c05157812 */ /* 0x040fe200078efcff */
[----:B------:R-:W-:Y:S01]  /*2040*/  @!P1 IMAD.MOV R32, RZ, RZ, -R32 ;  /* 0x000000ffff209224 */ /* 0x000fe200078e0a20 */
[----:B------:R-:W-:Y:S01]  /*2050*/  ISETP.GT.U32.AND P1, PT, R0, R84, PT ;  /* 0x000000540000720c */ /* 0x000fe20003f24070 */
[----:B------:R-:W-:Y:S01]  /*2060*/  @!P4 IMAD.IADD R82, R82, 0x1, -R0 ;  /* 0x000000015252c824 */ /* 0x000fe200078e0a00 */
[----:B------:R-:W-:Y:S01]  /*2070*/  ISETP.GE.AND P4, PT, R14, RZ, PT ;  /* 0x000000ff0e00720c */ /* 0x000fe20003f86270 */
[----:B------:R-:W-:Y:S01]  /*2080*/  IMAD.MOV R80, RZ, RZ, -R6 ;  /* 0x000000ffff507224 */ /* 0x000fe200078e0a06 */
[----:B------:R-:W-:Y:S01]  /*2090*/  LOP3.LUT R14, R5, 0x94, RZ, 0xfc, !PT ;  /* 0x00000094050e7812 */ /* 0x000fe200078efcff */
[----:B------:R-:W-:-:S04]  /*20a0*/  IMAD.HI.U32 R6, R4, R11, RZ ;  /* 0x0000000b04067227 */ /* 0x000fc800078e00ff */
[--C-:B------:R-:W-:Y:S01]  /*20b0*/  @!P6 IMAD.IADD R36, R36, 0x1, -R0.reuse ;  /* 0x000000012424e824 */ /* 0x100fe200078e0a00 */
[C---:B------:R-:W-:Y:S01]  /*20c0*/  ISETP.GT.U32.AND P6, PT, R0.reuse, R82, PT ;  /* 0x000000520000720c */ /* 0x040fe20003fc4070 */
[----:B------:R-:W-:Y:S02]  /*20d0*/  IMAD R80, R0, R80, R9 ;  /* 0x0000005000507224 */ /* 0x000fe400078e0209 */
[----:B------:R-:W-:Y:S01]  /*20e0*/  @!P1 IMAD.IADD R84, R84, 0x1, -R0 ;  /* 0x0000000154549824 */ /* 0x000fe200078e0a00 */
[----:B------:R-:W-:Y:S01]  /*20f0*/  ISETP.GE.AND P1, PT, R13, RZ, PT ;  /* 0x000000ff0d00720c */ /* 0x000fe20003f26270 */
[----:B------:R-:W-:Y:S01]  /*2100*/  IMAD.MOV R78, RZ, RZ, -R6 ;  /* 0x000000ffff4e7224 */ /* 0x000fe200078e0a06 */
[----:B------:R-:W-:Y:S01]  /*2110*/  IABS R13, R19 ;  /* 0x00000013000d7213 */ /* 0x000fe20000000000 */
[----:B------:R-:W-:Y:S01]  /*2120*/  @!P2 IMAD.MOV R88, RZ, RZ, -R88 ;  /* 0x000000ffff58a224 */ /* 0x000fe200078e0a58 */
[C---:B------:R-:W-:Y:S01]  /*2130*/  ISETP.GT.U32.AND P2, PT, R0.reuse, R80, PT ;  /* 0x000000500000720c */ /* 0x040fe20003f44070 */
[----:B------:R-:W-:-:S02]  /*2140*/  IMAD R78, R0, R78, R11 ;  /* 0x0000004e004e7224 */ /* 0x000fc400078e020b */
[----:B------:R-:W-:Y:S01]  /*2150*/  IMAD.MOV.U32 R9, RZ, RZ, R13 ;  /* 0x000000ffff097224 */ /* 0x000fe200078e000d */
[----:B------:R-:W-:Y:S01]  /*2160*/  LOP3.LUT R13, R5, 0x90, RZ, 0xfc, !PT ;  /* 0x00000090050d7812 */ /* 0x000fe200078efcff */
[----:B------:R-:W-:Y:S01]  /*2170*/  @!P6 IMAD.IADD R82, R82, 0x1, -R0 ;  /* 0x000000015252e824 */ /* 0x000fe200078e0a00 */
[----:B------:R-:W-:Y:S01]  /*2180*/  ISETP.GT.U32.AND P6, PT, R0, R78, PT ;  /* 0x0000004e0000720c */ /* 0x000fe20003fc4070 */
[----:B------:R-:W-:Y:S01]  /*2190*/  IMAD.HI.U32 R6, R4, R9, RZ ;  /* 0x0000000904067227 */ /* 0x000fe200078e00ff */
[----:B------:R-:W-:-:S03]  /*21a0*/  IABS R11, R13 ;  /* 0x0000000d000b7213 */ /* 0x000fc60000000000 */
[----:B------:R-:W-:Y:S01]  /*21b0*/  @!P0 IMAD.MOV R86, RZ, RZ, -R86 ;  /* 0x000000ffff568224 */ /* 0x000fe200078e0a56 */
[----:B------:R-:W-:Y:S01]  /*21c0*/  ISETP.GT.U32.AND P0, PT, R0, R36, PT ;  /* 0x000000240000720c */ /* 0x000fe20003f04070 */
[----:B------:R-:W-:Y:S02]  /*21d0*/  IMAD.MOV R6, RZ, RZ, -R6 ;  /* 0x000000ffff067224 */ /* 0x000fe400078e0a06 */
[--C-:B------:R-:W-:Y:S01]  /*21e0*/  @!P2 IMAD.IADD R80, R80, 0x1, -R0.reuse ;  /* 0x000000015050a824 */ /* 0x100fe200078e0a00 */
[----:B------:R-:W-:Y:S01]  /*21f0*/  ISETP.GE.AND P2, PT, R13, RZ, PT ;  /* 0x000000ff0d00720c */ /* 0x000fe20003f46270 */
[----:B------:R-:W-:Y:S02]  /*2200*/  IMAD R38, R0, R6, R9 ;  /* 0x0000000600267224 */ /* 0x000fe400078e0209 */
[----:B------:R-:W-:Y:S01]  /*2210*/  IMAD.MOV.U32 R9, RZ, RZ, R11 ;  /* 0x000000ffff097224 */ /* 0x000fe200078e000b */
[----:B------:R-:W-:Y:S01]  /*2220*/  IABS R11, R14 ;  /* 0x0000000e000b7213 */ /* 0x000fe20000000000 */
[----:B------:R-:W-:Y:S01]  /*2230*/  @!P6 IMAD.IADD R78, R78, 0x1, -R0 ;  /* 0x000000014e4ee824 */ /* 0x000fe200078e0a00 */
[----:B------:R-:W-:Y:S01]  /*2240*/  ISETP.GT.U32.AND P6, PT, R0, R80, PT ;  /* 0x000000500000720c */ /* 0x000fe20003fc4070 */
[----:B------:R-:W-:-:S04]  /*2250*/  IMAD.HI.U32 R6, R4, R9, RZ ;  /* 0x0000000904067227 */ /* 0x000fc800078e00ff */
[----:B------:R-:W-:Y:S01]  /*2260*/  @!P0 IMAD.IADD R36, R36, 0x1, -R0 ;  /* 0x0000000124248824 */ /* 0x000fe200078e0a00 */
[----:B------:R-:W-:Y:S01]  /*2270*/  ISETP.GE.AND P0, PT, R19, RZ, PT ;  /* 0x000000ff1300720c */ /* 0x000fe20003f06270 */
[----:B------:R-:W-:Y:S01]  /*2280*/  IMAD.MOV R6, RZ, RZ, -R6 ;  /* 0x000000ffff067224 */ /* 0x000fe200078e0a06 */
[----:B------:R-:W-:Y:S01]  /*2290*/  IABS R19, R25 ;  /* 0x0000001900137213 */ /* 0x000fe20000000000 */
[----:B------:R-:W-:Y:S01]  /*22a0*/  @!P4 IMAD.MOV R36, RZ, RZ, -R36 ;  /* 0x000000ffff24c224 */ /* 0x000fe200078e0a24 */
[C---:B------:R-:W-:Y:S01]  /*22b0*/  ISETP.GT.U32.AND P4, PT, R0.reuse, R38, PT ;  /* 0x000000260000720c */ /* 0x040fe20003f84070 */
[----:B------:R-:W-:Y:S02]  /*22c0*/  IMAD R76, R0, R6, R9 ;  /* 0x00000006004c7224 */ /* 0x000fe400078e0209 */
[----:B------:R-:W-:Y:S01]  /*22d0*/  @!P5 IMAD.MOV R34, RZ, RZ, -R34 ;  /* 0x000000ffff22d224 */ /* 0x000fe200078e0a22 */
[----:B------:R-:W-:Y:S01]  /*22e0*/  ISETP.GE.AND P5, PT, R16, RZ, PT ;  /* 0x000000ff1000720c */ /* 0x000fe20003fa6270 */
[----:B------:R-:W-:Y:S01]  /*22f0*/  @!P6 IMAD.IADD R80, R80, 0x1, -R0 ;  /* 0x000000015050e824 */ /* 0x000fe200078e0a00 */
[C---:B------:R-:W-:Y:S01]  /*2300*/  ISETP.GT.U32.AND P6, PT, R0.reuse, R76, PT ;  /* 0x0000004c0000720c */ /* 0x040fe20003fc4070 */
[----:B------:R-:W-:Y:S01]  /*2310*/  @!P1 IMAD.MOV R82, RZ, RZ, -R82 ;  /* 0x000000ffff529224 */ /* 0x000fe200078e0a52 */
[----:B------:R-:W-:Y:S01]  /*2320*/  LOP3.LUT R16, R5, 0x98, RZ, 0xfc, !PT ;  /* 0x0000009805107812 */ /* 0x000fe200078efcff */
[----:B------:R-:W-:Y:S01]  /*2330*/  @!P3 IMAD.MOV R84, RZ, RZ, -R84 ;  /* 0x000000ffff54b224 */ /* 0x000fe200078e0a54 */
[----:B------:R-:W-:Y:S01]  /*2340*/  ISETP.GT.U32.AND P1, PT, R0, R78, PT ;  /* 0x0000004e0000720c */ /* 0x000fe20003f24070 */
[----:B------:R-:W-:Y:S01]  /*2350*/  IMAD.HI.U32 R6, R4, R11, RZ ;  /* 0x0000000b04067227 */ /* 0x000fe200078e00ff */
[----:B------:R-:W-:-:S02]  /*2360*/  IABS R13, R16 ;  /* 0x00000010000d7213 */ /* 0x000fc40000000000 */
[----:B------:R-:W-:Y:S01]  /*2370*/  ISETP.GE.AND P3, PT, R17, RZ, PT ;  /* 0x000000ff1100720c */ /* 0x000fe20003f66270 */
[----:B------:R-:W-:Y:S01]  /*2380*/  @!P4 IMAD.IADD R38, R38, 0x1, -R0 ;  /* 0x000000012626c824 */ /* 0x000fe200078e0a00 */
[----:B------:R-:W-:Y:S01]  /*2390*/  IABS R17, R21 ;  /* 0x0000001500117213 */ /* 0x000fe20000000000 */
[----:B------:R-:W-:Y:S01]  /*23a0*/  @!P5 IMAD.MOV R80, RZ, RZ, -R80 ;  /* 0x000000ffff50d224 */ /* 0x000fe200078e0a50 */
[----:B------:R-:W-:Y:S01]  /*23b0*/  ISETP.GE.AND P4, PT, R16, RZ, PT ;  /* 0x000000ff1000720c */ /* 0x000fe20003f86270 */
[----:B------:R-:W-:Y:S01]  /*23c0*/  @!P6 IMAD.IADD R76, R76, 0x1, -R0 ;  /* 0x000000014c4ce824 */ /* 0x000fe200078e0a00 */
[----:B------:R-:W-:Y:S01]  /*23d0*/  ISETP.GT.U32.AND P5, PT, R0, R38, PT ;  /* 0x000000260000720c */ /* 0x000fe20003fa4070 */
[----:B------:R-:W-:Y:S01]  /*23e0*/  IMAD.HI.U32 R9, R4, R13, RZ ;  /* 0x0000000d04097227 */ /* 0x000fe200078e00ff */
[----:B------:R-:W-:Y:S02]  /*23f0*/  LOP3.LUT R16, R5, 0xa4, RZ, 0xfc, !PT ;  /* 0x000000a405107812 */ /* 0x000fe400078efcff */
[----:B------:R-:W-:Y:S01]  /*2400*/  ISETP.GT.U32.AND P6, PT, R0, R76, PT ;  /* 0x0000004c0000720c */ /* 0x000fe20003fc4070 */
[----:B------:R-:W-:-:S02]  /*2410*/  IMAD.MOV R74, RZ, RZ, -R6 ;  /* 0x000000ffff4a7224 */ /* 0x000fc400078e0a06 */
[----:B------:R-:W-:-:S04]  /*2420*/  IMAD.HI.U32 R6, R4, R17, RZ ;  /* 0x0000001104067227 */ /* 0x000fc800078e00ff */
[----:B------:R-:W-:Y:S02]  /*2430*/  IMAD.MOV R9, RZ, RZ, -R9 ;  /* 0x000000ffff097224 */ /* 0x000fe400078e0a09 */
[----:B------:R-:W-:Y:S02]  /*2440*/  IMAD.MOV R6, RZ, RZ, -R6 ;  /* 0x000000ffff067224 */ /* 0x000fe400078e0a06 */
[----:B------:R-:W-:Y:S01]  /*2450*/  IMAD R40, R0, R9, R13 ;  /* 0x0000000900287224 */ /* 0x000fe200078e020d */
[----:B------:R-:W-:Y:S01]  /*2460*/  IABS R13, R16 ;  /* 0x00000010000d7213 */ /* 0x000fe20000000000 */
[--C-:B------:R-:W-:Y:S01]  /*2470*/  @!P1 IMAD.IADD R78, R78, 0x1, -R0.reuse ;  /* 0x000000014e4e9824 */ /* 0x100fe200078e0a00 */
[----:B------:R-:W-:Y:S01]  /*2480*/  ISETP.GE.AND P1, PT, R14, RZ, PT ;  /* 0x000000ff0e00720c */ /* 0x000fe20003f26270 */
[C---:B------:R-:W-:Y:S01]  /*2490*/  IMAD R74, R0.reuse, R74, R11 ;  /* 0x0000004a004a7224 */ /* 0x040fe200078e020b */
[----:B------:R-:W-:Y:S01]  /*24a0*/  LOP3.LUT R14, R5, 0xa0, RZ, 0xfc, !PT ;  /* 0x000000a0050e7812 */ /* 0x000fe200078efcff */
[----:B------:R-:W-:Y:S01]  /*24b0*/  IMAD R72, R0, R6, R17 ;  /* 0x0000000600487224 */ /* 0x000fe200078e0211 */
[----:B------:R-:W-:Y:S01]  /*24c0*/  IABS R17, R23 ;  /* 0x0000001700117213 */ /* 0x000fe20000000000 */
[----:B------:R-:W-:Y:S01]  /*24d0*/  @!P5 IMAD.IADD R38, R38, 0x1, -R0 ;  /* 0x000000012626d824 */ /* 0x000fe200078e0a00 */
[C---:B------:R-:W-:Y:S01]  /*24e0*/  ISETP.GT.U32.AND P5, PT, R0.reuse, R40, PT ;  /* 0x000000280000720c */ /* 0x040fe20003fa4070 */
[----:B------:R-:W-:Y:S01]  /*24f0*/  @!P3 IMAD.MOV R78, RZ, RZ, -R78 ;  /* 0x000000ffff4eb224 */ /* 0x000fe200078e0a4e */
[----:B------:R-:W-:Y:S01]  /*2500*/  ISETP.GT.U32.AND P3, PT, R0, R74, PT ;  /* 0x0000004a0000720c */ /* 0x000fe20003f64070 */
[----:B------:R-:W-:Y:S01]  /*2510*/  @!P6 IMAD.IADD R76, R76, 0x1, -R0 ;  /* 0x000000014c4ce824 */ /* 0x000fe200078e0a00 */
[----:B------:R-:W-:Y:S01]  /*2520*/  ISETP.GT.U32.AND P6, PT, R0, R72, PT ;  /* 0x000000480000720c */ /* 0x000fe20003fc4070 */
[----:B------:R-:W-:Y:S01]  /*2530*/  IMAD.HI.U32 R9, R4, R13, RZ ;  /* 0x0000000d04097227 */ /* 0x000fe200078e00ff */
[----:B------:R-:W-:-:S03]  /*2540*/  IABS R11, R14 ;  /* 0x0000000e000b7213 */ /* 0x000fc60000000000 */
[----:B------:R-:W-:Y:S02]  /*2550*/  IMAD.MOV R9, RZ, RZ, -R9 ;  /* 0x000000ffff097224 */ /* 0x000fe400078e0a09 */
[----:B------:R-:W-:-:S04]  /*2560*/  IMAD.HI.U32 R6, R4, R11, RZ ;  /* 0x0000000b04067227 */ /* 0x000fc800078e00ff */
[--C-:B------:R-:W-:Y:S02]  /*2570*/  @!P5 IMAD.IADD R40, R40, 0x1, -R0.reuse ;  /* 0x000000012828d824 */ /* 0x100fe400078e0a00 */
[--C-:B------:R-:W-:Y:S01]  /*2580*/  @!P3 IMAD.IADD R74, R74, 0x1, -R0.reuse ;  /* 0x000000014a4ab824 */ /* 0x100fe200078e0a00 */
[----:B------:R-:W-:Y:S01]  /*2590*/  ISETP.GE.AND P3, PT, R21, RZ, PT ;  /* 0x000000ff1500720c */ /* 0x000fe20003f66270 */
[----:B------:R-:W-:Y:S01]  /*25a0*/  @!P6 IMAD.IADD R72, R72, 0x1, -R0 ;  /* 0x000000014848e824 */ /* 0x000fe200078e0a00 */
[C---:B------:R-:W-:Y:S01]  /*25b0*/  ISETP.GT.U32.AND P6, PT, R0.reuse, R40, PT ;  /* 0x000000280000720c */ /* 0x040fe20003fc4070 */
[C---:B------:R-:W-:Y:S01]  /*25c0*/  IMAD R42, R0.reuse, R9, R13 ;  /* 0x00000009002a7224 */ /* 0x040fe200078e020d */
[----:B------:R-:W-:Y:S01]  /*25d0*/  ISETP.GT.U32.AND P5, PT, R0, R74, PT ;  /* 0x0000004a0000720c */ /* 0x000fe20003fa4070 */
[----:B------:R-:W-:Y:S01]  /*25e0*/  IMAD.HI.U32 R9, R4, R19, RZ ;  /* 0x0000001304097227 */ /* 0x000fe200078e00ff */
[C---:B------:R-:W-:Y:S02]  /*25f0*/  LOP3.LUT R13, R5.reuse, 0xb0, RZ, 0xfc, !PT ;  /* 0x000000b0050d7812 */ /* 0x040fe400078efcff */
[----:B------:R-:W-:Y:S01]  /*2600*/  LOP3.LUT R21, R5, 0xd0, RZ, 0xfc, !PT ;  /* 0x000000d005157812 */ /* 0x000fe200078efcff */
[----:B------:R-:W-:-:S02]  /*2610*/  IMAD.MOV R6, RZ, RZ, -R6 ;  /* 0x000000ffff067224 */ /* 0x000fc400078e0a06 */
[----:B------:R-:W-:Y:S02]  /*2620*/  IMAD.MOV R9, RZ, RZ, -R9 ;  /* 0x000000ffff097224 */ /* 0x000fe400078e0a09 */
[----:B------:R-:W-:Y:S01]  /*2630*/  IMAD R70, R0, R6, R11 ;  /* 0x0000000600467224 */ /* 0x000fe200078e020b */
[----:B------:R-:W-:Y:S01]  /*2640*/  IABS R11, R13 ;  /* 0x0000000d000b7213 */ /* 0x000fe20000000000 */
[--C-:B------:R-:W-:Y:S01]  /*2650*/  @!P6 IMAD.IADD R40, R40, 0x1, -R0.reuse ;  /* 0x000000012828e824 */ /* 0x100fe200078e0a00 */
[C---:B------:R-:W-:Y:S01]  /*2660*/  ISETP.GT.U32.AND P6, PT, R0.reuse, R42, PT ;  /* 0x0000002a0000720c */ /* 0x040fe20003fc4070 */
[----:B------:R-:W-:Y:S02]  /*2670*/  IMAD R66, R0, R9, R19 ;  /* 0x0000000900427224 */ /* 0x000fe400078e0213 */
[----:B------:R-:W-:Y:S01]  /*2680*/  @!P5 IMAD.IADD R74, R74, 0x1, -R0 ;  /* 0x000000014a4ad824 */ /* 0x000fe200078e0a00 */
[----:B------:R-:W-:Y:S01]  /*2690*/  ISETP.GT.U32.AND P5, PT, R0, R70, PT ;  /* 0x000000460000720c */ /* 0x000fe20003fa4070 */
[----:B------:R-:W-:-:S04]  /*26a0*/  IMAD.HI.U32 R6, R4, R17, RZ ;  /* 0x0000001104067227 */ /* 0x000fc800078e00ff */
[----:B------:R-:W-:Y:S01]  /*26b0*/  @!P4 IMAD.MOV R40, RZ, RZ, -R40 ;  /* 0x000000ffff28c224 */ /* 0x000fe200078e0a28 */
[C---:B------:R-:W-:Y:S01]  /*26c0*/  ISETP.GT.U32.AND P4, PT, R0.reuse, R66, PT ;  /* 0x000000420000720c */ /* 0x040fe20003f84070 */
[----:B------:R-:W-:Y:S02]  /*26d0*/  IMAD.MOV R6, RZ, RZ, -R6 ;  /* 0x000000ffff067224 */ /* 0x000fe400078e0a06 */
[----:B------:R-:W-:Y:S02]  /*26e0*/  IMAD.MOV.U32 R9, RZ, RZ, R11 ;  /* 0x000000ffff097224 */ /* 0x000fe400078e000b */
[----:B------:R-:W-:Y:S02]  /*26f0*/  IMAD R68, R0, R6, R17 ;  /* 0x0000000600447224 */ /* 0x000fe400078e0211 */
[----:B------:R-:W-:Y:S01]  /*2700*/  @!P2 IMAD.MOV R76, RZ, RZ, -R76 ;  /* 0x000000ffff4ca224 */ /* 0x000fe200078e0a4c */
[----:B------:R-:W-:Y:S01]  /*2710*/  ISETP.GE.AND P2, PT, R14, RZ, PT ;  /* 0x000000ff0e00720c */ /* 0x000fe20003f46270 */
[----:B------:R-:W-:Y:S01]  /*2720*/  @!P6 IMAD.IADD R42, R42, 0x1, -R0 ;  /* 0x000000012a2ae824 */ /* 0x000fe200078e0a00 */
[----:B------:R-:W-:Y:S01]  /*2730*/  LOP3.LUT R14, R5, 0xb4, RZ, 0xfc, !PT ;  /* 0x000000b4050e7812 */ /* 0x000fe200078efcff */
[----:B------:R-:W-:-:S03]  /*2740*/  IMAD.HI.U32 R6, R4, R9, RZ ;  /* 0x0000000904067227 */ /* 0x000fc600078e00ff */
[----:B------:R-:W-:Y:S01]  /*2750*/  IABS R11, R14 ;  /* 0x0000000e000b7213 */ /* 0x000fe20000000000 */
[--C-:B------:R-:W-:Y:S01]  /*2760*/  @!P5 IMAD.IADD R70, R70, 0x1, -R0.reuse ;  /* 0x000000014646d824 */ /* 0x100fe200078e0a00 */
[----:B------:R-:W-:Y:S01]  /*2770*/  ISETP.GT.U32.AND P5, PT, R0, R68, PT ;  /* 0x000000440000720c */ /* 0x000fe20003fa4070 */
[----:B------:R-:W-:Y:S01]  /*2780*/  @!P4 IMAD.IADD R66, R66, 0x1, -R0 ;  /* 0x000000014242c824 */ /* 0x000fe200078e0a00 */
[C---:B------:R-:W-:Y:S01]  /*2790*/  ISETP.GT.U32.AND P6, PT, R0.reuse, R42, PT ;  /* 0x0000002a0000720c */ /* 0x040fe20003fc4070 */
[----:B------:R-:W-:Y:S02]  /*27a0*/  IMAD.MOV R6, RZ, RZ, -R6 ;  /* 0x000000ffff067224 */ /* 0x000fe400078e0a06 */
[----:B------:R-:W-:Y:S01]  /*27b0*/  @!P0 IMAD.MOV R38, RZ, RZ, -R38 ;  /* 0x000000ffff268224 */ /* 0x000fe200078e0a26 */
[C---:B------:R-:W-:Y:S01]  /*27c0*/  ISETP.GT.U32.AND P0, PT, R0.reuse, R72, PT ;  /* 0x000000480000720c */ /* 0x040fe20003f04070 */
[C---:B------:R-:W-:Y:S01]  /*27d0*/  IMAD R44, R0.reuse, R6, R9 ;  /* 0x00000006002c7224 */ /* 0x040fe200078e0209 */
[----:B------:R-:W-:Y:S01]  /*27e0*/  ISETP.GT.U32.AND P4, PT, R0, R66, PT ;  /* 0x000000420000720c */ /* 0x000fe20003f84070 */
[----:B------:R-:W-:Y:S01]  /*27f0*/  IMAD.HI.U32 R6, R4, R11, RZ ;  /* 0x0000000b04067227 */ /* 0x000fe200078e00ff */
[----:B------:R-:W-:-:S03]  /*2800*/  LOP3.LUT R9, R5, 0xbc, RZ, 0xfc, !PT ;  /* 0x000000bc05097812 */ /* 0x000fc600078efcff */
[----:B------:R-:W-:Y:S02]  /*2810*/  IMAD.MOV R6, RZ, RZ, -R6 ;  /* 0x000000ffff067224 */ /* 0x000fe400078e0a06 */
[----:B------:R-:W-:Y:S01]  /*2820*/  @!P1 IMAD.MOV R74, RZ, RZ, -R74 ;  /* 0x000000ffff4a9224 */ /* 0x000fe200078e0a4a */
[----:B------:R-:W-:Y:S01]  /*2830*/  ISETP.GT.U32.AND P1, PT, R0, R70, PT ;  /* 0x000000460000720c */ /* 0x000fe20003f24070 */
[--C-:B------:R-:W-:Y:S02]  /*2840*/  @!P5 IMAD.IADD R68, R68, 0x1, -R0.reuse ;  /* 0x000000014444d824 */ /* 0x100fe400078e0a00 */
[--C-:B------:R-:W-:Y:S01]  /*2850*/  @!P6 IMAD.IADD R42, R42, 0x1, -R0.reuse ;  /* 0x000000012a2ae824 */ /* 0x100fe200078e0a00 */
[C---:B------:R-:W-:Y:S01]  /*2860*/  ISETP.GT.U32.AND P6, PT, R0.reuse, R44, PT ;  /* 0x0000002c0000720c */ /* 0x040fe20003fc4070 */
[C---:B------:R-:W-:Y:S01]  /*2870*/  IMAD R64, R0.reuse, R6, R11 ;  /* 0x0000000600407224 */ /* 0x040fe200078e020b */
[----:B------:R-:W-:Y:S01]  /*2880*/  ISETP.GT.U32.AND P5, PT, R0, R68, PT ;  /* 0x000000440000720c */ /* 0x000fe20003fa4070 */
[--C-:B------:R-:W-:Y:S01]  /*2890*/  @!P0 IMAD.IADD R72, R72, 0x1, -R0.reuse ;  /* 0x0000000148488824 */ /* 0x100fe200078e0a00 */
[----:B------:R-:W-:Y:S01]  /*28a0*/  ISETP.GE.AND P0, PT, R16, RZ, PT ;  /* 0x000000ff1000720c */ /* 0x000fe20003f06270 */
[----:B------:R-:W-:Y:S01]  /*28b0*/  @!P4 IMAD.IADD R66, R66, 0x1, -R0 ;  /* 0x000000014242c824 */ /* 0x000fe200078e0a00 */
[----:B------:R-:W-:Y:S01]  /*28c0*/  ISETP.GT.U32.AND P4, PT, R0, R64, PT ;  /* 0x000000400000720c */ /* 0x000fe20003f84070 */
[----:B------:R-:W-:Y:S01]  /*28d0*/  @!P3 IMAD.MOV R72, RZ, RZ, -R72 ;  /* 0x000000ffff48b224 */ /* 0x000fe200078e0a48 */
[----:B------:R-:W-:Y:S01]  /*28e0*/  ISETP.GE.AND P3, PT, R23, RZ, PT ;  /* 0x000000ff1700720c */ /* 0x000fe20003f66270 */
[----:B------:R-:W-:Y:S01]  /*28f0*/  @!P1 IMAD.IADD R70, R70, 0x1, -R0 ;  /* 0x0000000146469824 */ /* 0x000fe200078e0a00 */
[----:B------:R-:W-:-:S02]  /*2900*/  ISETP.GE.AND P1, PT, R25, RZ, PT ;  /* 0x000000ff1900720c */ /* 0x000fc40003f26270 */
[C---:B------:R-:W-:Y:S01]  /*2910*/  LOP3.LUT R6, R5.reuse, 0xb8, RZ, 0xfc, !PT ;  /* 0x000000b805067812 */ /* 0x040fe200078efcff */
[--C-:B------:R-:W-:Y:S01]  /*2920*/  @!P6 IMAD.IADD R44, R44, 0x1, -R0.reuse ;  /* 0x000000012c2ce824 */ /* 0x100fe200078e0a00 */
[----:B------:R-:W-:Y:S01]  /*2930*/  LOP3.LUT R23, R5, 0xd4, RZ, 0xfc, !PT ;  /* 0x000000d405177812 */ /* 0x000fe200078efcff */
[----:B------:R-:W-:Y:S01]  /*2940*/  @!P5 IMAD.IADD R68, R68, 0x1, -R0 ;  /* 0x000000014444d824 */ /* 0x000fe200078e0a00 */
[----:B------:R-:W-:Y:S01]  /*2950*/  IABS R11, R6 ;  /* 0x00000006000b7213 */ /* 0x000fe20000000000 */
[----:B------:R-:W-:Y:S01]  /*2960*/  @!P2 IMAD.MOV R70, RZ, RZ, -R70 ;  /* 0x000000ffff46a224 */ /* 0x000fe200078e0a46 */
[----:B------:R-:W-:Y:S01]  /*2970*/  ISETP.GE.AND P2, PT, R13, RZ, PT ;  /* 0x000000ff0d00720c */ /* 0x000fe20003f46270 */
[----:B------:R-:W-:Y:S01]  /*2980*/  @!P4 IMAD.IADD R64, R64, 0x1, -R0 ;  /* 0x000000014040c824 */ /* 0x000fe200078e0a00 */
[----:B------:R-:W-:Y:S01]  /*2990*/  LOP3.LUT R13, R5, 0xc0, RZ, 0xfc, !PT ;  /* 0x000000c0050d7812 */ /* 0x000fe200078efcff */
[----:B------:R-:W-:Y:S01]  /*29a0*/  @!P3 IMAD.MOV R68, RZ, RZ, -R68 ;  /* 0x000000ffff44b224 */ /* 0x000fe200078e0a44 */
[----:B------:R-:W-:Y:S01]  /*29b0*/  ISETP.GT.U32.AND P6, PT, R0, R44, PT ;  /* 0x0000002c0000720c */ /* 0x000fe20003fc4070 */
[----:B------:R-:W-:Y:S01]  /*29c0*/  @!P0 IMAD.MOV R42, RZ, RZ, -R42 ;  /* 0x000000ffff2a8224 */ /* 0x000fe200078e0a2a */
[----:B------:R-:W-:Y:S01]  /*29d0*/  ISETP.GE.AND P3, PT, R9, RZ, PT ;  /* 0x000000ff0900720c */ /* 0x000fe20003f66270 */
[----:B------:R-:W-:Y:S01]  /*29e0*/  @!P1 IMAD.MOV R66, RZ, RZ, -R66 ;  /* 0x000000ffff429224 */ /* 0x000fe200078e0a42 */
[----:B------:R-:W-:-:S02]  /*29f0*/  IABS R9, R9 ;  /* 0x0000000900097213 */ /* 0x000fc40000000000 */
[----:B------:R-:W-:Y:S01]  /*2a00*/  ISETP.GE.AND P0, PT, R6, RZ, PT ;  /* 0x000000ff0600720c */ /* 0x000fe20003f06270 */
[----:B------:R-:W-:Y:S01]  /*2a10*/  IMAD.HI.U32 R6, R4, R11, RZ ;  /* 0x0000000b04067227 */ /* 0x000fe200078e00ff */
[----:B------:R-:W-:Y:S02]  /*2a20*/  IABS R17, R13 ;  /* 0x0000000d00117213 */ /* 0x000fe40000000000 */
[----:B------:R-:W-:Y:S01]  /*2a30*/  ISETP.GT.U32.AND P4, PT, R0, R64, PT ;  /* 0x000000400000720c */ /* 0x000fe20003f84070 */
[----:B------:R-:W-:Y:S01]  /*2a40*/  IMAD.MOV R62, RZ, RZ, -R6 ;  /* 0x000000ffff3e7224 */ /* 0x000fe200078e0a06 */
[----:B------:R-:W-:Y:S01]  /*2a50*/  ISETP.GE.AND P1, PT, R13, RZ, PT ;  /* 0x000000ff0d00720c */ /* 0x000fe20003f26270 */
[----:B------:R-:W-:Y:S01]  /*2a60*/  IMAD.MOV.U32 R13, RZ, RZ, R9 ;  /* 0x000000ffff0d7224 */ /* 0x000fe200078e0009 */
[----:B------:R-:W-:Y:S01]  /*2a70*/  ISETP.GE.AND P5, PT, R14, RZ, PT ;  /* 0x000000ff0e00720c */ /* 0x000fe20003fa6270 */
[----:B------:R-:W-:Y:S01]  /*2a80*/  IMAD.HI.U32 R9, R4, R17, RZ ;  /* 0x0000001104097227 */ /* 0x000fe200078e00ff */
[----:B------:R-:W-:-:S02]  /*2a90*/  LOP3.LUT R14, R5, 0xc4, RZ, 0xfc, !PT ;  /* 0x000000c4050e7812 */ /* 0x000fc400078efcff */
[----:B------:R-:W-:Y:S01]  /*2aa0*/  IABS R16, R23 ;  /* 0x0000001700107213 */ /* 0x000fe20000000000 */
[----:B------:R-:W-:Y:S01]  /*2ab0*/  @!P6 IMAD.IADD R44, R44, 0x1, -R0 ;  /* 0x000000012c2ce824 */ /* 0x000fe200078e0a00 */
[----:B------:R-:W-:Y:S01]  /*2ac0*/  IABS R19, R14 ;  /* 0x0000000e00137213 */ /* 0x000fe20000000000 */
[----:B------:R-:W-:Y:S01]  /*2ad0*/  IMAD R62, R0, R62, R11 ;  /* 0x0000003e003e7224 */ /* 0x000fe200078e020b */
[----:B------:R-:W-:Y:S01]  /*2ae0*/  ISETP.GE.AND P6, PT, R14, RZ, PT ;  /* 0x000000ff0e00720c */ /* 0x000fe20003fc6270 */
[----:B------:R-:W-:Y:S01]  /*2af0*/  IMAD.MOV R9, RZ, RZ, -R9 ;  /* 0x000000ffff097224 */ /* 0x000fe200078e0a09 */
[----:B------:R-:W-:Y:S01]  /*2b00*/  IABS R14, R21 ;  /* 0x00000015000e7213 */ /* 0x000fe20000000000 */
[----:B------:R-:W-:Y:S01]  /*2b10*/  @!P2 IMAD.MOV R44, RZ, RZ, -R44 ;  /* 0x000000ffff2ca224 */ /* 0x000fe200078e0a2c */
[----:B------:R-:W-:Y:S01]  /*2b20*/  ISETP.GT.U32.AND P2, PT, R0, R62, PT ;  /* 0x0000003e0000720c */ /* 0x000fe20003f44070 */
[----:B------:R-:W-:Y:S01]  /*2b30*/  @!P4 IMAD.IADD R64, R64, 0x1, -R0 ;  /* 0x000000014040c824 */ /* 0x000fe200078e0a00 */
[C---:B------:R-:W-:Y:S01]  /*2b40*/  LOP3.LUT R25, R5.reuse, 0x11c, RZ, 0xfc, !PT ;  /* 0x0000011c05197812 */ /* 0x040fe200078efcff */
[----:B------:R-:W-:Y:S01]  /*2b50*/  IMAD R60, R0, R9, R17 ;  /* 0x00000009003c7224 */ /* 0x000fe200078e0211 */
[----:B------:R-:W-:Y:S01]  /*2b60*/  LOP3.LUT R17, R5, 0xc8, RZ, 0xfc, !PT ;  /* 0x000000c805117812 */ /* 0x000fe200078efcff */
[----:B------:R-:W-:-:S03]  /*2b70*/  IMAD.HI.U32 R6, R4, R13, RZ ;  /* 0x0000000d04067227 */ /* 0x000fc600078e00ff */
[----:B------:R-:W-:Y:S01]  /*2b80*/  IABS R11, R17 ;  /* 0x00000011000b7213 */ /* 0x000fe20000000000 */
[----:B------:R-:W-:Y:S01]  /*2b90*/  @!P5 IMAD.MOV R64, RZ, RZ, -R64 ;  /* 0x000000ffff40d224 */ /* 0x000fe200078e0a40 */
[----:B------:R-:W-:Y:S01]  /*2ba0*/  ISETP.GT.U32.AND P5, PT, R0, R60, PT ;  /* 0x0000003c0000720c */ /* 0x000fe20003fa4070 */
[----:B------:R-:W-:Y:S02]  /*2bb0*/  IMAD.MOV R46, RZ, RZ, -R6 ;  /* 0x000000ffff2e7224 */ /* 0x000fe400078e0a06 */
[----:B------:R-:W-:-:S04]  /*2bc0*/  IMAD.HI.U32 R6, R4, R19, RZ ;  /* 0x0000001304067227 */ /* 0x000fc800078e00ff */
[----:B------:R-:W-:Y:S02]  /*2bd0*/  IMAD.MOV R6, RZ, RZ, -R6 ;  /* 0x000000ffff067224 */ /* 0x000fe400078e0a06 */
[--C-:B------:R-:W-:Y:S02]  /*2be0*/  @!P2 IMAD.IADD R62, R62, 0x1, -R0.reuse ;  /* 0x000000013e3ea824 */ /* 0x100fe400078e0a00 */
[C---:B------:R-:W-:Y:S01]  /*2bf0*/  IMAD R58, R0.reuse, R6, R19 ;  /* 0x00000006003a7224 */ /* 0x040fe200078e0213 */
[----:B------:R-:W-:Y:S01]  /*2c00*/  LOP3.LUT R19, R5, 0xcc, RZ, 0xfc, !PT ;  /* 0x000000cc05137812 */ /* 0x000fe200078efcff */
[C---:B------:R-:W-:Y:S01]  /*2c10*/  IMAD R46, R0.reuse, R46, R13 ;  /* 0x0000002e002e7224 */ /* 0x040fe200078e020d */
[----:B------:R-:W-:Y:S01]  /*2c20*/  ISETP.GT.U32.AND P2, PT, R0, R62, PT ;  /* 0x0000003e0000720c */ /* 0x000fe20003f44070 */
[----:B------:R-:W-:Y:S01]  /*2c30*/  @!P5 IMAD.IADD R60, R60, 0x1, -R0 ;  /* 0x000000013c3cd824 */ /* 0x000fe200078e0a00 */
[----:B------:R-:W-:Y:S01]  /*2c40*/  IABS R13, R19 ;  /* 0x00000013000d7213 */ /* 0x000fe20000000000 */
[----:B------:R-:W-:Y:S01]  /*2c50*/  IMAD.HI.U32 R6, R4, R11, RZ ;  /* 0x0000000b04067227 */ /* 0x000fe200078e00ff */
[----:B------:R-:W-:-:S02]  /*2c60*/  ISETP.GT.U32.AND P4, PT, R0, R46, PT ;  /* 0x0000002e0000720c */ /* 0x000fc40003f84070 */
[----:B------:R-:W-:Y:S01]  /*2c70*/  ISETP.GT.U32.AND P5, PT, R0, R60, PT ;  /* 0x0000003c0000720c */ /* 0x000fe20003fa4070 */
[----:B------:R-:W-:-:S04]  /*2c80*/  IMAD.HI.U32 R9, R4, R13, RZ ;  /* 0x0000000d04097227 */ /* 0x000fc800078e00ff */
[----:B------:R-:W-:Y:S02]  /*2c90*/  IMAD.MOV R9, RZ, RZ, -R9 ;  /* 0x000000ffff097224 */ /* 0x000fe400078e0a09 */
[----:B------:R-:W-:Y:S01]  /*2ca0*/  @!P2 IMAD.IADD R62, R62, 0x1, -R0 ;  /* 0x000000013e3ea824 */ /* 0x000fe200078e0a00 */
[C---:B------:R-:W-:Y:S01]  /*2cb0*/  ISETP.GT.U32.AND P2, PT, R0.reuse, R58, PT ;  /* 0x0000003a0000720c */ /* 0x040fe20003f44070 */
[----:B------:R-:W-:Y:S02]  /*2cc0*/  IMAD R56, R0, R9, R13 ;  /* 0x0000000900387224 */ /* 0x000fe400078e020d */
[----:B------:R-:W-:Y:S02]  /*2cd0*/  IMAD.MOV R6, RZ, RZ, -R6 ;  /* 0x000000ffff067224 */ /* 0x000fe400078e0a06 */
[--C-:B------:R-:W-:Y:S01]  /*2ce0*/  @!P5 IMAD.IADD R60, R60, 0x1, -R0.reuse ;  /* 0x000000013c3cd824 */ /* 0x100fe200078e0a00 */
[----:B------:R-:W-:Y:S01]  /*2cf0*/  ISETP.GT.U32.AND P5, PT, R0, R56, PT ;  /* 0x000000380000720c */ /* 0x000fe20003fa4070 */
[----:B------:R-:W-:-:S02]  /*2d00*/  @!P4 IMAD.IADD R46, R46, 0x1, -R0 ;  /* 0x000000012e2ec824 */ /* 0x000fc400078e0a00 */
[C---:B------:R-:W-:Y:S02]  /*2d10*/  IMAD R48, R0.reuse, R6, R11 ;  /* 0x0000000600307224 */ /* 0x040fe400078e020b */
[----:B------:R-:W-:Y:S01]  /*2d20*/  IMAD.MOV.U32 R11, RZ, RZ, R14 ;  /* 0x000000ffff0b7224 */ /* 0x000fe200078e000e */
[----:B------:R-:W-:Y:S01]  /*2d30*/  ISETP.GT.U32.AND P4, PT, R0, R46, PT ;  /* 0x0000002e0000720c */ /* 0x000fe20003f84070 */
[----:B------:R-:W-:Y:S01]  /*2d40*/  @!P2 IMAD.IADD R58, R58, 0x1, -R0 ;  /* 0x000000013a3aa824 */ /* 0x000fe200078e0a00 */
[----:B------:R-:W-:Y:S01]  /*2d50*/  LOP3.LUT R14, R5, 0xd8, RZ, 0xfc, !PT ;  /* 0x000000d8050e7812 */ /* 0x000fe200078efcff */
[----:B------:R-:W-:Y:S01]  /*2d60*/  IMAD.HI.U32 R6, R4, R11, RZ ;  /* 0x0000000b04067227 */ /* 0x000fe200078e00ff */
[----:B------:R-:W-:Y:S02]  /*2d70*/  ISETP.GE.AND P2, PT, R17, RZ, PT ;  /* 0x000000ff1100720c */ /* 0x000fe40003f46270 */
[----:B------:R-:W-:Y:S01]  /*2d80*/  IABS R17, R14 ;  /* 0x0000000e00117213 */ /* 0x000fe20000000000 */
[----:B------:R-:W-:Y:S01]  /*2d90*/  @!P0 IMAD.MOV R62, RZ, RZ, -R62 ;  /* 0x000000ffff3e8224 */ /* 0x000fe200078e0a3e */
[----:B------:R-:W-:Y:S01]  /*2da0*/  ISETP.GT.U32.AND P0, PT, R0, R58, PT ;  /* 0x0000003a0000720c */ /* 0x000fe20003f04070 */
[----:B------:R-:W-:-:S02]  /*2db0*/  @!P5 IMAD.IADD R56, R56, 0x1, -R0 ;  /* 0x000000013838d824 */ /* 0x000fc400078e0a00 */
[----:B------:R-:W-:Y:S02]  /*2dc0*/  IMAD.MOV R6, RZ, RZ, -R6 ;  /* 0x000000ffff067224 */ /* 0x000fe400078e0a06 */
[----:B------:R-:W-:Y:S01]  /*2dd0*/  IMAD.MOV.U32 R13, RZ, RZ, R16 ;  /* 0x000000ffff0d7224 */ /* 0x000fe200078e0010 */
[C---:B------:R-:W-:Y:S01]  /*2de0*/  ISETP.GT.U32.AND P5, PT, R0.reuse, R56, PT ;  /* 0x000000380000720c */ /* 0x040fe20003fa4070 */
[----:B------:R-:W-:Y:S01]  /*2df0*/  IMAD R54, R0, R6, R11 ;  /* 0x0000000600367224 */ /* 0x000fe200078e020b */
[----:B------:R-:W-:Y:S01]  /*2e00*/  LOP3.LUT R16, R5, 0xdc, RZ, 0xfc, !PT ;  /* 0x000000dc05107812 */ /* 0x000fe200078efcff */
[----:B------:R-:W-:-:S04]  /*2e10*/  IMAD.HI.U32 R9, R4, R13, RZ ;  /* 0x0000000d04097227 */ /* 0x000fc800078e00ff */
[----:B------:R-:W-:-:S04]  /*2e20*/  IMAD.HI.U32 R6, R4, R17, RZ ;  /* 0x0000001104067227 */ /* 0x000fc800078e00ff */
[----:B------:R-:W-:Y:S01]  /*2e30*/  @!P4 IMAD.IADD R46, R46, 0x1, -R0 ;  /* 0x000000012e2ec824 */ /* 0x000fe200078e0a00 */
[C---:B------:R-:W-:Y:S01]  /*2e40*/  ISETP.GT.U32.AND P4, PT, R0.reuse, R48, PT ;  /* 0x000000300000720c */ /* 0x040fe20003f84070 */
[----:B------:R-:W-:Y:S02]  /*2e50*/  IMAD.MOV R9, RZ, RZ, -R9 ;  /* 0x000000ffff097224 */ /* 0x000fe400078e0a09 */
[----:B------:R-:W-:Y:S02]  /*2e60*/  IMAD.MOV R6, RZ, RZ, -R6 ;  /* 0x000000ffff067224 */ /* 0x000fe400078e0a06 */
[----:B------:R-:W-:Y:S01]  /*2e70*/  IMAD R50, R0, R9, R13 ;  /* 0x0000000900327224 */ /* 0x000fe200078e020d */
[----:B------:R-:W-:Y:S01]  /*2e80*/  IABS R9, R16 ;  /* 0x0000001000097213 */ /* 0x000fe20000000000 */
[----:B------:R-:W-:Y:S01]  /*2e90*/  @!P0 IMAD.IADD R58, R58, 0x1, -R0 ;  /* 0x000000013a3a8824 */ /* 0x000fe200078e0a00 */
[C---:B------:R-:W-:Y:S01]  /*2ea0*/  ISETP.GT.U32.AND P0, PT, R0.reuse, R54, PT ;  /* 0x000000360000720c */ /* 0x040fe20003f04070 */
[----:B------:R-:W-:-:S02]  /*2eb0*/  IMAD R52, R0, R6, R17 ;  /* 0x0000000600347224 */ /* 0x000fc400078e0211 */
[----:B------:R-:W-:Y:S01]  /*2ec0*/  @!P6 IMAD.MOV R58, RZ, RZ, -R58 ;  /* 0x000000ffff3ae224 */ /* 0x000fe200078e0a3a */
[----:B------:R-:W-:Y:S01]  /*2ed0*/  ISETP.GT.U32.AND P6, PT, R0, R50, PT ;  /* 0x000000320000720c */ /* 0x000fe20003fc4070 */
[--C-:B------:R-:W-:Y:S01]  /*2ee0*/  @!P5 IMAD.IADD R56, R56, 0x1, -R0.reuse ;  /* 0x000000013838d824 */ /* 0x100fe200078e0a00 */
[----:B------:R-:W-:Y:S01]  /*2ef0*/  ISETP.GT.U32.AND P5, PT, R0, R52, PT ;  /* 0x000000340000720c */ /* 0x000fe20003fa4070 */
[----:B------:R-:W-:Y:S01]  /*2f00*/  @!P4 IMAD.IADD R48, R48, 0x1, -R0 ;  /* 0x000000013030c824 */ /* 0x000fe200078e0a00 */
[----:B------:R-:W-:Y:S01]  /*2f10*/  ISETP.GE.AND P4, PT, R19, RZ, PT ;  /* 0x000000ff1300720c */ /* 0x000fe20003f86270 */
[----:B------:R-:W-:Y:S01]  /*2f20*/  @!P3 IMAD.MOV R46, RZ, RZ, -R46 ;  /* 0x000000ffff2eb224 */ /* 0x000fe200078e0a2e */
[C---:B------:R-:W-:Y:S01]  /*2f30*/  LOP3.LUT R19, R5.reuse, 0xe0, RZ, 0xfc, !PT ;  /* 0x000000e005137812 */ /* 0x040fe200078efcff */
[----:B------:R-:W-:Y:S01]  /*2f40*/  IMAD.HI.U32 R6, R4, R9, RZ ;  /* 0x0000000904067227 */ /* 0x000fe200078e00ff */
[----:B------:R-:W-:Y:S02]  /*2f50*/  ISETP.GT.U32.AND P3, PT, R0, R48, PT ;  /* 0x000000300000720c */ /* 0x000fe40003f64070 */
[----:B------:R-:W-:Y:S01]  /*2f60*/  IABS R11, R19 ;  /* 0x00000013000b7213 */ /* 0x000fe20000000000 */
[--C-:B------:R-:W-:Y:S01]  /*2f70*/  @!P0 IMAD.IADD R54, R54, 0x1, -R0.reuse ;  /* 0x0000000136368824 */ /* 0x100fe200078e0a00 */
[----:B------:R-:W-:Y:S01]  /*2f80*/  ISETP.GE.AND P0, PT, R14, RZ, PT ;  /* 0x000000ff0e00720c */ /* 0x000fe20003f06270 */
[--C-:B------:R-:W-:Y:S01]  /*2f90*/  @!P6 IMAD.IADD R50, R50, 0x1, -R0.reuse ;  /* 0x000000013232e824 */ /* 0x100fe200078e0a00 */
[----:B------:R-:W-:Y:S01]  /*2fa0*/  LOP3.LUT R14, R5, 0xe4, RZ, 0xfc, !PT ;  /* 0x000000e4050e7812 */ /* 0x000fe200078efcff */
[----:B------:R-:W-:Y:S01]  /*2fb0*/  @!P5 IMAD.IADD R52, R52, 0x1, -R0 ;  /* 0x000000013434d824 */ /* 0x000fe200078e0a00 */
[----:B------:R-:W-:Y:S01]  /*2fc0*/  ISETP.GT.U32.AND P6, PT, R0, R54, PT ;  /* 0x000000360000720c */ /* 0x000fe20003fc4070 */
[----:B------:R-:W-:Y:S01]  /*2fd0*/  IMAD.MOV R184, RZ, RZ, -R6 ;  /* 0x000000ffffb87224 */ /* 0x000fe200078e0a06 */
[----:B------:R-:W-:Y:S01]  /*2fe0*/  IABS R13, R14 ;  /* 0x0000000e000d7213 */ /* 0x000fe20000000000 */
[----:B------:R-:W-:Y:S01]  /*2ff0*/  IMAD.HI.U32 R6, R4, R11, RZ ;  /* 0x0000000b04067227 */ /* 0x000fe200078e00ff */
[----:B------:R-:W-:-:S03]  /*3000*/  ISETP.GT.U32.AND P5, PT, R0, R52, PT ;  /* 0x000000340000720c */ /* 0x000fc60003fa4070 */
[----:B------:R-:W-:Y:S01]  /*3010*/  @!P3 IMAD.IADD R48, R48, 0x1, -R0 ;  /* 0x000000013030b824 */ /* 0x000fe200078e0a00 */
[----:B------:R-:W-:Y:S01]  /*3020*/  ISETP.GE.AND P3, PT, R23, RZ, PT ;  /* 0x000000ff1700720c */ /* 0x000fe20003f66270 */
[C---:B------:R-:W-:Y:S01]  /*3030*/  IMAD R184, R0.reuse, R184, R9 ;  /* 0x000000b800b87224 */ /* 0x040fe200078e0209 */
[----:B------:R-:W-:Y:S01]  /*3040*/  LOP3.LUT R23, R5, 0x10c, RZ, 0xfc, !PT ;  /* 0x0000010c05177812 */ /* 0x000fe200078efcff */
[----:B------:R-:W-:Y:S02]  /*3050*/  IMAD.MOV R6, RZ, RZ, -R6 ;  /* 0x000000ffff067224 */ /* 0x000fe400078e0a06 */
[----:B------:R-:W-:Y:S01]  /*3060*/  @!P2 IMAD.MOV R48, RZ, RZ, -R48 ;  /* 0x000000ffff30a224 */ /* 0x000fe200078e0a30 */
[----:B------:R-:W-:Y:S01]  /*3070*/  ISETP.GT.U32.AND P2, PT, R0, R50, PT ;  /* 0x000000320000720c */ /* 0x000fe20003f44070 */
[----:B------:R-:W-:Y:S01]  /*3080*/  @!P6 IMAD.IADD R54, R54, 0x1, -R0 ;  /* 0x000000013636e824 */ /* 0x000fe200078e0a00 */
[C---:B------:R-:W-:Y:S01]  /*3090*/  ISETP.GT.U32.AND P6, PT, R0.reuse, R184, PT ;  /* 0x000000b80000720c */ /* 0x040fe20003fc4070 */
[----:B------:R-:W-:-:S02]  /*30a0*/  IMAD R186, R0, R6, R11 ;  /* 0x0000000600ba7224 */ /* 0x000fc400078e020b */
[----:B------:R-:W-:Y:S01]  /*30b0*/  @!P1 IMAD.MOV R60, RZ, RZ, -R60 ;  /* 0x000000ffff3c9224 */ /* 0x000fe200078e0a3c */
[----:B------:R-:W-:Y:S01]  /*30c0*/  ISETP.GE.AND P1, PT, R21, RZ, PT ;  /* 0x000000ff1500720c */ /* 0x000fe20003f26270 */
[--C-:B------:R-:W-:Y:S01]  /*30d0*/  @!P5 IMAD.IADD R52, R52, 0x1, -R0.reuse ;  /* 0x000000013434d824 */ /* 0x100fe200078e0a00 */
[C---:B------:R-:W-:Y:S01]  /*30e0*/  LOP3.LUT R21, R5.reuse, 0xe8, RZ, 0xfc, !PT ;  /* 0x000000e805157812 */ /* 0x040fe200078efcff */
[----:B------:R-:W-:Y:S01]  /*30f0*/  IMAD.HI.U32 R6, R4, R13, RZ ;  /* 0x0000000d04067227 */ /* 0x000fe200078e00ff */
[----:B------:R-:W-:Y:S02]  /*3100*/  ISETP.GT.U32.AND P5, PT, R0, R186, PT ;  /* 0x000000ba0000720c */ /* 0x000fe40003fa4070 */
[----:B------:R-:W-:Y:S01]  /*3110*/  IABS R17, R21 ;  /* 0x0000001500117213 */ /* 0x000fe20000000000 */
[--C-:B------:R-:W-:Y:S01]  /*3120*/  @!P2 IMAD.IADD R50, R50, 0x1, -R0.reuse ;  /* 0x000000013232a824 */ /* 0x100fe200078e0a00 */
[----:B------:R-:W-:Y:S01]  /*3130*/  ISETP.GE.AND P2, PT, R16, RZ, PT ;  /* 0x000000ff1000720c */ /* 0x000fe20003f46270 */
[----:B------:R-:W-:Y:S01]  /*3140*/  @!P6 IMAD.IADD R184, R184, 0x1, -R0 ;  /* 0x00000001b8b8e824 */ /* 0x000fe200078e0a00 */
[----:B------:R-:W-:Y:S01]  /*3150*/  LOP3.LUT R16, R5, 0xec, RZ, 0xfc, !PT ;  /* 0x000000ec05107812 */ /* 0x000fe200078efcff */
[----:B------:R-:W-:Y:S01]  /*3160*/  IMAD.HI.U32 R9, R4, R17, RZ ;  /* 0x0000001104097227 */ /* 0x000fe200078e00ff */
[----:B------:R-:W-:-:S02]  /*3170*/  ISETP.GE.AND P6, PT, R19, RZ, PT ;  /* 0x000000ff1300720c */ /* 0x000fc40003fc6270 */
[----:B------:R-:W-:Y:S01]  /*3180*/  LOP3.LUT R19, R5, 0xf0, RZ, 0xfc, !PT ;  /* 0x000000f005137812 */ /* 0x000fe200078efcff */
[----:B------:R-:W-:Y:S01]  /*3190*/  IMAD.MOV R6, RZ, RZ, -R6 ;  /* 0x000000ffff067224 */ /* 0x000fe200078e0a06 */
[----:B------:R-:W-:Y:S01]  /*31a0*/  IABS R11, R16 ;  /* 0x00000010000b7213 */ /* 0x000fe20000000000 */
[----:B------:R-:W-:Y:S02]  /*31b0*/  IMAD.MOV R9, RZ, RZ, -R9 ;  /* 0x000000ffff097224 */ /* 0x000fe400078e0a09 */
[----:B------:R-:W-:Y:S01]  /*31c0*/  @!P5 IMAD.IADD R186, R186, 0x1, -R0 ;  /* 0x00000001babad824 */ /* 0x000fe200078e0a00 */
[C---:B------:R-:W-:Y:S01]  /*31d0*/  ISETP.GT.U32.AND P5, PT, R0.reuse, R184, PT ;  /* 0x000000b80000720c */ /* 0x040fe20003fa4070 */
[C---:B------:R-:W-:Y:S01]  /*31e0*/  IMAD R188, R0.reuse, R6, R13 ;  /* 0x0000000600bc7224 */ /* 0x040fe200078e020d */
[----:B------:R-:W-:Y:S01]  /*31f0*/  IABS R13, R19 ;  /* 0x00000013000d7213 */ /* 0x000fe20000000000 */
[C---:B------:R-:W-:Y:S02]  /*3200*/  IMAD R190, R0.reuse, R9, R17 ;  /* 0x0000000900be7224 */ /* 0x040fe400078e0211 */
[----:B------:R-:W-:Y:S01]  /*3210*/  @!P1 IMAD.MOV R54, RZ, RZ, -R54 ;  /* 0x000000ffff369224 */ /* 0x000fe200078e0a36 */
[----:B------:R-:W-:Y:S01]  /*3220*/  ISETP.GT.U32.AND P1, PT, R0, R186, PT ;  /* 0x000000ba0000720c */ /* 0x000fe20003f24070 */
[----:B------:R-:W-:-:S04]  /*3230*/  IMAD.HI.U32 R6, R4, R11, RZ ;  /* 0x0000000b04067227 */ /* 0x000fc800078e00ff */
[----:B------:R-:W-:Y:S01]  /*3240*/  @!P3 IMAD.MOV R50, RZ, RZ, -R50 ;  /* 0x000000ffff32b224 */ /* 0x000fe200078e0a32 */
[----:B------:R-:W-:Y:S01]  /*3250*/  ISETP.GT.U32.AND P3, PT, R0, R190, PT ;  /* 0x000000be0000720c */ /* 0x000fe20003f64070 */
[----:B------:R-:W-:-:S04]  /*3260*/  IMAD.HI.U32 R9, R4, R13, RZ ;  /* 0x0000000d04097227 */ /* 0x000fc800078e00ff */
[----:B------:R-:W-:Y:S02]  /*3270*/  IMAD.MOV R6, RZ, RZ, -R6 ;  /* 0x000000ffff067224 */ /* 0x000fe400078e0a06 */
[----:B------:R-:W-:Y:S01]  /*3280*/  @!P4 IMAD.MOV R56, RZ, RZ, -R56 ;  /* 0x000000ffff38c224 */ /* 0x000fe200078e0a38 */
[----:B------:R-:W-:Y:S01]  /*3290*/  ISETP.GT.U32.AND P4, PT, R0, R188, PT ;  /* 0x000000bc0000720c */ /* 0x000fe20003f84070 */
[--C-:B------:R-:W-:Y:S01]  /*32a0*/  @!P5 IMAD.IADD R184, R184, 0x1, -R0.reuse ;  /* 0x00000001b8b8d824 */ /* 0x100fe200078e0a00 */
[----:B------:R-:W-:Y:S01]  /*32b0*/  ISETP.GE.AND P5, PT, R21, RZ, PT ;  /* 0x000000ff1500720c */ /* 0x000fe20003fa6270 */
[----:B------:R-:W-:Y:S01]  /*32c0*/  IMAD.MOV R9, RZ, RZ, -R9 ;  /* 0x000000ffff097224 */ /* 0x000fe200078e0a09 */
[C---:B------:R-:W-:Y:S01]  /*32d0*/  LOP3.LUT R21, R5.reuse, 0x108, RZ, 0xfc, !PT ;  /* 0x0000010805157812 */ /* 0x040fe200078efcff */
[----:B------:R-:W-:Y:S02]  /*32e0*/  IMAD R192, R0, R6, R11 ;  /* 0x0000000600c07224 */ /* 0x000fe400078e020b */
[----:B------:R-:W-:Y:S01]  /*32f0*/  @!P1 IMAD.IADD R186, R186, 0x1, -R0 ;  /* 0x00000001baba9824 */ /* 0x000fe200078e0a00 */
[----:B------:R-:W-:Y:S01]  /*3300*/  ISETP.GE.AND P1, PT, R16, RZ, PT ;  /* 0x000000ff1000720c */ /* 0x000fe20003f26270 */
[C---:B------:R-:W-:Y:S01]  /*3310*/  IMAD R194, R0.reuse, R9, R13 ;  /* 0x0000000900c27224 */ /* 0x040fe200078e020d */
[C---:B------:R-:W-:Y:S01]  /*3320*/  LOP3.LUT R9, R5.reuse, 0xf4, RZ, 0xfc, !PT ;  /* 0x000000f405097812 */ /* 0x040fe200078efcff */
[----:B------:R-:W-:Y:S01]  /*3330*/  @!P2 IMAD.MOV R184, RZ, RZ, -R184 ;  /* 0x000000ffffb8a224 */ /* 0x000fe200078e0ab8 */
[----:B------:R-:W-:Y:S01]  /*3340*/  ISETP.GT.U32.AND P2, PT, R0, R192, PT ;  /* 0x000000c00000720c */ /* 0x000fe20003f44070 */
[----:B------:R-:W-:Y:S01]  /*3350*/  @!P3 IMAD.IADD R190, R190, 0x1, -R0 ;  /* 0x00000001bebeb824 */ /* 0x000fe200078e0a00 */
[----:B------:R-:W-:Y:S01]  /*3360*/  LOP3.LUT R16, R5, 0xf8, RZ, 0xfc, !PT ;  /* 0x000000f805107812 */ /* 0x000fe200078efcff */
[----:B------:R-:W-:Y:S01]  /*3370*/  @!P6 IMAD.MOV R186, RZ, RZ, -R186 ;  /* 0x000000ffffbae224 */ /* 0x000fe200078e0aba */
[----:B------:R-:W-:Y:S01]  /*3380*/  ISETP.GT.U32.AND P6, PT, R0, R194, PT ;  /* 0x000000c20000720c */ /* 0x000fe20003fc4070 */
[----:B------:R-:W-:Y:S01]  /*3390*/  @!P4 IMAD.IADD R188, R188, 0x1, -R0 ;  /* 0x00000001bcbcc824 */ /* 0x000fe200078e0a00 */
[----:B------:R-:W-:Y:S01]  /*33a0*/  ISETP.GT.U32.AND P3, PT, R0, R190, PT ;  /* 0x000000be0000720c */ /* 0x000fe20003f64070 */
[----:B------:R-:W-:Y:S01]  /*33b0*/  @!P0 IMAD.MOV R52, RZ, RZ, -R52 ;  /* 0x000000ffff348224 */ /* 0x000fe200078e0a34 */
[----:B------:R-:W-:-:S02]  /*33c0*/  IABS R11, R9 ;  /* 0x00000009000b7213 */ /* 0x000fc40000000000 */
[----:B------:R-:W-:Y:S02]  /*33d0*/  ISETP.GT.U32.AND P4, PT, R0, R188, PT ;  /* 0x000000bc0000720c */ /* 0x000fe40003f84070 */
[----:B------:R-:W-:Y:S01]  /*33e0*/  IABS R13, R16 ;  /* 0x00000010000d7213 */ /* 0x000fe20000000000 */
[----:B------:R-:W-:Y:S01]  /*33f0*/  @!P2 IMAD.IADD R192, R192, 0x1, -R0 ;  /* 0x00000001c0c0a824 */ /* 0x000fe200078e0a00 */
[----:B------:R-:W-:Y:S01]  /*3400*/  ISETP.GE.AND P0, PT, R14, RZ, PT ;  /* 0x000000ff0e00720c */ /* 0x000fe20003f06270 */
[----:B------:R-:W-:-:S03]  /*3410*/  IMAD.HI.U32 R6, R4, R11, RZ ;  /* 0x0000000b04067227 */ /* 0x000fc600078e00ff */
[----:B------:R-:W-:Y:S01]  /*3420*/  ISETP.GT.U32.AND P2, PT, R0, R192, PT ;  /* 0x000000c00000720c */ /* 0x000fe20003f44070 */
[--C-:B------:R-:W-:Y:S02]  /*3430*/  @!P6 IMAD.IADD R194, R194, 0x1, -R0.reuse ;  /* 0x00000001c2c2e824 */ /* 0x100fe400078e0a00 */
[----:B------:R-:W-:Y:S01]  /*3440*/  @!P3 IMAD.IADD R190, R190, 0x1, -R0 ;  /* 0x00000001bebeb824 */ /* 0x000fe200078e0a00 */
[----:B------:R-:W-:Y:S01]  /*3450*/  ISETP.GE.AND P3, PT, R9, RZ, PT ;  /* 0x000000ff0900720c */ /* 0x000fe20003f66270 */
[----:B------:R-:W-:Y:S01]  /*3460*/  IMAD.HI.U32 R9, R4, R13, RZ ;  /* 0x0000000d04097227 */ /* 0x000fe200078e00ff */
[----:B------:R-:W-:-:S03]  /*3470*/  ISETP.GT.U32.AND P6, PT, R0, R194, PT ;  /* 0x000000c20000720c */ /* 0x000fc60003fc4070 */
[----:B------:R-:W-:Y:S02]  /*3480*/  IMAD.MOV R6, RZ, RZ, -R6 ;  /* 0x000000ffff067224 */ /* 0x000fe400078e0a06 */
[--C-:B------:R-:W-:Y:S01]  /*3490*/  @!P4 IMAD.IADD R188, R188, 0x1, -R0.reuse ;  /* 0x00000001bcbcc824 */ /* 0x100fe200078e0a00 */
[----:B------:R-:W-:Y:S01]  /*34a0*/  ISETP.GE.AND P4, PT, R19, RZ, PT ;  /* 0x000000ff1300720c */ /* 0x000fe20003f86270 */
[----:B------:R-:W-:Y:S01]  /*34b0*/  IMAD.MOV R9, RZ, RZ, -R9 ;  /* 0x000000ffff097224 */ /* 0x000fe200078e0a09 */
[C---:B------:R-:W-:Y:S01]  /*34c0*/  LOP3.LUT R19, R5.reuse, 0xfc, RZ, 0xfc, !PT ;  /* 0x000000fc05137812 */ /* 0x040fe200078efcff */
[C---:B------:R-:W-:Y:S02]  /*34d0*/  IMAD R196, R0.reuse, R6, R11 ;  /* 0x0000000600c47224 */ /* 0x040fe400078e020b */
[----:B------:R-:W-:Y:S01]  /*34e0*/  IMAD R198, R0, R9, R13 ;  /* 0x0000000900c67224 */ /* 0x000fe200078e020d */
[----:B------:R-:W-:Y:S01]  /*34f0*/  IABS R14, R19 ;  /* 0x00000013000e7213 */ /* 0x000fe20000000000 */
[--C-:B------:R-:W-:Y:S01]  /*3500*/  @!P2 IMAD.IADD R192, R192, 0x1, -R0.reuse ;  /* 0x00000001c0c0a824 */ /* 0x100fe200078e0a00 */
[----:B------:R-:W-:Y:S01]  /*3510*/  ISETP.GT.U32.AND P2, PT, R0, R196, PT ;  /* 0x000000c40000720c */ /* 0x000fe20003f44070 */
[----:B------:R-:W-:Y:S01]  /*3520*/  @!P6 IMAD.IADD R194, R194, 0x1, -R0 ;  /* 0x00000001c2c2e824 */ /* 0x000fe200078e0a00 */
[----:B------:R-:W-:Y:S01]  /*3530*/  ISETP.GT.U32.AND P6, PT, R0, R198, PT ;  /* 0x000000c60000720c */ /* 0x000fe20003fc4070 */
[----:B------:R-:W-:Y:S01]  /*3540*/  IMAD.MOV.U32 R11, RZ, RZ, R14 ;  /* 0x000000ffff0b7224 */ /* 0x000fe200078e000e */
[----:B------:R-:W-:Y:S01]  /*3550*/  LOP3.LUT R14, R5, 0x100, RZ, 0xfc, !PT ;  /* 0x00000100050e7812 */ /* 0x000fe200078efcff */
[----:B------:R-:W-:Y:S01]  /*3560*/  @!P0 IMAD.MOV R188, RZ, RZ, -R188 ;  /* 0x000000ffffbc8224 */ /* 0x000fe200078e0abc */
[----:B------:R-:W-:Y:S01]  /*3570*/  ISETP.GE.AND P0, PT, R16, RZ, PT ;  /* 0x000000ff1000720c */ /* 0x000fe20003f06270 */
[----:B------:R-:W-:Y:S01]  /*3580*/  IMAD.HI.U32 R6, R4, R11, RZ ;  /* 0x0000000b04067227 */ /* 0x000fe200078e00ff */
[----:B------:R-:W-:-:S02]  /*3590*/  IABS R13, R14 ;  /* 0x0000000e000d7213 */ /* 0x000fc40000000000 */
[----:B------:R-:W-:Y:S01]  /*35a0*/  LOP3.LUT R16, R5, 0x104, RZ, 0xfc, !PT ;  /* 0x0000010405107812 */ /* 0x000fe200078efcff */
[----:B------:R-:W-:Y:S02]  /*35b0*/  IMAD.MOV R6, RZ, RZ, -R6 ;  /* 0x000000ffff067224 */ /* 0x000fe400078e0a06 */
[--C-:B------:R-:W-:Y:S01]  /*35c0*/  @!P2 IMAD.IADD R196, R196, 0x1, -R0.reuse ;  /* 0x00000001c4c4a824 */ /* 0x100fe200078e0a00 */
[----:B------:R-:W-:Y:S01]  /*35d0*/  IABS R17, R16 ;  /* 0x0000001000117213 */ /* 0x000fe20000000000 */
[----:B------:R-:W-:Y:S02]  /*35e0*/  @!P6 IMAD.IADD R198, R198, 0x1, -R0 ;  /* 0x00000001c6c6e824 */ /* 0x000fe400078e0a00 */
[C---:B------:R-:W-:Y:S01]  /*35f0*/  IMAD R200, R0.reuse, R6, R11 ;  /* 0x0000000600c87224 */ /* 0x040fe200078e020b */
[----:B------:R-:W-:Y:S01]  /*3600*/  ISETP.GT.U32.AND P6, PT, R0, R196, PT ;  /* 0x000000c40000720c */ /* 0x000fe20003fc4070 */
[----:B------:R-:W-:Y:S01]  /*3610*/  IMAD.HI.U32 R6, R4, R13, RZ ;  /* 0x0000000d04067227 */ /* 0x000fe200078e00ff */
[----:B------:R-:W-:-:S02]  /*3620*/  IABS R11, R21 ;  /* 0x00000015000b7213 */ /* 0x000fc40000000000 */
[C---:B------:R-:W-:Y:S01]  /*3630*/  ISETP.GT.U32.AND P2, PT, R0.reuse, R200, PT ;  /* 0x000000c80000720c */ /* 0x040fe20003f44070 */
[----:B------:R-:W-:Y:S02]  /*3640*/  IMAD.MOV R6, RZ, RZ, -R6 ;  /* 0x000000ffff067224 */ /* 0x000fe400078e0a06 */
[----:B------:R-:W-:Y:S01]  /*3650*/  @!P1 IMAD.MOV R192, RZ, RZ, -R192 ;  /* 0x000000ffffc09224 */ /* 0x000fe200078e0ac0 */
[C---:B------:R-:W-:Y:S01]  /*3660*/  ISETP.GT.U32.AND P1, PT, R0.reuse, R198, PT ;  /* 0x000000c60000720c */ /* 0x040fe20003f24070 */
[----:B------:R-:W-:Y:S01]  /*3670*/  IMAD R202, R0, R6, R13 ;  /* 0x0000000600ca7224 */ /* 0x000fe200078e020d */
[----:B------:R-:W-:Y:S01]  /*3680*/  IABS R13, R23 ;  /* 0x00000017000d7213 */ /* 0x000fe20000000000 */
[----:B------:R-:W-:-:S04]  /*3690*/  IMAD.HI.U32 R6, R4, R11, RZ ;  /* 0x0000000b04067227 */ /* 0x000fc800078e00ff */
[----:B------:R-:W-:Y:S01]  /*36a0*/  @!P6 IMAD.IADD R196, R196, 0x1, -R0 ;  /* 0x00000001c4c4e824 */ /* 0x000fe200078e0a00 */
[----:B------:R-:W-:Y:S01]  /*36b0*/  ISETP.GT.U32.AND P6, PT, R0, R202, PT ;  /* 0x000000ca0000720c */ /* 0x000fe20003fc4070 */
[----:B------:R-:W-:Y:S02]  /*36c0*/  IMAD.MOV R6, RZ, RZ, -R6 ;  /* 0x000000ffff067224 */ /* 0x000fe400078e0a06 */
[----:B------:R-:W-:-:S04]  /*36d0*/  IMAD.HI.U32 R9, R4, R17, RZ ;  /* 0x0000001104097227 */ /* 0x000fc800078e00ff */
[----:B------:R-:W-:Y:S02]  /*36e0*/  IMAD R206, R0, R6, R11 ;  /* 0x0000000600ce7224 */ /* 0x000fe400078e020b */
[----:B------:R-:W-:Y:S02]  /*36f0*/  IMAD.MOV R9, RZ, RZ, -R9 ;  /* 0x000000ffff097224 */ /* 0x000fe400078e0a09 */
[----:B------:R-:W-:Y:S01]  /*3700*/  @!P4 IMAD.MOV R194, RZ, RZ, -R194 ;  /* 0x000000ffffc2c224 */ /* 0x000fe200078e0ac2 */
[----:B------:R-:W-:Y:S01]  /*3710*/  ISETP.GE.AND P4, PT, R14, RZ, PT ;  /* 0x000000ff0e00720c */ /* 0x000fe20003f86270 */
[----:B------:R-:W-:Y:S01]  /*3720*/  @!P6 IMAD.IADD R202, R202, 0x1, -R0 ;  /* 0x00000001cacae824 */ /* 0x000fe200078e0a00 */
[C---:B------:R-:W-:Y:S01]  /*3730*/  ISETP.GT.U32.AND P6, PT, R0.reuse, R206, PT ;  /* 0x000000ce0000720c */ /* 0x040fe20003fc4070 */
[----:B------:R-:W-:Y:S01]  /*3740*/  IMAD R204, R0, R9, R17 ;  /* 0x0000000900cc7224 */ /* 0x000fe200078e0211 */
[----:B------:R-:W-:Y:S01]  /*3750*/  LOP3.LUT R14, R5, 0x110, RZ, 0xfc, !PT ;  /* 0x00000110050e7812 */ /* 0x000fe200078efcff */
[----:B------:R-:W-:-:S04]  /*3760*/  IMAD.HI.U32 R9, R4, R13, RZ ;  /* 0x0000000d04097227 */ /* 0x000fc800078e00ff */
[----:B------:R-:W-:Y:S02]  /*3770*/  IMAD.MOV R9, RZ, RZ, -R9 ;  /* 0x000000ffff097224 */ /* 0x000fe400078e0a09 */
[--C-:B------:R-:W-:Y:S01]  /*3780*/  @!P1 IMAD.IADD R198, R198, 0x1, -R0.reuse ;  /* 0x00000001c6c69824 */ /* 0x100fe200078e0a00 */
[----:B------:R-:W-:Y:S01]  /*3790*/  ISETP.GE.AND P1, PT, R16, RZ, PT ;  /* 0x000000ff1000720c */ /* 0x000fe20003f26270 */
[----:B------:R-:W-:Y:S01]  /*37a0*/  @!P2 IMAD.IADD R200, R200, 0x1, -R0 ;  /* 0x00000001c8c8a824 */ /* 0x000fe200078e0a00 */
[----:B------:R-:W-:Y:S01]  /*37b0*/  LOP3.LUT R16, R5, 0x114, RZ, 0xfc, !PT ;  /* 0x0000011405107812 */ /* 0x000fe200078efcff */
[C---:B------:R-:W-:Y:S01]  /*37c0*/  IMAD R208, R0.reuse, R9, R13 ;  /* 0x0000000900d07224 */ /* 0x040fe200078e020d */
[----:B------:R-:W-:Y:S01]  /*37d0*/  IABS R9, R14 ;  /* 0x0000000e00097213 */ /* 0x000fe20000000000 */
[----:B------:R-:W-:Y:S01]  /*37e0*/  @!P0 IMAD.MOV R198, RZ, RZ, -R198 ;  /* 0x000000ffffc68224 */ /* 0x000fe200078e0ac6 */
[----:B------:R-:W-:Y:S01]  /*37f0*/  ISETP.GT.U32.AND P0, PT, R0, R202, PT ;  /* 0x000000ca0000720c */ /* 0x000fe20003f04070 */
[----:B------:R-:W-:Y:S01]  /*3800*/  @!P6 IMAD.IADD R206, R206, 0x1, -R0 ;  /* 0x00000001cecee824 */ /* 0x000fe200078e0a00 */
[C---:B------:R-:W-:Y:S01]  /*3810*/  ISETP.GT.U32.AND P2, PT, R0.reuse, R200, PT ;  /* 0x000000c80000720c */ /* 0x040fe20003f44070 */
[----:B------:R-:W-:Y:S01]  /*3820*/  @!P3 IMAD.MOV R196, RZ, RZ, -R196 ;  /* 0x000000ffffc4b224 */ /* 0x000fe200078e0ac4 */
[----:B------:R-:W-:Y:S01]  /*3830*/  ISETP.GT.U32.AND P3, PT, R0, R204, PT ;  /* 0x000000cc0000720c */ /* 0x000fe20003f64070 */
[----:B------:R-:W-:Y:S01]  /*3840*/  IMAD.HI.U32 R6, R4, R9, RZ ;  /* 0x0000000904067227 */ /* 0x000fe200078e00ff */
[----:B------:R-:W-:-:S02]  /*3850*/  ISETP.GT.U32.AND P6, PT, R0, R206, PT ;  /* 0x000000ce0000720c */ /* 0x000fc40003fc4070 */
[----:B------:R-:W-:Y:S01]  /*3860*/  IABS R13, R16 ;  /* 0x00000010000d7213 */ /* 0x000fe20000000000 */
[----:B------:R-:W-:Y:S02]  /*3870*/  IMAD.MOV R6, RZ, RZ, -R6 ;  /* 0x000000ffff067224 */ /* 0x000fe400078e0a06 */
[----:B------:R-:W-:Y:S01]  /*3880*/  @!P5 IMAD.MOV R190, RZ, RZ, -R190 ;  /* 0x000000ffffbed224 */ /* 0x000fe200078e0abe */
[----:B------:R-:W-:Y:S01]  /*3890*/  ISETP.GE.AND P5, PT, R19, RZ, PT ;  /* 0x000000ff1300720c */ /* 0x000fe20003fa6270 */
[--C-:B------:R-:W-:Y:S01]  /*38a0*/  @!P0 IMAD.IADD R202, R202, 0x1, -R0.reuse ;  /* 0x00000001caca8824 */ /* 0x100fe200078e0a00 */
[C---:B------:R-:W-:Y:S01]  /*38b0*/  ISETP.GT.U32.AND P0, PT, R0.reuse, R208, PT ;  /* 0x000000d00000720c */ /* 0x040fe20003f04070 */
[----:B------:R-:W-:Y:S01]  /*38c0*/  IMAD R210, R0, R6, R9 ;  /* 0x0000000600d27224 */ /* 0x000fe200078e0209 */
[----:B------:R-:W-:Y:S01]  /*38d0*/  IABS R19, R25 ;  /* 0x0000001900137213 */ /* 0x000fe20000000000 */
[--C-:B------:R-:W-:Y:S01]  /*38e0*/  @!P2 IMAD.IADD R200, R200, 0x1, -R0.reuse ;  /* 0x00000001c8c8a824 */ /* 0x100fe200078e0a00 */
[----:B------:R-:W-:Y:S01]  /*38f0*/  ISETP.GE.AND P2, PT, R21, RZ, PT ;  /* 0x000000ff1500720c */ /* 0x000fe20003f46270 */
[--C-:B------:R-:W-:Y:S01]  /*3900*/  @!P6 IMAD.IADD R206, R206, 0x1, -R0.reuse ;  /* 0x00000001cecee824 */ /* 0x100fe200078e0a00 */
[----:B------:R-:W-:Y:S01]  /*3910*/  ISETP.GT.U32.AND P6, PT, R0, R210, PT ;  /* 0x000000d20000720c */ /* 0x000fe20003fc4070 */
[----:B------:R-:W-:Y:S01]  /*3920*/  @!P3 IMAD.IADD R204, R204, 0x1, -R0 ;  /* 0x00000001ccccb824 */ /* 0x000fe200078e0a00 */
[----:B------:R-:W-:Y:S01]  /*3930*/  LOP3.LUT R21, R5, 0x118, RZ, 0xfc, !PT ;  /* 0x0000011805157812 */ /* 0x000fe200078efcff */
[----:B------:R-:W-:-:S03]  /*3940*/  IMAD.HI.U32 R6, R4, R13, RZ ;  /* 0x0000000d04067227 */ /* 0x000fc600078e00ff */
[----:B------:R-:W-:Y:S01]  /*3950*/  ISETP.GT.U32.AND P3, PT, R0, R204, PT ;  /* 0x000000cc0000720c */ /* 0x000fe20003f64070 */
[----:B------:R-:W-:Y:S01]  /*3960*/  @!P0 IMAD.IADD R208, R208, 0x1, -R0 ;  /* 0x00000001d0d08824 */ /* 0x000fe200078e0a00 */
[----:B------:R-:W-:Y:S01]  /*3970*/  IABS R17, R21 ;  /* 0x0000001500117213 */ /* 0x000fe20000000000 */
[----:B------:R-:W-:Y:S01]  /*3980*/  IMAD.MOV R6, RZ, RZ, -R6 ;  /* 0x000000ffff067224 */ /* 0x000fe200078e0a06 */
[----:B------:R-:W-:Y:S01]  /*3990*/  ISETP.GE.AND P0, PT, R14, RZ, PT ;  /* 0x000000ff0e00720c */ /* 0x000fe20003f06270 */
[----:B------:R-:W-:Y:S01]  /*39a0*/  IMAD.HI.U32 R11, R4, R19, RZ ;  /* 0x00000013040b7227 */ /* 0x000fe200078e00ff */
[----:B------:R-:W-:-:S03]  /*39b0*/  LOP3.LUT R14, R5, 0x124, RZ, 0xfc, !PT ;  /* 0x00000124050e7812 */ /* 0x000fc600078efcff */
[----:B------:R-:W-:-:S04]  /*39c0*/  IMAD.HI.U32 R9, R4, R17, RZ ;  /* 0x0000001104097227 */ /* 0x000fc800078e00ff */
[--C-:B------:R-:W-:Y:S01]  /*39d0*/  @!P6 IMAD.IADD R210, R210, 0x1, -R0.reuse ;  /* 0x00000001d2d2e824 */ /* 0x100fe200078e0a00 */
[C---:B------:R-:W-:Y:S01]  /*39e0*/  ISETP.GT.U32.AND P6, PT, R0.reuse, R208, PT ;  /* 0x000000d00000720c */ /* 0x040fe20003fc4070 */
[----:B------:R-:W-:Y:S02]  /*39f0*/  IMAD.MOV R9, RZ, RZ, -R9 ;  /* 0x000000ffff097224 */ /* 0x000fe400078e0a09 */
[----:B------:R-:W-:Y:S01]  /*3a00*/  IMAD R212, R0, R6, R13 ;  /* 0x0000000600d47224 */ /* 0x000fe200078e020d */
[----:B------:R-:W-:Y:S01]  /*3a10*/  LOP3.LUT R13, R5, 0x120, RZ, 0xfc, !PT ;  /* 0x00000120050d7812 */ /* 0x000fe200078efcff */
[----:B------:R-:W-:Y:S01]  /*3a20*/  @!P3 IMAD.IADD R204, R204, 0x1, -R0 ;  /* 0x00000001ccccb824 */ /* 0x000fe200078e0a00 */
[----:B------:R-:W-:Y:S01]  /*3a30*/  ISETP.GE.AND P3, PT, R23, RZ, PT ;  /* 0x000000ff1700720c */ /* 0x000fe20003f66270 */
[C---:B------:R-:W-:Y:S01]  /*3a40*/  IMAD R216, R0.reuse, R9, R17 ;  /* 0x0000000900d87224 */ /* 0x040fe200078e0211 */
[----:B------:R-:W-:Y:S01]  /*3a50*/  IABS R9, R13 ;  /* 0x0000000d00097213 */ /* 0x000fe20000000000 */
[----:B------:R-:W-:Y:S01]  /*3a60*/  @!P5 IMAD.MOV R200, RZ, RZ, -R200 ;  /* 0x000000ffffc8d224 */ /* 0x000fe200078e0ac8 */
[C---:B------:R-:W-:Y:S01]  /*3a70*/  ISETP.GT.U32.AND P5, PT, R0.reuse, R212, PT ;  /* 0x000000d40000720c */ /* 0x040fe20003fa4070 */
[----:B------:R-:W-:Y:S01]  /*3a80*/  IMAD.MOV R11, RZ, RZ, -R11 ;  /* 0x000000ffff0b7224 */ /* 0x000fe200078e0a0b */
[----:B------:R-:W-:Y:S01]  /*3a90*/  IABS R23, R27 ;  /* 0x0000001b00177213 */ /* 0x000fe20000000000 */
[----:B------:R-:W-:Y:S01]  /*3aa0*/  @!P4 IMAD.MOV R202, RZ, RZ, -R202 ;  /* 0x000000ffffcac224 */ /* 0x000fe200078e0aca */
[C---:B------:R-:W-:Y:S01]  /*3ab0*/  ISETP.GT.U32.AND P4, PT, R0.reuse, R210, PT ;  /* 0x000000d20000720c */ /* 0x040fe20003f84070 */
[----:B------:R-:W-:Y:S01]  /*3ac0*/  @!P1 IMAD.MOV R204, RZ, RZ, -R204 ;  /* 0x000000ffffcc9224 */ /* 0x000fe200078e0acc */
[C---:B------:R-:W-:Y:S01]  /*3ad0*/  ISETP.GT.U32.AND P1, PT, R0.reuse, R216, PT ;  /* 0x000000d80000720c */ /* 0x040fe20003f24070 */
[----:B------:R-:W-:Y:S01]  /*3ae0*/  IMAD R214, R0, R11, R19 ;  /* 0x0000000b00d67224 */ /* 0x000fe200078e0213 */
[----:B------:R-:W-:Y:S01]  /*3af0*/  IABS R11, R14 ;  /* 0x0000000e000b7213 */ /* 0x000fe20000000000 */
[----:B------:R-:W-:Y:S01]  /*3b00*/  IMAD.HI.U32 R6, R4, R9, RZ ;  /* 0x0000000904067227 */ /* 0x000fe200078e00ff */
[----:B------:R-:W-:-:S03]  /*3b10*/  LOP3.LUT R19, R5, 0x12c, RZ, 0xfc, !PT ;  /* 0x0000012c05137812 */ /* 0x000fc600078efcff */
[----:B------:R-:W-:Y:S01]  /*3b20*/  @!P6 IMAD.IADD R208, R208, 0x1, -R0 ;  /* 0x00000001d0d0e824 */ /* 0x000fe200078e0a00 */
[----:B------:R-:W-:Y:S01]  /*3b30*/  ISETP.GT.U32.AND P6, PT, R0, R214, PT ;  /* 0x000000d60000720c */ /* 0x000fe20003fc4070 */
[----:B------:R-:W-:Y:S02]  /*3b40*/  IMAD.MOV R218, RZ, RZ, -R6 ;  /* 0x000000ffffda7224 */ /* 0x000fe400078e0a06 */
[--C-:B------:R-:W-:Y:S01]  /*3b50*/  @!P5 IMAD.IADD R212, R212, 0x1, -R0.reuse ;  /* 0x00000001d4d4d824 */ /* 0x100fe200078e0a00 */
[----:B------:R-:W-:Y:S01]  /*3b60*/  ISETP.GE.AND P5, PT, R25, RZ, PT ;  /* 0x000000ff1900720c */ /* 0x000fe20003fa6270 */
        /* <DEDUP_REMOVED lines=9> */
[----:B------:R-:W-:Y:S01]  /*3c00*/  ISETP.GE.AND P2, PT, R16, RZ, PT ;  /* 0x000000ff1000720c */ /* 0x000fe20003f46270 */
[----:B------:R-:W-:Y:S01]  /*3c10*/  @!P6 IMAD.IADD R214, R214, 0x1, -R0 ;  /* 0x00000001d6d6e824 */ /* 0x000fe200078e0a00 */
[----:B------:R-:W-:Y:S01]  /*3c20*/  ISETP.GT.U32.AND P6, PT, R0, R216, PT ;  /* 0x000000d80000720c */ /* 0x000fe20003fc4070 */
[----:B------:R-:W-:Y:S01]  /*3c30*/  IMAD.HI.U32 R6, R4, R11, RZ ;  /* 0x0000000b04067227 */ /* 0x000fe200078e00ff */
[----:B------:R-:W-:-:S02]  /*3c40*/  LOP3.LUT R16, R5, 0x128, RZ, 0xfc, !PT ;  /* 0x0000012805107812 */ /* 0x000fc400078efcff */
[----:B------:R-:W-:Y:S01]  /*3c50*/  IABS R21, R25 ;  /* 0x0000001900157213 */ /* 0x000fe20000000000 */
[----:B------:R-:W-:Y:S02]  /*3c60*/  IMAD.MOV R6, RZ, RZ, -R6 ;  /* 0x000000ffff067224 */ /* 0x000fe400078e0a06 */
[----:B------:R-:W-:Y:S01]  /*3c70*/  @!P3 IMAD.MOV R208, RZ, RZ, -R208 ;  /* 0x000000ffffd0b224 */ /* 0x000fe200078e0ad0 */
[----:B------:R-:W-:Y:S01]  /*3c80*/  ISETP.GT.U32.AND P3, PT, R0, R214, PT ;  /* 0x000000d60000720c */ /* 0x000fe20003f64070 */
[--C-:B------:R-:W-:Y:S01]  /*3c90*/  @!P1 IMAD.IADD R212, R212, 0x1, -R0.reuse ;  /* 0x00000001d4d49824 */ /* 0x100fe200078e0a00 */
[----:B------:R-:W-:Y:S01]  /*3ca0*/  ISETP.GE.AND P1, PT, R13, RZ, PT ;  /* 0x000000ff0d00720c */ /* 0x000fe20003f26270 */
[----:B------:R-:W-:Y:S01]  /*3cb0*/  IMAD R220, R0, R6, R11 ;  /* 0x0000000600dc7224 */ /* 0x000fe200078e020b */
[----:B------:R-:W-:Y:S01]  /*3cc0*/  IABS R13, R19 ;  /* 0x00000013000d7213 */ /* 0x000fe20000000000 */
[--C-:B------:R-:W-:Y:S01]  /*3cd0*/  @!P0 IMAD.IADD R218, R218, 0x1, -R0.reuse ;  /* 0x00000001dada8824 */ /* 0x100fe200078e0a00 */
[----:B------:R-:W-:Y:S01]  /*3ce0*/  IABS R11, R16 ;  /* 0x00000010000b7213 */ /* 0x000fe20000000000 */
[----:B------:R-:W-:Y:S01]  /*3cf0*/  @!P6 IMAD.IADD R216, R216, 0x1, -R0 ;  /* 0x00000001d8d8e824 */ /* 0x000fe200078e0a00 */
[C---:B------:R-:W-:Y:S01]  /*3d00*/  ISETP.GT.U32.AND P6, PT, R0.reuse, R220, PT ;  /* 0x000000dc0000720c */ /* 0x040fe20003fc4070 */
[----:B------:R-:W-:Y:S01]  /*3d10*/  @!P2 IMAD.MOV R212, RZ, RZ, -R212 ;  /* 0x000000ffffd4a224 */ /* 0x000fe200078e0ad4 */
[----:B------:R-:W-:Y:S01]  /*3d20*/  ISETP.GT.U32.AND P2, PT, R0, R218, PT ;  /* 0x000000da0000720c */ /* 0x000fe20003f44070 */
[----:B------:R-:W-:Y:S01]  /*3d30*/  IMAD.HI.U32 R9, R4, R13, RZ ;  /* 0x0000000d04097227 */ /* 0x000fe200078e00ff */
[----:B------:R-:W-:-:S02]  /*3d40*/  ISETP.GE.AND P0, PT, R16, RZ, PT ;  /* 0x000000ff1000720c */ /* 0x000fc40003f06270 */
[C---:B------:R-:W-:Y:S01]  /*3d50*/  LOP3.LUT R16, R5.reuse, 0x13c, RZ, 0xfc, !PT ;  /* 0x0000013c05107812 */ /* 0x040fe200078efcff */
[----:B------:R-:W-:Y:S02]  /*3d60*/  IMAD.MOV R9, RZ, RZ, -R9 ;  /* 0x000000ffff097224 */ /* 0x000fe400078e0a09 */
[----:B------:R-:W-:Y:S01]  /*3d70*/  @!P3 IMAD.IADD R214, R214, 0x1, -R0 ;  /* 0x00000001d6d6b824 */ /* 0x000fe200078e0a00 */
[----:B------:R-:W-:Y:S01]  /*3d80*/  ISETP.GE.AND P3, PT, R14, RZ, PT ;  /* 0x000000ff0e00720c */ /* 0x000fe20003f66270 */
[----:B------:R-:W-:Y:S01]  /*3d90*/  IMAD R226, R0, R9, R13 ;  /* 0x0000000900e27224 */ /* 0x000fe200078e020d */
[----:B------:R-:W-:Y:S01]  /*3da0*/  LOP3.LUT R14, R5, 0x130, RZ, 0xfc, !PT ;  /* 0x00000130050e7812 */ /* 0x000fe200078efcff */
[----:B------:R-:W-:-:S03]  /*3db0*/  IMAD.HI.U32 R6, R4, R11, RZ ;  /* 0x0000000b04067227 */ /* 0x000fc600078e00ff */
[----:B------:R-:W-:Y:S01]  /*3dc0*/  IABS R17, R14 ;  /* 0x0000000e00117213 */ /* 0x000fe20000000000 */
[--C-:B------:R-:W-:Y:S02]  /*3dd0*/  @!P6 IMAD.IADD R220, R220, 0x1, -R0.reuse ;  /* 0x00000001dcdce824 */ /* 0x100fe400078e0a00 */
[----:B------:R-:W-:Y:S01]  /*3de0*/  @!P2 IMAD.IADD R218, R218, 0x1, -R0 ;  /* 0x00000001dadaa824 */ /* 0x000fe200078e0a00 */
[C---:B------:R-:W-:Y:S01]  /*3df0*/  ISETP.GT.U32.AND P2, PT, R0.reuse, R226, PT ;  /* 0x000000e20000720c */ /* 0x040fe20003f44070 */
[----:B------:R-:W-:Y:S01]  /*3e00*/  IMAD.MOV R6, RZ, RZ, -R6 ;  /* 0x000000ffff067224 */ /* 0x000fe200078e0a06 */
[C---:B------:R-:W-:Y:S01]  /*3e10*/  ISETP.GT.U32.AND P6, PT, R0.reuse, R220, PT ;  /* 0x000000dc0000720c */ /* 0x040fe20003fc4070 */
[----:B------:R-:W-:Y:S02]  /*3e20*/  @!P4 IMAD.MOV R216, RZ, RZ, -R216 ;  /* 0x000000ffffd8c224 */ /* 0x000fe400078e0ad8 */
[----:B------:R-:W-:Y:S02]  /*3e30*/  IMAD R222, R0, R6, R11 ;  /* 0x0000000600de7224 */ /* 0x000fe400078e020b */
[----:B------:R-:W-:-:S03]  /*3e40*/  IMAD.HI.U32 R6, R4, R17, RZ ;  /* 0x0000001104067227 */ /* 0x000fc600078e00ff */
[----:B------:R-:W-:Y:S01]  /*3e50*/  ISETP.GT.U32.AND P4, PT, R0, R222, PT ;  /* 0x000000de0000720c */ /* 0x000fe20003f84070 */
[----:B------:R-:W-:Y:S02]  /*3e60*/  IMAD.MOV R6, RZ, RZ, -R6 ;  /* 0x000000ffff067224 */ /* 0x000fe400078e0a06 */
[--C-:B------:R-:W-:Y:S02]  /*3e70*/  @!P2 IMAD.IADD R226, R226, 0x1, -R0.reuse ;  /* 0x00000001e2e2a824 */ /* 0x100fe400078e0a00 */
[----:B------:R-:W-:Y:S01]  /*3e80*/  IMAD R224, R0, R6, R17 ;  /* 0x0000000600e07224 */ /* 0x000fe200078e0211 */
[----:B------:R-:W-:Y:S01]  /*3e90*/  LOP3.LUT R6, R5, 0x134, RZ, 0xfc, !PT ;  /* 0x0000013405067812 */ /* 0x000fe200078efcff */
[----:B------:R-:W-:Y:S01]  /*3ea0*/  @!P6 IMAD.IADD R220, R220, 0x1, -R0 ;  /* 0x00000001dcdce824 */ /* 0x000fe200078e0a00 */
[----:B------:R-:W-:Y:S01]  /*3eb0*/  ISETP.GT.U32.AND P2, PT, R0, R226, PT ;  /* 0x000000e20000720c */ /* 0x000fe20003f44070 */
[----:B------:R-:W-:Y:S01]  /*3ec0*/  @!P5 IMAD.MOV R214, RZ, RZ, -R214 ;  /* 0x000000ffffd6d224 */ /* 0x000fe200078e0ad6 */
[----:B------:R-:W-:Y:S01]  /*3ed0*/  IABS R13, R6 ;  /* 0x00000006000d7213 */ /* 0x000fe20000000000 */
[----:B------:R-:W-:Y:S01]  /*3ee0*/  @!P1 IMAD.MOV R218, RZ, RZ, -R218 ;  /* 0x000000ffffda9224 */ /* 0x000fe200078e0ada */
[----:B------:R-:W-:Y:S01]  /*3ef0*/  ISETP.GE.AND P5, PT, R19, RZ, PT ;  /* 0x000000ff1300720c */ /* 0x000fe20003fa6270 */
[----:B------:R-:W-:Y:S01]  /*3f00*/  @!P3 IMAD.MOV R220, RZ, RZ, -R220 ;  /* 0x000000ffffdcb224 */ /* 0x000fe200078e0adc */
[----:B------:R-:W-:Y:S01]  /*3f10*/  ISETP.GE.AND P1, PT, R6, RZ, PT ;  /* 0x000000ff0600720c */ /* 0x000fe20003f26270 */
[----:B------:R-:W-:Y:S01]  /*3f20*/  IMAD.HI.U32 R6, R4, R13, RZ ;  /* 0x0000000d04067227 */ /* 0x000fe200078e00ff */
[----:B------:R-:W-:-:S02]  /*3f30*/  ISETP.GT.U32.AND P3, PT, R0, R224, PT ;  /* 0x000000e00000720c */ /* 0x000fc40003f64070 */
[----:B------:R-:W-:Y:S01]  /*3f40*/  ISETP.GE.AND P6, PT, R14, RZ, PT ;  /* 0x000000ff0e00720c */ /* 0x000fe20003fc6270 */
[----:B------:R-:W-:Y:S01]  /*3f50*/  IMAD.MOV R6, RZ, RZ, -R6 ;  /* 0x000000ffff067224 */ /* 0x000fe200078e0a06 */
[C---:B------:R-:W-:Y:S01]  /*3f60*/  LOP3.LUT R14, R5.reuse, 0x138, RZ, 0xfc, !PT ;  /* 0x00000138050e7812 */ /* 0x040fe200078efcff */
[--C-:B------:R-:W-:Y:S01]  /*3f70*/  @!P4 IMAD.IADD R222, R222, 0x1, -R0.reuse ;  /* 0x00000001dedec824 */ /* 0x100fe200078e0a00 */
[----:B------:R-:W-:Y:S01]  /*3f80*/  IABS R19, R16 ;  /* 0x0000001000137213 */ /* 0x000fe20000000000 */
[----:B------:R-:W-:Y:S01]  /*3f90*/  @!P2 IMAD.IADD R226, R226, 0x1, -R0 ;  /* 0x00000001e2e2a824 */ /* 0x000fe200078e0a00 */
[----:B------:R-:W-:Y:S01]  /*3fa0*/  IABS R17, R14 ;  /* 0x0000000e00117213 */ /* 0x000fe20000000000 */
[C---:B------:R-:W-:Y:S01]  /*3fb0*/  IMAD R228, R0.reuse, R6, R13 ;  /* 0x0000000600e47224 */ /* 0x040fe200078e020d */
[----:B------:R-:W-:Y:S01]  /*3fc0*/  ISETP.GT.U32.AND P4, PT, R0, R222, PT ;  /* 0x000000de0000720c */ /* 0x000fe20003f84070 */
[----:B------:R-:W-:Y:S01]  /*3fd0*/  @!P5 IMAD.MOV R226, RZ, RZ, -R226 ;  /* 0x000000ffffe2d224 */ /* 0x000fe200078e0ae2 */
[----:B------:R-:W-:Y:S01]  /*3fe0*/  LOP3.LUT R6, R5, 0x140, RZ, 0xfc, !PT ;  /* 0x0000014005067812 */ /* 0x000fe200078efcff */
[----:B------:R-:W-:Y:S01]  /*3ff0*/  @!P3 IMAD.IADD R224, R224, 0x1, -R0 ;  /* 0x00000001e0e0b824 */ /* 0x000fe200078e0a00 */
[----:B------:R-:W-:Y:S01]  /*4000*/  ISETP.GT.U32.AND P5, PT, R0, R228, PT ;  /* 0x000000e40000720c */ /* 0x000fe20003fa4070 */
[----:B------:R-:W-:Y:S01]  /*4010*/  IMAD.HI.U32 R9, R4, R17, RZ ;  /* 0x0000001104097227 */ /* 0x000fe200078e00ff */
[----:B------:R-:W-:-:S02]  /*4020*/  IABS R13, R6 ;  /* 0x00000006000d7213 */ /* 0x000fc40000000000 */
[----:B------:R-:W-:Y:S01]  /*4030*/  ISETP.GT.U32.AND P3, PT, R0, R224, PT ;  /* 0x000000e00000720c */ /* 0x000fe20003f64070 */
[----:B------:R-:W-:Y:S01]  /*4040*/  IMAD.MOV R9, RZ, RZ, -R9 ;  /* 0x000000ffff097224 */ /* 0x000fe200078e0a09 */
[----:B------:R-:W-:Y:S01]  /*4050*/  ISETP.GE.AND P2, PT, R16, RZ, PT ;  /* 0x000000ff1000720c */ /* 0x000fe20003f46270 */
[----:B------:R-:W-:Y:S01]  /*4060*/  IMAD.HI.U32 R11, R4, R19, RZ ;  /* 0x00000013040b7227 */ /* 0x000fe200078e00ff */
[----:B------:R-:W-:-:S03]  /*4070*/  LOP3.LUT R16, R5, 0x148, RZ, 0xfc, !PT ;  /* 0x0000014805107812 */ /* 0x000fc600078efcff */
[--C-:B------:R-:W-:Y:S01]  /*4080*/  @!P4 IMAD.IADD R222, R222, 0x1, -R0.reuse ;  /* 0x00000001dedec824 */ /* 0x100fe200078e0a00 */
[----:B------:R-:W-:Y:S01]  /*4090*/  ISETP.GE.AND P4, PT, R14, RZ, PT ;  /* 0x000000ff0e00720c */ /* 0x000fe20003f86270 */
[----:B------:R-:W-:Y:S01]  /*40a0*/  IMAD R236, R0, R9, R17 ;  /* 0x0000000900ec7224 */ /* 0x000fe200078e0211 */
[----:B------:R-:W-:Y:S01]  /*40b0*/  LOP3.LUT R14, R5, 0x144, RZ, 0xfc, !PT ;  /* 0x00000144050e7812 */ /* 0x000fe200078efcff */
[----:B------:R-:W-:Y:S02]  /*40c0*/  @!P5 IMAD.IADD R228, R228, 0x1, -R0 ;  /* 0x00000001e4e4d824 */ /* 0x000fe400078e0a00 */
[----:B------:R-:W-:Y:S01]  /*40d0*/  @!P0 IMAD.MOV R222, RZ, RZ, -R222 ;  /* 0x000000ffffde8224 */ /* 0x000fe200078e0ade */
[----:B------:R-:W-:Y:S01]  /*40e0*/  ISETP.GE.AND P0, PT, R6, RZ, PT ;  /* 0x000000ff0600720c */ /* 0x000fe20003f06270 */
[----:B------:R-:W-:Y:S01]  /*40f0*/  @!P3 IMAD.IADD R224, R224, 0x1, -R0 ;  /* 0x00000001e0e0b824 */ /* 0x000fe200078e0a00 */
[C---:B------:R-:W-:Y:S01]  /*4100*/  ISETP.GT.U32.AND P3, PT, R0.reuse, R236, PT ;  /* 0x000000ec0000720c */ /* 0x040fe20003f64070 */
[----:B------:R-:W-:Y:S01]  /*4110*/  IMAD.MOV R11, RZ, RZ, -R11 ;  /* 0x000000ffff0b7224 */ /* 0x000fe200078e0a0b */
[----:B------:R-:W-:Y:S01]  /*4120*/  ISETP.GT.U32.AND P5, PT, R0, R228, PT ;  /* 0x000000e40000720c */ /* 0x000fe20003fa4070 */
[----:B------:R-:W-:Y:S01]  /*4130*/  IMAD.HI.U32 R6, R4, R13, RZ ;  /* 0x0000000d04067227 */ /* 0x000fe200078e00ff */
[----:B------:R-:W-:-:S03]  /*4140*/  IABS R17, R14 ;  /* 0x0000000e00117213 */ /* 0x000fc60000000000 */
[C---:B------:R-:W-:Y:S01]  /*4150*/  IMAD R238, R0.reuse, R11, R19 ;  /* 0x0000000b00ee7224 */ /* 0x040fe200078e0213 */
[----:B------:R-:W-:Y:S01]  /*4160*/  IABS R19, R16 ;  /* 0x0000001000137213 */ /* 0x000fe20000000000 */
[----:B------:R-:W-:Y:S02]  /*4170*/  IMAD.MOV R6, RZ, RZ, -R6 ;  /* 0x000000ffff067224 */ /* 0x000fe400078e0a06 */
[----:B------:R-:W-:Y:S01]  /*4180*/  @!P6 IMAD.MOV R224, RZ, RZ, -R224 ;  /* 0x000000ffffe0e224 */ /* 0x000fe200078e0ae0 */
[C---:B------:R-:W-:Y:S01]  /*4190*/  ISETP.GT.U32.AND P6, PT, R0.reuse, R238, PT ;  /* 0x000000ee0000720c */ /* 0x040fe20003fc4070 */
[----:B------:R-:W-:Y:S02]  /*41a0*/  IMAD R230, R0, R6, R13 ;  /* 0x0000000600e67224 */ /* 0x000fe400078e020d */
[--C-:B------:R-:W-:Y:S02]  /*41b0*/  @!P3 IMAD.IADD R236, R236, 0x1, -R0.reuse ;  /* 0x00000001ececb824 */ /* 0x100fe400078e0a00 */
[----:B------:R-:W-:Y:S01]  /*41c0*/  @!P5 IMAD.IADD R228, R228, 0x1, -R0 ;  /* 0x00000001e4e4d824 */ /* 0x000fe200078e0a00 */
[----:B------:R-:W-:Y:S01]  /*41d0*/  ISETP.GT.U32.AND P5, PT, R0, R230, PT ;  /* 0x000000e60000720c */ /* 0x000fe20003fa4070 */
[----:B------:R-:W-:Y:S01]  /*41e0*/  IMAD.HI.U32 R9, R4, R17, RZ ;  /* 0x0000001104097227 */ /* 0x000fe200078e00ff */
[----:B------:R-:W-:-:S03]  /*41f0*/  ISETP.GT.U32.AND P3, PT, R0, R236, PT ;  /* 0x000000ec0000720c */ /* 0x000fc60003f64070 */
[----:B------:R-:W-:-:S04]  /*4200*/  IMAD.HI.U32 R11, R4, R19, RZ ;  /* 0x00000013040b7227 */ /* 0x000fc800078e00ff */
[----:B------:R-:W-:Y:S02]  /*4210*/  IMAD.MOV R9, RZ, RZ, -R9 ;  /* 0x000000ffff097224 */ /* 0x000fe400078e0a09 */
[--C-:B------:R-:W-:Y:S02]  /*4220*/  @!P6 IMAD.IADD R238, R238, 0x1, -R0.reuse ;  /* 0x00000001eeeee824 */ /* 0x100fe400078e0a00 */
[----:B------:R-:W-:Y:S02]  /*4230*/  IMAD.MOV R11, RZ, RZ, -R11 ;  /* 0x000000ffff0b7224 */ /* 0x000fe400078e0a0b */
[----:B------:R-:W-:Y:S01]  /*4240*/  IMAD R234, R0, R9, R17 ;  /* 0x0000000900ea7224 */ /* 0x000fe200078e0211 */
[----:B------:R-:W-:Y:S01]  /*4250*/  LOP3.LUT R17, R5, 0x154, RZ, 0xfc, !PT ;  /* 0x0000015405117812 */ /* 0x000fe200078efcff */
[----:B------:R-:W-:Y:S01]  /*4260*/  @!P5 IMAD.IADD R230, R230, 0x1, -R0 ;  /* 0x00000001e6e6d824 */ /* 0x000fe200078e0a00 */
[----:B------:R-:W-:Y:S01]  /*4270*/  ISETP.GT.U32.AND P5, PT, R0, R238, PT ;  /* 0x000000ee0000720c */ /* 0x000fe20003fa4070 */
[----:B------:R-:W-:-:S04]  /*4280*/  IMAD.HI.U32 R6, R4, R21, RZ ;  /* 0x0000001504067227 */ /* 0x000fc800078e00ff */
[----:B------:R-:W-:Y:S01]  /*4290*/  IMAD R232, R0, R11, R19 ;  /* 0x0000000b00e87224 */ /* 0x000fe200078e0213 */
[----:B------:R-:W-:Y:S01]  /*42a0*/  LOP3.LUT R19, R5, 0x158, RZ, 0xfc, !PT ;  /* 0x0000015805137812 */ /* 0x000fe200078efcff */
[----:B------:R-:W-:Y:S01]  /*42b0*/  @!P3 IMAD.IADD R236, R236, 0x1, -R0 ;  /* 0x00000001ececb824 */ /* 0x000fe200078e0a00 */
[C---:B------:R-:W-:Y:S01]  /*42c0*/  ISETP.GT.U32.AND P3, PT, R0.reuse, R234, PT ;  /* 0x000000ea0000720c */ /* 0x040fe20003f64070 */
[----:B------:R-:W-:Y:S01]  /*42d0*/  IMAD.MOV R6, RZ, RZ, -R6 ;  /* 0x000000ffff067224 */ /* 0x000fe200078e0a06 */
[----:B------:R-:W-:Y:S01]  /*42e0*/  ISETP.GT.U32.AND P6, PT, R0, R232, PT ;  /* 0x000000e80000720c */ /* 0x000fe20003fc4070 */
[----:B------:R-:W-:Y:S01]  /*42f0*/  IMAD.HI.U32 R9, R4, R23, RZ ;  /* 0x0000001704097227 */ /* 0x000fe200078e00ff */
[----:B------:R-:W-:-:S03]  /*4300*/  IABS R11, R19 ;  /* 0x00000013000b7213 */ /* 0x000fc60000000000 */
[----:B------:R-:W-:Y:S01]  /*4310*/  IMAD R240, R0, R6, R21 ;  /* 0x0000000600f07224 */ /* 0x000fe200078e0215 */
[C---:B------:R-:W-:Y:S01]  /*4320*/  LOP3.LUT R21, R5.reuse, 0x15c, RZ, 0xfc, !PT ;  /* 0x0000015c05157812 */ /* 0x040fe200078efcff */
[----:B------:R-:W-:Y:S02]  /*4330*/  IMAD.MOV R9, RZ, RZ, -R9 ;  /* 0x000000ffff097224 */ /* 0x000fe400078e0a09 */
[--C-:B------:R-:W-:Y:S01]  /*4340*/  @!P5 IMAD.IADD R238, R238, 0x1, -R0.reuse ;  /* 0x00000001eeeed824 */ /* 0x100fe200078e0a00 */
[C---:B------:R-:W-:Y:S01]  /*4350*/  ISETP.GT.U32.AND P5, PT, R0.reuse, R240, PT ;  /* 0x000000f00000720c */ /* 0x040fe20003fa4070 */
[----:B------:R-:W-:Y:S01]  /*4360*/  IMAD R242, R0, R9, R23 ;  /* 0x0000000900f27224 */ /* 0x000fe200078e0217 */
[----:B------:R-:W-:Y:S01]  /*4370*/  IABS R9, R17 ;  /* 0x0000001100097213 */ /* 0x000fe20000000000 */
[--C-:B------:R-:W-:Y:S01]  /*4380*/  @!P3 IMAD.IADD R234, R234, 0x1, -R0.reuse ;  /* 0x00000001eaeab824 */ /* 0x100fe200078e0a00 */
[----:B------:R-:W-:Y:S01]  /*4390*/  ISETP.GT.U32.AND P3, PT, R0, R230, PT ;  /* 0x000000e60000720c */ /* 0x000fe20003f64070 */
[----:B------:R-:W-:Y:S01]  /*43a0*/  @!P6 IMAD.IADD R232, R232, 0x1, -R0 ;  /* 0x00000001e8e8e824 */ /* 0x000fe200078e0a00 */
[----:B------:R-:W-:Y:S01]  /*43b0*/  IABS R13, R21 ;  /* 0x00000015000d7213 */ /* 0x000fe20000000000 */
[----:B------:R-:W-:Y:S01]  /*43c0*/  IMAD.HI.U32 R6, R4, R9, RZ ;  /* 0x0000000904067227 */ /* 0x000fe200078e00ff */
[----:B------:R-:W-:-:S02]  /*43d0*/  LOP3.LUT R23, R5, 0x19c, RZ, 0xfc, !PT ;  /* 0x0000019c05177812 */ /* 0x000fc400078efcff */
[----:B------:R-:W-:Y:S01]  /*43e0*/  ISETP.GT.U32.AND P6, PT, R0, R232, PT ;  /* 0x000000e80000720c */ /* 0x000fe20003fc4070 */
[----:B------:R-:W-:Y:S02]  /*43f0*/  IMAD.MOV R6, RZ, RZ, -R6 ;  /* 0x000000ffff067224 */ /* 0x000fe400078e0a06 */
[----:B------:R-:W-:Y:S01]  /*4400*/  @!P5 IMAD.IADD R240, R240, 0x1, -R0 ;  /* 0x00000001f0f0d824 */ /* 0x000fe200078e0a00 */
[----:B------:R-:W-:Y:S01]  /*4410*/  ISETP.GE.AND P5, PT, R16, RZ, PT ;  /* 0x000000ff1000720c */ /* 0x000fe20003fa6270 */
[----:B------:R-:W-:Y:S01]  /*4420*/  IMAD R244, R0, R6, R9 ;  /* 0x0000000600f47224 */ /* 0x000fe200078e0209 */
[----:B------:R-:W-:Y:S01]  /*4430*/  LOP3.LUT R16, R5, 0x160, RZ, 0xfc, !PT ;  /* 0x0000016005107812 */ /* 0x000fe200078efcff */
[----:B------:R-:W-:-:S04]  /*4440*/  IMAD.HI.U32 R9, R4, R13, RZ ;  /* 0x0000000d04097227 */ /* 0x000fc800078e00ff */
[----:B------:R-:W-:Y:S01]  /*4450*/  @!P3 IMAD.IADD R230, R230, 0x1, -R0 ;  /* 0x00000001e6e6b824 */ /* 0x000fe200078e0a00 */
[C---:B------:R-:W-:Y:S01]  /*4460*/  ISETP.GT.U32.AND P3, PT, R0.reuse, R242, PT ;  /* 0x000000f20000720c */ /* 0x040fe20003f64070 */
[----:B------:R-:W-:Y:S02]  /*4470*/  IMAD.MOV R9, RZ, RZ, -R9 ;  /* 0x000000ffff097224 */ /* 0x000fe400078e0a09 */
[----:B------:R-:W-:Y:S01]  /*4480*/  @!P1 IMAD.MOV R228, RZ, RZ, -R228 ;  /* 0x000000ffffe49224 */ /* 0x000fe200078e0ae4 */
[----:B------:R-:W-:Y:S01]  /*4490*/  ISETP.GT.U32.AND P1, PT, R0, R234, PT ;  /* 0x000000ea0000720c */ /* 0x000fe20003f24070 */
[----:B------:R-:W-:Y:S01]  /*44a0*/  @!P6 IMAD.IADD R232, R232, 0x1, -R0 ;  /* 0x00000001e8e8e824 */ /* 0x000fe200078e0a00 */
[C---:B------:R-:W-:Y:S01]  /*44b0*/  ISETP.GT.U32.AND P6, PT, R0.reuse, R244, PT ;  /* 0x000000f40000720c */ /* 0x040fe20003fc4070 */
[C---:B------:R-:W-:Y:S01]  /*44c0*/  IMAD R248, R0.reuse, R9, R13 ;  /* 0x0000000900f87224 */ /* 0x040fe200078e020d */
[----:B------:R-:W-:Y:S01]  /*44d0*/  LOP3.LUT R13, R5, 0x170, RZ, 0xfc, !PT ;  /* 0x00000170050d7812 */ /* 0x000fe200078efcff */
[----:B------:R-:W-:Y:S01]  /*44e0*/  @!P4 IMAD.MOV R236, RZ, RZ, -R236 ;  /* 0x000000ffffecc224 */ /* 0x000fe200078e0aec */
[C---:B------:R-:W-:Y:S01]  /*44f0*/  ISETP.GT.U32.AND P4, PT, R0.reuse, R240, PT ;  /* 0x000000f00000720c */ /* 0x040fe20003f84070 */
[----:B------:R-:W-:Y:S01]  /*4500*/  @!P5 IMAD.MOV R232, RZ, RZ, -R232 ;  /* 0x000000ffffe8d224 */ /* 0x000fe200078e0ae8 */
[----:B------:R-:W-:Y:S01]  /*4510*/  ISETP.GT.U32.AND P5, PT, R0, R248, PT ;  /* 0x000000f80000720c */ /* 0x000fe20003fa4070 */
[----:B------:R-:W-:Y:S01]  /*4520*/  @!P3 IMAD.IADD R242, R242, 0x1, -R0 ;  /* 0x00000001f2f2b824 */ /* 0x000fe200078e0a00 */
[----:B------:R-:W-:Y:S01]  /*4530*/  ISETP.GE.AND P3, PT, R25, RZ, PT ;  /* 0x000000ff1900720c */ /* 0x000fe20003f66270 */
[----:B------:R-:W-:Y:S01]  /*4540*/  IMAD.HI.U32 R6, R4, R11, RZ ;  /* 0x0000000b04067227 */ /* 0x000fe200078e00ff */
[----:B------:R-:W-:-:S02]  /*4550*/  IABS R43, R13 ;  /* 0x0000000d002b7213 */ /* 0x000fc40000000000 */
[----:B------:R-:W-:Y:S01]  /*4560*/  LOP3.LUT R25, R5, 0x1cc, RZ, 0xfc, !PT ;  /* 0x000001cc05197812 */ /* 0x000fe200078efcff */
[----:B------:R-:W-:Y:S01]  /*4570*/  @!P1 IMAD.IADD R234, R234, 0x1, -R0 ;  /* 0x00000001eaea9824 */ /* 0x000fe200078e0a00 */
[----:B------:R-:W-:Y:S01]  /*4580*/  ISETP.GE.AND P1, PT, R14, RZ, PT ;  /* 0x000000ff0e00720c */ /* 0x000fe20003f26270 */
[----:B------:R-:W-:Y:S01]  /*4590*/  IMAD.MOV R6, RZ, RZ, -R6 ;  /* 0x000000ffff067224 */ /* 0x000fe200078e0a06 */
[----:B------:R-:W-:Y:S01]  /*45a0*/  IABS R14, R16 ;  /* 0x00000010000e7213 */ /* 0x000fe20000000000 */
[--C-:B------:R-:W-:Y:S01]  /*45b0*/  @!P4 IMAD.IADD R240, R240, 0x1, -R0.reuse ;  /* 0x00000001f0f0c824 */ /* 0x100fe200078e0a00 */
[----:B------:R-:W-:Y:S01]  /*45c0*/  ISETP.GE.AND P4, PT, R17, RZ, PT ;  /* 0x000000ff1100720c */ /* 0x000fe20003f86270 */
[----:B------:R-:W-:Y:S01]  /*45d0*/  IMAD R246, R0, R6, R11 ;  /* 0x0000000600f67224 */ /* 0x000fe200078e020b */
[C---:B------:R-:W-:Y:S01]  /*45e0*/  LOP3.LUT R11, R5.reuse, 0x16c, RZ, 0xfc, !PT ;  /* 0x0000016c050b7812 */ /* 0x040fe200078efcff */
[----:B------:R-:W-:Y:S01]  /*45f0*/  @!P5 IMAD.IADD R248, R248, 0x1, -R0 ;  /* 0x00000001f8f8d824 */ /* 0x000fe200078e0a00 */
[----:B------:R-:W-:Y:S01]  /*4600*/  LOP3.LUT R17, R5, 0x17c, RZ, 0xfc, !PT ;  /* 0x0000017c05117812 */ /* 0x000fe200078efcff */
[----:B------:R-:W-:Y:S01]  /*4610*/  IMAD.MOV.U32 R9, RZ, RZ, R14 ;  /* 0x000000ffff097224 */ /* 0x000fe200078e000e */
[----:B------:R-:W-:Y:S01]  /*4620*/  IABS R39, R11 ;  /* 0x0000000b00277213 */ /* 0x000fe20000000000 */
[----:B------:R-:W-:Y:S01]  /*4630*/  @!P0 IMAD.MOV R230, RZ, RZ, -R230 ;  /* 0x000000ffffe68224 */ /* 0x000fe200078e0ae6 */
[C---:B------:R-:W-:Y:S01]  /*4640*/  ISETP.GT.U32.AND P0, PT, R0.reuse, R246, PT ;  /* 0x000000f60000720c */ /* 0x040fe20003f04070 */
[----:B------:R-:W-:Y:S01]  /*4650*/  @!P3 IMAD.MOV R240, RZ, RZ, -R240 ;  /* 0x000000fffff0b224 */ /* 0x000fe200078e0af0 */
[----:B------:R-:W-:Y:S01]  /*4660*/  ISETP.GT.U32.AND P3, PT, R0, R248, PT ;  /* 0x000000f80000720c */ /* 0x000fe20003f64070 */
[----:B------:R-:W-:Y:S01]  /*4670*/  IMAD.HI.U32 R6, R4, R9, RZ ;  /* 0x0000000904067227 */ /* 0x000fe200078e00ff */
[----:B------:R-:W-:-:S02]  /*4680*/  IABS R55, R17 ;  /* 0x0000001100377213 */ /* 0x000fc40000000000 */
[C---:B------:R-:W-:Y:S01]  /*4690*/  LOP3.LUT R14, R5.reuse, 0x174, RZ, 0xfc, !PT ;  /* 0x00000174050e7812 */ /* 0x040fe200078efcff */
[----:B------:R-:W-:Y:S01]  /*46a0*/  @!P6 IMAD.IADD R244, R244, 0x1, -R0 ;  /* 0x00000001f4f4e824 */ /* 0x000fe200078e0a00 */
[C---:B------:R-:W-:Y:S01]  /*46b0*/  ISETP.GT.U32.AND P6, PT, R0.reuse, R242, PT ;  /* 0x000000f20000720c */ /* 0x040fe20003fc4070 */
[----:B------:R-:W-:Y:S01]  /*46c0*/  IMAD.MOV R6, RZ, RZ, -R6 ;  /* 0x000000ffff067224 */ /* 0x000fe200078e0a06 */
[----:B------:R-:W-:Y:S01]  /*46d0*/  IABS R47, R14 ;  /* 0x0000000e002f7213 */ /* 0x000fe20000000000 */
[----:B------:R-:W-:Y:S01]  /*46e0*/  @!P2 IMAD.MOV R238, RZ, RZ, -R238 ;  /* 0x000000ffffeea224 */ /* 0x000fe200078e0aee */
[C---:B------:R-:W-:Y:S01]  /*46f0*/  ISETP.GT.U32.AND P2, PT, R0.reuse, R244, PT ;  /* 0x000000f40000720c */ /* 0x040fe20003f44070 */
[----:B------:R-:W-:Y:S01]  /*4700*/  IMAD R250, R0, R6, R9 ;  /* 0x0000000600fa7224 */ /* 0x000fe200078e0209 */
[----:B------:R-:W-:Y:S01]  /*4710*/  LOP3.LUT R6, R5, 0x164, RZ, 0xfc, !PT ;  /* 0x0000016405067812 */ /* 0x000fe200078efcff */
[----:B------:R-:W-:Y:S01]  /*4720*/  @!P1 IMAD.MOV R234, RZ, RZ, -R234 ;  /* 0x000000ffffea9224 */ /* 0x000fe200078e0aea */
[----:B------:R-:W-:Y:S01]  /*4730*/  ISETP.GE.AND P1, PT, R27, RZ, PT ;  /* 0x000000ff1b00720c */ /* 0x000fe20003f26270 */
[--C-:B------:R-:W-:Y:S01]  /*4740*/  @!P0 IMAD.IADD R246, R246, 0x1, -R0.reuse ;  /* 0x00000001f6f68824 */ /* 0x100fe200078e0a00 */
[----:B------:R-:W-:Y:S01]  /*4750*/  LOP3.LUT R9, R5, 0x168, RZ, 0xfc, !PT ;  /* 0x0000016805097812 */ /* 0x000fe200078efcff */
[--C-:B------:R-:W-:Y:S01]  /*4760*/  @!P3 IMAD.IADD R248, R248, 0x1, -R0.reuse ;  /* 0x00000001f8f8b824 */ /* 0x100fe200078e0a00 */
[----:B------:R-:W-:Y:S01]  /*4770*/  ISETP.GT.U32.AND P3, PT, R0, R250, PT ;  /* 0x000000fa0000720c */ /* 0x000fe20003f64070 */
[----:B------:R-:W-:Y:S01]  /*4780*/  @!P6 IMAD.IADD R242, R242, 0x1, -R0 ;  /* 0x00000001f2f2e824 */ /* 0x000fe200078e0a00 */
[----:B------:R-:W-:-:S02]  /*4790*/  ISETP.GT.U32.AND P5, PT, R0, R246, PT ;  /* 0x000000f60000720c */ /* 0x000fc40003fa4070 */
[----:B------:R-:W-:Y:S01]  /*47a0*/  IABS R31, R6 ;  /* 0x00000006001f7213 */ /* 0x000fe20000000000 */
[----:B------:R-:W-:Y:S01]  /*47b0*/  @!P2 IMAD.IADD R244, R244, 0x1, -R0 ;  /* 0x00000001f4f4a824 */ /* 0x000fe200078e0a00 */
[----:B------:R-:W-:Y:S02]  /*47c0*/  IABS R35, R9 ;  /* 0x0000000900237213 */ /* 0x000fe40000000000 */
[----:B------:R-:W-:Y:S01]  /*47d0*/  ISETP.GE.AND P2, PT, R21, RZ, PT ;  /* 0x000000ff1500720c */ /* 0x000fe20003f46270 */
[----:B------:R-:W-:Y:S01]  /*47e0*/  @!P1 IMAD.MOV R242, RZ, RZ, -R242 ;  /* 0x000000fffff29224 */ /* 0x000fe200078e0af2 */
[----:B------:R-:W-:Y:S01]  /*47f0*/  ISETP.GE.AND P1, PT, R6, RZ, PT ;  /* 0x000000ff0600720c */ /* 0x000fe20003f26270 */
[----:B------:R-:W-:Y:S01]  /*4800*/  @!P4 IMAD.MOV R244, RZ, RZ, -R244 ;  /* 0x000000fffff4c224 */ /* 0x000fe200078e0af4 */
[----:B------:R-:W-:Y:S01]  /*4810*/  ISETP.GE.AND P4, PT, R9, RZ, PT ;  /* 0x000000ff0900720c */ /* 0x000fe20003f86270 */
[----:B------:R-:W-:Y:S01]  /*4820*/  @!P3 IMAD.IADD R250, R250, 0x1, -R0 ;  /* 0x00000001fafab824 */ /* 0x000fe200078e0a00 */
[----:B------:R-:W-:Y:S01]  /*4830*/  ISETP.GE.AND P6, PT, R19, RZ, PT ;  /* 0x000000ff1300720c */ /* 0x000fe20003fc6270 */
[----:B------:R-:W-:Y:S01]  /*4840*/  IMAD.HI.U32 R6, R4, R31, RZ ;  /* 0x0000001f04067227 */ /* 0x000fe200078e00ff */
[----:B------:R-:W-:-:S02]  /*4850*/  ISETP.GE.AND P0, PT, R16, RZ, PT ;  /* 0x000000ff1000720c */ /* 0x000fc40003f06270 */
[----:B------:R-:W-:Y:S01]  /*4860*/  ISETP.GT.U32.AND P3, PT, R0, R250, PT ;  /* 0x000000fa0000720c */ /* 0x000fe20003f64070 */
[----:B------:R-:W-:Y:S01]  /*4870*/  IMAD.HI.U32 R9, R4, R35, RZ ;  /* 0x0000002304097227 */ /* 0x000fe200078e00ff */
[C---:B------:R-:W-:Y:S02]  /*4880*/  LOP3.LUT R16, R5.reuse, 0x178, RZ, 0xfc, !PT ;  /* 0x0000017805107812 */ /* 0x040fe400078efcff */
[----:B------:R-:W-:Y:S01]  /*4890*/  LOP3.LUT R19, R5, 0x180, RZ, 0xfc, !PT ;  /* 0x0000018005137812 */ /* 0x000fe200078efcff */
[----:B------:R-:W-:Y:S01]  /*48a0*/  @!P5 IMAD.IADD R246, R246, 0x1, -R0 ;  /* 0x00000001f6f6d824 */ /* 0x000fe200078e0a00 */
[----:B------:R-:W-:Y:S01]  /*48b0*/  ISETP.GE.AND P5, PT, R11, RZ, PT ;  /* 0x000000ff0b00720c */ /* 0x000fe20003fa6270 */
[----:B------:R-:W-:Y:S01]  /*48c0*/  IMAD.MOV R11, RZ, RZ, -R6 ;  /* 0x000000ffff0b7224 */ /* 0x000fe200078e0a06 */
[----:B------:R-:W-:Y:S01]  /*48d0*/  IABS R51, R16 ;  /* 0x0000001000337213 */ /* 0x000fe20000000000 */
[----:B------:R-:W-:Y:S01]  /*48e0*/  IMAD.HI.U32 R6, R4, R39, RZ ;  /* 0x0000002704067227 */ /* 0x000fe200078e00ff */
[----:B------:R-:W-:-:S02]  /*48f0*/  IABS R59, R19 ;  /* 0x00000013003b7213 */ /* 0x000fc40000000000 */
[C---:B------:R-:W-:Y:S01]  /*4900*/  LOP3.LUT R21, R5.reuse, 0x184, RZ, 0xfc, !PT ;  /* 0x0000018405157812 */ /* 0x040fe200078efcff */
[----:B------:R-:W-:Y:S01]  /*4910*/  IMAD.MOV R9, RZ, RZ, -R9 ;  /* 0x000000ffff097224 */ /* 0x000fe200078e0a09 */
[----:B------:R-:W-:Y:S01]  /*4920*/  LOP3.LUT R27, R5, 0x1d0, RZ, 0xfc, !PT ;  /* 0x000001d0051b7812 */ /* 0x000fe200078efcff */
[C---:B------:R-:W-:Y:S01]  /*4930*/  IMAD R31, R0.reuse, R11, R31 ;  /* 0x0000000b001f7224 */ /* 0x040fe200078e021f */
[----:B------:R-:W-:Y:S01]  /*4940*/  IABS R63, R21 ;  /* 0x00000015003f7213 */ /* 0x000fe20000000000 */
[----:B------:R-:W-:Y:S02]  /*4950*/  IMAD.MOV R11, RZ, RZ, -R6 ;  /* 0x000000ffff0b7224 */ /* 0x000fe400078e0a06 */
[C---:B------:R-:W-:Y:S02]  /*4960*/  IMAD R35, R0.reuse, R9, R35 ;  /* 0x0000000900237224 */ /* 0x040fe400078e0223 */
[C---:B------:R-:W-:Y:S02]  /*4970*/  IMAD R39, R0.reuse, R11, R39 ;  /* 0x0000000b00277224 */ /* 0x040fe400078e0227 */
[----:B------:R-:W-:Y:S01]  /*4980*/  @!P2 IMAD.MOV R248, RZ, RZ, -R248 ;  /* 0x000000fffff8a224 */ /* 0x000fe200078e0af8 */
[----:B------:R-:W-:Y:S01]  /*4990*/  ISETP.GT.U32.AND P2, PT, R0, R35, PT ;  /* 0x000000230000720c */ /* 0x000fe20003f44070 */
[----:B------:R-:W-:Y:S01]  /*49a0*/  @!P3 IMAD.IADD R250, R250, 0x1, -R0 ;  /* 0x00000001fafab824 */ /* 0x000fe200078e0a00 */
[----:B------:R-:W-:Y:S01]  /*49b0*/  ISETP.GT.U32.AND P3, PT, R0, R39, PT ;  /* 0x000000270000720c */ /* 0x000fe20003f64070 */
[----:B------:R-:W-:-:S04]  /*49c0*/  IMAD.HI.U32 R6, R4, R43, RZ ;  /* 0x0000002b04067227 */ /* 0x000fc800078e00ff */
[----:B------:R-:W-:Y:S02]  /*49d0*/  IMAD.MOV R6, RZ, RZ, -R6 ;  /* 0x000000ffff067224 */ /* 0x000fe400078e0a06 */
[----:B------:R-:W-:Y:S01]  /*49e0*/  @!P6 IMAD.MOV R246, RZ, RZ, -R246 ;  /* 0x000000fffff6e224 */ /* 0x000fe200078e0af6 */
[C---:B------:R-:W-:Y:S01]  /*49f0*/  ISETP.GT.U32.AND P6, PT, R0.reuse, R31, PT ;  /* 0x0000001f0000720c */ /* 0x040fe20003fc4070 */
[----:B------:R-:W-:Y:S02]  /*4a00*/  IMAD R43, R0, R6, R43 ;  /* 0x00000006002b7224 */ /* 0x000fe400078e022b */
[--C-:B------:R-:W-:Y:S02]  /*4a10*/  @!P2 IMAD.IADD R35, R35, 0x1, -R0.reuse ;  /* 0x000000012323a824 */ /* 0x100fe400078e0a00 */
[----:B------:R-:W-:Y:S02]  /*4a20*/  @!P3 IMAD.IADD R39, R39, 0x1, -R0 ;  /* 0x000000012727b824 */ /* 0x000fe400078e0a00 */
[----:B------:R-:W-:Y:S01]  /*4a30*/  IMAD.HI.U32 R6, R4, R51, RZ ;  /* 0x0000003304067227 */ /* 0x000fe200078e00ff */
[----:B------:R-:W-:-:S03]  /*4a40*/  ISETP.GT.U32.AND P3, PT, R0, R35, PT ;  /* 0x000000230000720c */ /* 0x000fc60003f64070 */
[----:B------:R-:W-:Y:S02]  /*4a50*/  IMAD.MOV R6, RZ, RZ, -R6 ;  /* 0x000000ffff067224 */ /* 0x000fe400078e0a06 */
[----:B------:R-:W-:Y:S01]  /*4a60*/  @!P6 IMAD.IADD R31, R31, 0x1, -R0 ;  /* 0x000000011f1fe824 */ /* 0x000fe200078e0a00 */
[C---:B------:R-:W-:Y:S01]  /*4a70*/  ISETP.GT.U32.AND P6, PT, R0.reuse, R43, PT ;  /* 0x0000002b0000720c */ /* 0x040fe20003fc4070 */
[----:B------:R-:W-:Y:S02]  /*4a80*/  IMAD R51, R0, R6, R51 ;  /* 0x0000000600337224 */ /* 0x000fe400078e0233 */
[----:B------:R-:W-:Y:S01]  /*4a90*/  IMAD.HI.U32 R6, R4, R55, RZ ;  /* 0x0000003704067227 */ /* 0x000fe200078e00ff */
[----:B------:R-:W-:-:S03]  /*4aa0*/  ISETP.GT.U32.AND P2, PT, R0, R31, PT ;  /* 0x0000001f0000720c */ /* 0x000fc60003f44070 */
[----:B------:R-:W-:Y:S01]  /*4ab0*/  @!P3 IMAD.IADD R35, R35, 0x1, -R0 ;  /* 0x000000012323b824 */ /* 0x000fe200078e0a00 */
[----:B------:R-:W-:Y:S01]  /*4ac0*/  ISETP.GT.U32.AND P3, PT, R0, R51, PT ;  /* 0x000000330000720c */ /* 0x000fe20003f64070 */
[----:B------:R-:W-:Y:S02]  /*4ad0*/  IMAD.MOV R6, RZ, RZ, -R6 ;  /* 0x000000ffff067224 */ /* 0x000fe400078e0a06 */
[----:B------:R-:W-:-:S04]  /*4ae0*/  IMAD.HI.U32 R9, R4, R47, RZ ;  /* 0x0000002f04097227 */ /* 0x000fc800078e00ff */
[----:B------:R-:W-:Y:S02]  /*4af0*/  IMAD R55, R0, R6, R55 ;  /* 0x0000000600377224 */ /* 0x000fe400078e0237 */
[----:B------:R-:W-:-:S04]  /*4b00*/  IMAD.HI.U32 R6, R4, R59, RZ ;  /* 0x0000003b04067227 */ /* 0x000fc800078e00ff */
[----:B------:R-:W-:Y:S01]  /*4b10*/  @!P3 IMAD.IADD R51, R51, 0x1, -R0 ;  /* 0x000000013333b824 */ /* 0x000fe200078e0a00 */
[----:B------:R-:W-:Y:S01]  /*4b20*/  ISETP.GE.AND P3, PT, R16, RZ, PT ;  /* 0x000000ff1000720c */ /* 0x000fe20003f66270 */
[----:B------:R-:W-:Y:S01]  /*4b30*/  IMAD.MOV R6, RZ, RZ, -R6 ;  /* 0x000000ffff067224 */ /* 0x000fe200078e0a06 */
[----:B------:R-:W-:Y:S01]  /*4b40*/  IABS R16, R23 ;  /* 0x0000001700107213 */ /* 0x000fe20000000000 */
[----:B------:R-:W-:Y:S02]  /*4b50*/  @!P6 IMAD.IADD R43, R43, 0x1, -R0 ;  /* 0x000000012b2be824 */ /* 0x000fe400078e0a00 */
[----:B------:R-:W-:Y:S01]  /*4b60*/  @!P4 IMAD.MOV R35, RZ, RZ, -R35 ;  /* 0x000000ffff23c224 */ /* 0x000fe200078e0a23 */
[C---:B------:R-:W-:Y:S01]  /*4b70*/  ISETP.GT.U32.AND P4, PT, R0.reuse, R51, PT ;  /* 0x000000330000720c */ /* 0x040fe20003f84070 */
[----:B------:R-:W-:Y:S01]  /*4b80*/  IMAD.MOV R9, RZ, RZ, -R9 ;  /* 0x000000ffff097224 */ /* 0x000fe200078e0a09 */
[C---:B------:R-:W-:Y:S01]  /*4b90*/  ISETP.GT.U32.AND P6, PT, R0.reuse, R43, PT ;  /* 0x0000002b0000720c */ /* 0x040fe20003fc4070 */
[----:B------:R-:W-:-:S02]  /*4ba0*/  IMAD R59, R0, R6, R59 ;  /* 0x00000006003b7224 */ /* 0x000fc400078e023b */
[----:B------:R-:W-:-:S04]  /*4bb0*/  IMAD.HI.U32 R6, R4, R63, RZ ;  /* 0x0000003f04067227 */ /* 0x000fc800078e00ff */
[C---:B------:R-:W-:Y:S02]  /*4bc0*/  IMAD R47, R0.reuse, R9, R47 ;  /* 0x00000009002f7224 */ /* 0x040fe400078e022f */
[----:B------:R-:W-:Y:S02]  /*4bd0*/  IMAD.MOV R9, RZ, RZ, -R6 ;  /* 0x000000ffff097224 */ /* 0x000fe400078e0a06 */
[----:B------:R-:W-:Y:S01]  /*4be0*/  @!P0 IMAD.MOV R250, RZ, RZ, -R250 ;  /* 0x000000fffffa8224 */ /* 0x000fe200078e0afa */
[C---:B------:R-:W-:Y:S01]  /*4bf0*/  ISETP.GT.U32.AND P0, PT, R0.reuse, R39, PT ;  /* 0x000000270000720c */ /* 0x040fe20003f04070 */
[C---:B------:R-:W-:Y:S01]  /*4c00*/  IMAD R63, R0.reuse, R9, R63 ;  /* 0x00000009003f7224 */ /* 0x040fe200078e023f */
[----:B------:R-:W-:Y:S01]  /*4c10*/  LOP3.LUT R9, R5, 0x190, RZ, 0xfc, !PT ;  /* 0x0000019005097812 */ /* 0x000fe200078efcff */
[--C-:B------:R-:W-:Y:S01]  /*4c20*/  @!P2 IMAD.IADD R31, R31, 0x1, -R0.reuse ;  /* 0x000000011f1fa824 */ /* 0x100fe200078e0a00 */
[C---:B------:R-:W-:Y:S01]  /*4c30*/  ISETP.GT.U32.AND P2, PT, R0.reuse, R47, PT ;  /* 0x0000002f0000720c */ /* 0x040fe20003f44070 */
[--C-:B------:R-:W-:Y:S01]  /*4c40*/  @!P4 IMAD.IADD R51, R51, 0x1, -R0.reuse ;  /* 0x000000013333c824 */ /* 0x100fe200078e0a00 */
[C---:B------:R-:W-:Y:S01]  /*4c50*/  ISETP.GT.U32.AND P4, PT, R0.reuse, R63, PT ;  /* 0x0000003f0000720c */ /* 0x040fe20003f84070 */
[----:B------:R-:W-:Y:S01]  /*4c60*/  @!P6 IMAD.IADD R43, R43, 0x1, -R0 ;  /* 0x000000012b2be824 */ /* 0x000fe200078e0a00 */
[----:B------:R-:W-:Y:S01]  /*4c70*/  ISETP.GT.U32.AND P6, PT, R0, R55, PT ;  /* 0x000000370000720c */ /* 0x000fe20003fc4070 */
[----:B------:R-:W-:-:S02]  /*4c80*/  @!P1 IMAD.MOV R31, RZ, RZ, -R31 ;  /* 0x000000ffff1f9224 */ /* 0x000fc400078e0a1f */
[----:B------:R-:W-:Y:S02]  /*4c90*/  @!P3 IMAD.MOV R51, RZ, RZ, -R51 ;  /* 0x000000ffff33b224 */ /* 0x000fe400078e0a33 */
[--C-:B------:R-:W-:Y:S01]  /*4ca0*/  @!P0 IMAD.IADD R39, R39, 0x1, -R0.reuse ;  /* 0x0000000127278824 */ /* 0x100fe200078e0a00 */
[----:B------:R-:W-:Y:S02]  /*4cb0*/  ISETP.GE.AND P0, PT, R13, RZ, PT ;  /* 0x000000ff0d00720c */ /* 0x000fe40003f06270 */
[----:B------:R-:W-:Y:S01]  /*4cc0*/  LOP3.LUT R13, R5, 0x188, RZ, 0xfc, !PT ;  /* 0x00000188050d7812 */ /* 0x000fe200078efcff */
[--C-:B------:R-:W-:Y:S01]  /*4cd0*/  @!P2 IMAD.IADD R47, R47, 0x1, -R0.reuse ;  /* 0x000000012f2fa824 */ /* 0x100fe200078e0a00 */
[----:B------:R-:W-:Y:S01]  /*4ce0*/  ISETP.GE.AND P2, PT, R14, RZ, PT ;  /* 0x000000ff0e00720c */ /* 0x000fe20003f46270 */
[--C-:B------:R-:W-:Y:S01]  /*4cf0*/  @!P4 IMAD.IADD R63, R63, 0x1, -R0.reuse ;  /* 0x000000013f3fc824 */ /* 0x100fe200078e0a00 */
[----:B------:R-:W-:Y:S01]  /*4d00*/  IABS R11, R13 ;  /* 0x0000000d000b7213 */ /* 0x000fe20000000000 */
[----:B------:R-:W-:Y:S01]  /*4d10*/  @!P6 IMAD.IADD R55, R55, 0x1, -R0 ;  /* 0x000000013737e824 */ /* 0x000fe200078e0a00 */
[C---:B------:R-:W-:Y:S01]  /*4d20*/  ISETP.GT.U32.AND P1, PT, R0.reuse, R47, PT ;  /* 0x0000002f0000720c */ /* 0x040fe20003f24070 */
[----:B------:R-:W-:Y:S01]  /*4d30*/  @!P5 IMAD.MOV R39, RZ, RZ, -R39 ;  /* 0x000000ffff27d224 */ /* 0x000fe200078e0a27 */
[----:B------:R-:W-:Y:S01]  /*4d40*/  ISETP.GT.U32.AND P5, PT, R0, R59, PT ;  /* 0x0000003b0000720c */ /* 0x000fe20003fa4070 */
[----:B------:R-:W-:Y:S01]  /*4d50*/  IMAD.HI.U32 R6, R4, R11, RZ ;  /* 0x0000000b04067227 */ /* 0x000fe200078e00ff */
[----:B------:R-:W-:-:S02]  /*4d60*/  ISETP.GT.U32.AND P3, PT, R0, R63, PT ;  /* 0x0000003f0000720c */ /* 0x000fc40003f64070 */
[C---:B------:R-:W-:Y:S01]  /*4d70*/  ISETP.GT.U32.AND P6, PT, R0.reuse, R55, PT ;  /* 0x000000370000720c */ /* 0x040fe20003fc4070 */
[----:B------:R-:W-:Y:S02]  /*4d80*/  IMAD.MOV R6, RZ, RZ, -R6 ;  /* 0x000000ffff067224 */ /* 0x000fe400078e0a06 */
[----:B------:R-:W-:Y:S01]  /*4d90*/  @!P0 IMAD.MOV R43, RZ, RZ, -R43 ;  /* 0x000000ffff2b8224 */ /* 0x000fe200078e0a2b */
[----:B------:R-:W-:Y:S01]  /*4da0*/  ISETP.GE.AND P0, PT, R17, RZ, PT ;  /* 0x000000ff1100720c */ /* 0x000fe20003f06270 */
[C---:B------:R-:W-:Y:S01]  /*4db0*/  IMAD R182, R0.reuse, R6, R11 ;  /* 0x0000000600b67224 */ /* 0x040fe200078e020b */
[----:B------:R-:W-:Y:S01]  /*4dc0*/  LOP3.LUT R6, R5, 0x18c, RZ, 0xfc, !PT ;  /* 0x0000018c05067812 */ /* 0x000fe200078efcff */
[--C-:B------:R-:W-:Y:S01]  /*4dd0*/  @!P1 IMAD.IADD R47, R47, 0x1, -R0.reuse ;  /* 0x000000012f2f9824 */ /* 0x100fe200078e0a00 */
[----:B------:R-:W-:Y:S01]  /*4de0*/  IABS R17, R9 ;  /* 0x0000000900117213 */ /* 0x000fe20000000000 */
[--C-:B------:R-:W-:Y:S01]  /*4df0*/  @!P5 IMAD.IADD R59, R59, 0x1, -R0.reuse ;  /* 0x000000013b3bd824 */ /* 0x100fe200078e0a00 */
[----:B------:R-:W-:Y:S01]  /*4e00*/  ISETP.GE.AND P5, PT, R13, RZ, PT ;  /* 0x000000ff0d00720c */ /* 0x000fe20003fa6270 */
[--C-:B------:R-:W-:Y:S01]  /*4e10*/  @!P3 IMAD.IADD R63, R63, 0x1, -R0.reuse ;  /* 0x000000013f3fb824 */ /* 0x100fe200078e0a00 */
[C---:B------:R-:W-:Y:S01]  /*4e20*/  ISETP.GT.U32.AND P3, PT, R0.reuse, R182, PT ;  /* 0x000000b60000720c */ /* 0x040fe20003f64070 */
[----:B------:R-:W-:Y:S01]  /*4e30*/  @!P6 IMAD.IADD R55, R55, 0x1, -R0 ;  /* 0x000000013737e824 */ /* 0x000fe200078e0a00 */
[----:B------:R-:W-:Y:S01]  /*4e40*/  IABS R13, R6 ;  /* 0x00000006000d7213 */ /* 0x000fe20000000000 */
[----:B------:R-:W-:Y:S01]  /*4e50*/  @!P2 IMAD.MOV R47, RZ, RZ, -R47 ;  /* 0x000000ffff2fa224 */ /* 0x000fe200078e0a2f */
[----:B------:R-:W-:Y:S01]  /*4e60*/  ISETP.GT.U32.AND P2, PT, R0, R59, PT ;  /* 0x0000003b0000720c */ /* 0x000fe20003f44070 */
[----:B------:R-:W-:Y:S01]  /*4e70*/  @!P0 IMAD.MOV R55, RZ, RZ, -R55 ;  /* 0x000000ffff378224 */ /* 0x000fe200078e0a37 */
[----:B------:R-:W-:-:S02]  /*4e80*/  ISETP.GE.AND P1, PT, R19, RZ, PT ;  /* 0x000000ff1300720c */ /* 0x000fc40003f26270 */
[----:B------:R-:W-:Y:S02]  /*4e90*/  ISETP.GE.AND P6, PT, R21, RZ, PT ;  /* 0x000000ff1500720c */ /* 0x000fe40003fc6270 */
[----:B------:R-:W-:Y:S01]  /*4ea0*/  ISETP.GE.AND P4, PT, R6, RZ, PT ;  /* 0x000000ff0600720c */ /* 0x000fe20003f86270 */
[C---:B------:R-:W-:Y:S01]  /*4eb0*/  IMAD.HI.U32 R6, R4.reuse, R13, RZ ;  /* 0x0000000d04067227 */ /* 0x040fe200078e00ff */
[----:B------:R-:W-:Y:S02]  /*4ec0*/  ISETP.GE.AND P0, PT, R9, RZ, PT ;  /* 0x000000ff0900720c */ /* 0x000fe40003f06270 */
[C---:B------:R-:W-:Y:S01]  /*4ed0*/  LOP3.LUT R21, R5.reuse, 0x198, RZ, 0xfc, !PT ;  /* 0x0000019805157812 */ /* 0x040fe200078efcff */
[----:B------:R-:W-:Y:S01]  /*4ee0*/  IMAD.HI.U32 R9, R4, R17, RZ ;  /* 0x0000001104097227 */ /* 0x000fe200078e00ff */
[----:B------:R-:W-:Y:S02]  /*4ef0*/  LOP3.LUT R11, R5, 0x194, RZ, 0xfc, !PT ;  /* 0x00000194050b7812 */ /* 0x000fe400078efcff */
[----:B------:R-:W-:Y:S01]  /*4f00*/  IABS R14, R21 ;  /* 0x00000015000e7213 */ /* 0x000fe20000000000 */
[----:B------:R-:W-:Y:S01]  /*4f10*/  IMAD.MOV R6, RZ, RZ, -R6 ;  /* 0x000000ffff067224 */ /* 0x000fe200078e0a06 */
[----:B------:R-:W-:Y:S01]  /*4f20*/  IABS R19, R11 ;  /* 0x0000000b00137213 */ /* 0x000fe20000000000 */
[----:B------:R-:W-:-:S02]  /*4f30*/  IMAD.MOV R9, RZ, RZ, -R9 ;  /* 0x000000ffff097224 */ /* 0x000fc400078e0a09 */
[--C-:B------:R-:W-:Y:S02]  /*4f40*/  @!P3 IMAD.IADD R182, R182, 0x1, -R0.reuse ;  /* 0x00000001b6b6b824 */ /* 0x100fe400078e0a00 */
[----:B------:R-:W-:Y:S01]  /*4f50*/  @!P2 IMAD.IADD R59, R59, 0x1, -R0 ;  /* 0x000000013b3ba824 */ /* 0x000fe200078e0a00 */
[----:B------:R-:W-:Y:S01]  /*4f60*/  ISETP.GE.AND P2, PT, R11, RZ, PT ;  /* 0x000000ff0b00720c */ /* 0x000fe20003f46270 */
[C---:B------:R-:W-:Y:S01]  /*4f70*/  IMAD R180, R0.reuse, R6, R13 ;  /* 0x0000000600b47224 */ /* 0x040fe200078e020d */
[C---:B------:R-:W-:Y:S01]  /*4f80*/  ISETP.GT.U32.AND P3, PT, R0.reuse, R182, PT ;  /* 0x000000b60000720c */ /* 0x040fe20003f64070 */
[C---:B------:R-:W-:Y:S02]  /*4f90*/  IMAD R178, R0.reuse, R9, R17 ;  /* 0x0000000900b27224 */ /* 0x040fe400078e0211 */
[----:B------:R-:W-:Y:S01]  /*4fa0*/  IMAD.MOV.U32 R13, RZ, RZ, R14 ;  /* 0x000000ffff0d7224 */ /* 0x000fe200078e000e */
[----:B------:R-:W-:Y:S01]  /*4fb0*/  LOP3.LUT R14, R5, 0x1a0, RZ, 0xfc, !PT ;  /* 0x000001a0050e7812 */ /* 0x000fe200078efcff */
[----:B------:R-:W-:Y:S01]  /*4fc0*/  @!P1 IMAD.MOV R59, RZ, RZ, -R59 ;  /* 0x000000ffff3b9224 */ /* 0x000fe200078e0a3b */
[C---:B------:R-:W-:Y:S01]  /*4fd0*/  ISETP.GT.U32.AND P1, PT, R0.reuse, R180, PT ;  /* 0x000000b40000720c */ /* 0x040fe20003f24070 */
[----:B------:R-:W-:Y:S01]  /*4fe0*/  @!P6 IMAD.MOV R63, RZ, RZ, -R63 ;  /* 0x000000ffff3fe224 */ /* 0x000fe200078e0a3f */
[----:B------:R-:W-:Y:S01]  /*4ff0*/  ISETP.GT.U32.AND P6, PT, R0, R178, PT ;  /* 0x000000b20000720c */ /* 0x000fe20003fc4070 */
[----:B------:R-:W-:-:S04]  /*5000*/  IMAD.HI.U32 R11, R4, R19, RZ ;  /* 0x00000013040b7227 */ /* 0x000fc800078e00ff */
[----:B------:R-:W-:-:S04]  /*5010*/  IMAD.HI.U32 R6, R4, R13, RZ ;  /* 0x0000000d04067227 */ /* 0x000fc800078e00ff */
[----:B------:R-:W-:Y:S01]  /*5020*/  IMAD.MOV.U32 R17, RZ, RZ, R16 ;  /* 0x000000ffff117224 */ /* 0x000fe200078e0010 */
[----:B------:R-:W-:Y:S01]  /*5030*/  LOP3.LUT R16, R5, 0x1a4, RZ, 0xfc, !PT ;  /* 0x000001a405107812 */ /* 0x000fe200078efcff */
[----:B------:R-:W-:Y:S02]  /*5040*/  IMAD.MOV R11, RZ, RZ, -R11 ;  /* 0x000000ffff0b7224 */ /* 0x000fe400078e0a0b */
[----:B------:R-:W-:Y:S02]  /*5050*/  IMAD.MOV R6, RZ, RZ, -R6 ;  /* 0x000000ffff067224 */ /* 0x000fe400078e0a06 */
[----:B------:R-:W-:-:S04]  /*5060*/  IMAD.HI.U32 R9, R4, R17, RZ ;  /* 0x0000001104097227 */ /* 0x000fc800078e00ff */
[C---:B------:R-:W-:Y:S01]  /*5070*/  IMAD R176, R0.reuse, R11, R19 ;  /* 0x0000000b00b07224 */ /* 0x040fe200078e0213 */
[----:B------:R-:W-:Y:S01]  /*5080*/  IABS R11, R14 ;  /* 0x0000000e000b7213 */ /* 0x000fe20000000000 */
[----:B------:R-:W-:Y:S01]  /*5090*/  IMAD R174, R0, R6, R13 ;  /* 0x0000000600ae7224 */ /* 0x000fe200078e020d */
[----:B------:R-:W-:Y:S01]  /*50a0*/  IABS R19, R29 ;  /* 0x0000001d00137213 */ /* 0x000fe20000000000 */
[--C-:B------:R-:W-:Y:S01]  /*50b0*/  @!P3 IMAD.IADD R182, R182, 0x1, -R0.reuse ;  /* 0x00000001b6b6b824 */ /* 0x100fe200078e0a00 */
[----:B------:R-:W-:Y:S01]  /*50c0*/  ISETP.GT.U32.AND P3, PT, R0, R176, PT ;  /* 0x000000b00000720c */ /* 0x000fe20003f64070 */
[----:B------:R-:W-:Y:S02]  /*50d0*/  IMAD.MOV R9, RZ, RZ, -R9 ;  /* 0x000000ffff097224 */ /* 0x000fe400078e0a09 */
[--C-:B------:R-:W-:Y:S02]  /*50e0*/  @!P1 IMAD.IADD R180, R180, 0x1, -R0.reuse ;  /* 0x00000001b4b49824 */ /* 0x100fe400078e0a00 */
[----:B------:R-:W-:-:S02]  /*50f0*/  @!P6 IMAD.IADD R178, R178, 0x1, -R0 ;  /* 0x00000001b2b2e824 */ /* 0x000fc400078e0a00 */
[----:B------:R-:W-:Y:S01]  /*5100*/  @!P5 IMAD.MOV R182, RZ, RZ, -R182 ;  /* 0x000000ffffb6d224 */ /* 0x000fe200078e0ab6 */
[C---:B------:R-:W-:Y:S01]  /*5110*/  ISETP.GT.U32.AND P5, PT, R0.reuse, R174, PT ;  /* 0x000000ae0000720c */ /* 0x040fe20003fa4070 */
[C---:B------:R-:W-:Y:S01]  /*5120*/  IMAD R172, R0.reuse, R9, R17 ;  /* 0x0000000900ac7224 */ /* 0x040fe200078e0211 */
[C---:B------:R-:W-:Y:S01]  /*5130*/  ISETP.GT.U32.AND P1, PT, R0.reuse, R180, PT ;  /* 0x000000b40000720c */ /* 0x040fe20003f24070 */
[----:B------:R-:W-:Y:S01]  /*5140*/  IMAD.MOV.U32 R9, RZ, RZ, R11 ;  /* 0x000000ffff097224 */ /* 0x000fe200078e000b */
[----:B------:R-:W-:Y:S01]  /*5150*/  ISETP.GT.U32.AND P6, PT, R0, R178, PT ;  /* 0x000000b20000720c */ /* 0x000fe20003fc4070 */
[----:B------:R-:W-:Y:S01]  /*5160*/  @!P3 IMAD.IADD R176, R176, 0x1, -R0 ;  /* 0x00000001b0b0b824 */ /* 0x000fe200078e0a00 */
[----:B------:R-:W-:Y:S01]  /*5170*/  LOP3.LUT R17, R5, 0x1a8, RZ, 0xfc, !PT ;  /* 0x000001a805117812 */ /* 0x000fe200078efcff */
[----:B------:R-:W-:Y:S01]  /*5180*/  IMAD.HI.U32 R6, R4, R9, RZ ;  /* 0x0000000904067227 */ /* 0x000fe200078e00ff */
[----:B------:R-:W-:Y:S02]  /*5190*/  IABS R11, R16 ;  /* 0x00000010000b7213 */ /* 0x000fe40000000000 */
[----:B------:R-:W-:Y:S01]  /*51a0*/  IABS R13, R17 ;  /* 0x00000011000d7213 */ /* 0x000fe20000000000 */
[----:B------:R-:W-:Y:S01]  /*51b0*/  IMAD.MOV R6, RZ, RZ, -R6 ;  /* 0x000000ffff067224 */ /* 0x000fe200078e0a06 */
[----:B------:R-:W-:Y:S01]  /*51c0*/  ISETP.GT.U32.AND P3, PT, R0, R176, PT ;  /* 0x000000b00000720c */ /* 0x000fe20003f64070 */
[----:B------:R-:W-:-:S02]  /*51d0*/  @!P5 IMAD.IADD R174, R174, 0x1, -R0 ;  /* 0x00000001aeaed824 */ /* 0x000fc400078e0a00 */
[----:B------:R-:W-:Y:S02]  /*51e0*/  IMAD R170, R0, R6, R9 ;  /* 0x0000000600aa7224 */ /* 0x000fe400078e0209 */
[--C-:B------:R-:W-:Y:S01]  /*51f0*/  @!P1 IMAD.IADD R180, R180, 0x1, -R0.reuse ;  /* 0x00000001b4b49824 */ /* 0x100fe200078e0a00 */
[----:B------:R-:W-:Y:S01]  /*5200*/  ISETP.GT.U32.AND P1, PT, R0, R172, PT ;  /* 0x000000ac0000720c */ /* 0x000fe20003f24070 */
[----:B------:R-:W-:Y:S01]  /*5210*/  @!P6 IMAD.IADD R178, R178, 0x1, -R0 ;  /* 0x00000001b2b2e824 */ /* 0x000fe200078e0a00 */
[----:B------:R-:W-:Y:S01]  /*5220*/  ISETP.GT.U32.AND P6, PT, R0, R170, PT ;  /* 0x000000aa0000720c */ /* 0x000fe20003fc4070 */
[----:B------:R-:W-:Y:S01]  /*5230*/  IMAD.HI.U32 R6, R4, R11, RZ ;  /* 0x0000000b04067227 */ /* 0x000fe200078e00ff */
[----:B------:R-:W-:-:S03]  /*5240*/  ISETP.GT.U32.AND P5, PT, R0, R174, PT ;  /* 0x000000ae0000720c */ /* 0x000fc60003fa4070 */
[----:B------:R-:W-:Y:S01]  /*5250*/  @!P4 IMAD.MOV R180, RZ, RZ, -R180 ;  /* 0x000000ffffb4c224 */ /* 0x000fe200078e0ab4 */
[----:B------:R-:W-:Y:S01]  /*5260*/  ISETP.GE.AND P4, PT, R21, RZ, PT ;  /* 0x000000ff1500720c */ /* 0x000fe20003f86270 */
[----:B------:R-:W-:Y:S01]  /*5270*/  IMAD.HI.U32 R9, R4, R13, RZ ;  /* 0x0000000d04097227 */ /* 0x000fe200078e00ff */
[----:B------:R-:W-:-:S03]  /*5280*/  LOP3.LUT R21, R5, 0x1c4, RZ, 0xfc, !PT ;  /* 0x000001c405157812 */ /* 0x000fc600078efcff */
[----:B------:R-:W-:Y:S02]  /*5290*/  IMAD.MOV R6, RZ, RZ, -R6 ;  /* 0x000000ffff067224 */ /* 0x000fe400078e0a06 */
[----:B------:R-:W-:Y:S02]  /*52a0*/  IMAD.MOV R9, RZ, RZ, -R9 ;  /* 0x000000ffff097224 */ /* 0x000fe400078e0a09 */
[----:B------:R-:W-:Y:S01]  /*52b0*/  IMAD R168, R0, R6, R11 ;  /* 0x0000000600a87224 */ /* 0x000fe200078e020b */
[----:B------:R-:W-:Y:S01]  /*52c0*/  LOP3.LUT R6, R5, 0x1ac, RZ, 0xfc, !PT ;  /* 0x000001ac05067812 */ /* 0x000fe200078efcff */
[--C-:B------:R-:W-:Y:S01]  /*52d0*/  @!P1 IMAD.IADD R172, R172, 0x1, -R0.reuse ;  /* 0x00000001acac9824 */ /* 0x100fe200078e0a00 */
[----:B------:R-:W-:Y:S01]  /*52e0*/  ISETP.GE.AND P1, PT, R14, RZ, PT ;  /* 0x000000ff0e00720c */ /* 0x000fe20003f26270 */
[----:B------:R-:W-:Y:S01]  /*52f0*/  IMAD R166, R0, R9, R13 ;  /* 0x0000000900a67224 */ /* 0x000fe200078e020d */
[----:B------:R-:W-:Y:S01]  /*5300*/  IABS R11, R6 ;  /* 0x00000006000b7213 */ /* 0x000fe20000000000 */
[--C-:B------:R-:W-:Y:S01]  /*5310*/  @!P6 IMAD.IADD R170, R170, 0x1, -R0.reuse ;  /* 0x00000001aaaae824 */ /* 0x100fe200078e0a00 */
[----:B------:R-:W-:Y:S01]  /*5320*/  ISETP.GT.U32.AND P6, PT, R0, R172, PT ;  /* 0x000000ac0000720c */ /* 0x000fe20003fc4070 */
[----:B------:R-:W-:Y:S01]  /*5330*/  @!P5 IMAD.IADD R174, R174, 0x1, -R0 ;  /* 0x00000001aeaed824 */ /* 0x000fe200078e0a00 */
[C---:B------:R-:W-:Y:S01]  /*5340*/  ISETP.GT.U32.AND P5, PT, R0.reuse, R168, PT ;  /* 0x000000a80000720c */ /* 0x040fe20003fa4070 */
[----:B------:R-:W-:Y:S01]  /*5350*/  @!P0 IMAD.MOV R178, RZ, RZ, -R178 ;  /* 0x000000ffffb28224 */ /* 0x000fe200078e0ab2 */
[C---:B------:R-:W-:Y:S01]  /*5360*/  ISETP.GT.U32.AND P0, PT, R0.reuse, R170, PT ;  /* 0x000000aa0000720c */ /* 0x040fe20003f04070 */
[----:B------:R-:W-:Y:S01]  /*5370*/  @!P4 IMAD.MOV R174, RZ, RZ, -R174 ;  /* 0x000000ffffaec224 */ /* 0x000fe200078e0aae */
[----:B------:R-:W-:Y:S01]  /*5380*/  ISETP.GT.U32.AND P4, PT, R0, R166, PT ;  /* 0x000000a60000720c */ /* 0x000fe20003f84070 */
[----:B------:R-:W-:Y:S01]  /*5390*/  @!P3 IMAD.IADD R176, R176, 0x1, -R0 ;  /* 0x00000001b0b0b824 */ /* 0x000fe200078e0a00 */
[----:B------:R-:W-:-:S02]  /*53a0*/  ISETP.GE.AND P3, PT, R23, RZ, PT ;  /* 0x000000ff1700720c */ /* 0x000fc40003f66270 */
[----:B------:R-:W-:Y:S01]  /*53b0*/  LOP3.LUT R14, R5, 0x1b0, RZ, 0xfc, !PT ;  /* 0x000001b0050e7812 */ /* 0x000fe200078efcff */
[----:B------:R-:W-:Y:S01]  /*53c0*/  @!P2 IMAD.MOV R176, RZ, RZ, -R176 ;  /* 0x000000ffffb0a224 */ /* 0x000fe200078e0ab0 */
[----:B------:R-:W-:Y:S01]  /*53d0*/  ISETP.GE.AND P2, PT, R16, RZ, PT ;  /* 0x000000ff1000720c */ /* 0x000fe20003f46270 */
[--C-:B------:R-:W-:Y:S01]  /*53e0*/  @!P6 IMAD.IADD R172, R172, 0x1, -R0.reuse ;  /* 0x00000001acace824 */ /* 0x100fe200078e0a00 */
[----:B------:R-:W-:Y:S01]  /*53f0*/  IABS R13, R14 ;  /* 0x0000000e000d7213 */ /* 0x000fe20000000000 */
[--C-:B------:R-:W-:Y:S01]  /*5400*/  @!P5 IMAD.IADD R168, R168, 0x1, -R0.reuse ;  /* 0x00000001a8a8d824 */ /* 0x100fe200078e0a00 */
[----:B------:R-:W-:Y:S01]  /*5410*/  ISETP.GE.AND P6, PT, R17, RZ, PT ;  /* 0x000000ff1100720c */ /* 0x000fe20003fc6270 */
[--C-:B------:R-:W-:Y:S01]  /*5420*/  @!P0 IMAD.IADD R170, R170, 0x1, -R0.reuse ;  /* 0x00000001aaaa8824 */ /* 0x100fe200078e0a00 */
[----:B------:R-:W-:Y:S01]  /*5430*/  ISETP.GE.AND P0, PT, R6, RZ, PT ;  /* 0x000000ff0600720c */ /* 0x000fe20003f06270 */
[----:B------:R-:W-:Y:S01]  /*5440*/  @!P4 IMAD.IADD R166, R166, 0x1, -R0 ;  /* 0x00000001a6a6c824 */ /* 0x000fe200078e0a00 */
[----:B------:R-:W-:Y:S01]  /*5450*/  ISETP.GT.U32.AND P4, PT, R0, R168, PT ;  /* 0x000000a80000720c */ /* 0x000fe20003f84070 */
[----:B------:R-:W-:Y:S01]  /*5460*/  IMAD.HI.U32 R6, R4, R11, RZ ;  /* 0x0000000b04067227 */ /* 0x000fe200078e00ff */
[----:B------:R-:W-:-:S02]  /*5470*/  ISETP.GE.AND P5, PT, R14, RZ, PT ;  /* 0x000000ff0e00720c */ /* 0x000fc40003fa6270 */
[C---:B------:R-:W-:Y:S01]  /*5480*/  LOP3.LUT R14, R5.reuse, 0x1bc, RZ, 0xfc, !PT ;  /* 0x000001bc050e7812 */ /* 0x040fe200078efcff */
[----:B------:R-:W-:Y:S01]  /*5490*/  @!P3 IMAD.MOV R172, RZ, RZ, -R172 ;  /* 0x000000ffffacb224 */ /* 0x000fe200078e0aac */
[----:B------:R-:W-:Y:S01]  /*54a0*/  ISETP.GT.U32.AND P3, PT, R0, R166, PT ;  /* 0x000000a60000720c */ /* 0x000fe20003f64070 */
[----:B------:R-:W-:Y:S01]  /*54b0*/  IMAD.MOV R6, RZ, RZ, -R6 ;  /* 0x000000ffff067224 */ /* 0x000fe200078e0a06 */
[----:B------:R-:W-:Y:S01]  /*54c0*/  LOP3.LUT R16, R5, 0x1c0, RZ, 0xfc, !PT ;  /* 0x000001c005107812 */ /* 0x000fe200078efcff */
[----:B------:R-:W-:-:S03]  /*54d0*/  IMAD.HI.U32 R9, R4, R13, RZ ;  /* 0x0000000d04097227 */ /* 0x000fc600078e00ff */
[----:B------:R-:W-:Y:S01]  /*54e0*/  IABS R17, R16 ;  /* 0x0000001000117213 */ /* 0x000fe20000000000 */
[----:B------:R-:W-:Y:S01]  /*54f0*/  IMAD R162, R0, R6, R11 ;  /* 0x0000000600a27224 */ /* 0x000fe200078e020b */
[C---:B------:R-:W-:Y:S01]  /*5500*/  LOP3.LUT R6, R5.reuse, 0x1b4, RZ, 0xfc, !PT ;  /* 0x000001b405067812 */ /* 0x040fe200078efcff */
[----:B------:R-:W-:Y:S02]  /*5510*/  IMAD.MOV R9, RZ, RZ, -R9 ;  /* 0x000000ffff097224 */ /* 0x000fe400078e0a09 */
[--C-:B------:R-:W-:Y:S01]  /*5520*/  @!P4 IMAD.IADD R168, R168, 0x1, -R0.reuse ;  /* 0x00000001a8a8c824 */ /* 0x100fe200078e0a00 */
[C---:B------:R-:W-:Y:S01]  /*5530*/  ISETP.GT.U32.AND P4, PT, R0.reuse, R162, PT ;  /* 0x000000a20000720c */ /* 0x040fe20003f84070 */
[----:B------:R-:W-:Y:S01]  /*5540*/  IMAD R158, R0, R9, R13 ;  /* 0x00000009009e7224 */ /* 0x000fe200078e020d */
[----:B------:R-:W-:Y:S01]  /*5550*/  IABS R11, R6 ;  /* 0x00000006000b7213 */ /* 0x000fe20000000000 */
[----:B------:R-:W-:Y:S01]  /*5560*/  @!P3 IMAD.IADD R166, R166, 0x1, -R0 ;  /* 0x00000001a6a6b824 */ /* 0x000fe200078e0a00 */
[----:B------:R-:W-:Y:S01]  /*5570*/  LOP3.LUT R9, R5, 0x1b8, RZ, 0xfc, !PT ;  /* 0x000001b805097812 */ /* 0x000fe200078efcff */
[----:B------:R-:W-:Y:S01]  /*5580*/  @!P1 IMAD.MOV R170, RZ, RZ, -R170 ;  /* 0x000000ffffaa9224 */ /* 0x000fe200078e0aaa */
[----:B------:R-:W-:Y:S01]  /*5590*/  ISETP.GE.AND P1, PT, R6, RZ, PT ;  /* 0x000000ff0600720c */ /* 0x000fe20003f26270 */
[----:B------:R-:W-:Y:S01]  /*55a0*/  @!P6 IMAD.MOV R166, RZ, RZ, -R166 ;  /* 0x000000ffffa6e224 */ /* 0x000fe200078e0aa6 */
[----:B------:R-:W-:Y:S01]  /*55b0*/  ISETP.GT.U32.AND P6, PT, R0, R158, PT ;  /* 0x0000009e0000720c */ /* 0x000fe20003fc4070 */
[----:B------:R-:W-:Y:S01]  /*55c0*/  IMAD.HI.U32 R6, R4, R11, RZ ;  /* 0x0000000b04067227 */ /* 0x000fe200078e00ff */
[----:B------:R-:W-:-:S02]  /*55d0*/  IABS R13, R9 ;  /* 0x00000009000d7213 */ /* 0x000fc40000000000 */
[----:B------:R-:W-:Y:S01]  /*55e0*/  ISETP.GE.AND P3, PT, R9, RZ, PT ;  /* 0x000000ff0900720c */ /* 0x000fe20003f66270 */
[----:B------:R-:W-:Y:S02]  /*55f0*/  @!P4 IMAD.IADD R162, R162, 0x1, -R0 ;  /* 0x00000001a2a2c824 */ /* 0x000fe400078e0a00 */
[----:B------:R-:W-:Y:S01]  /*5600*/  @!P2 IMAD.MOV R168, RZ, RZ, -R168 ;  /* 0x000000ffffa8a224 */ /* 0x000fe200078e0aa8 */
[----:B------:R-:W-:Y:S01]  /*5610*/  ISETP.GE.AND P2, PT, R14, RZ, PT ;  /* 0x000000ff0e00720c */ /* 0x000fe20003f46270 */
[----:B------:R-:W-:Y:S01]  /*5620*/  IMAD.MOV R6, RZ, RZ, -R6 ;  /* 0x000000ffff067224 */ /* 0x000fe200078e0a06 */
[----:B------:R-:W-:Y:S01]  /*5630*/  IABS R14, R14 ;  /* 0x0000000e000e7213 */ /* 0x000fe20000000000 */
[----:B------:R-:W-:Y:S01]  /*5640*/  IMAD.HI.U32 R9, R4, R13, RZ ;  /* 0x0000000d04097227 */ /* 0x000fe200078e00ff */
[----:B------:R-:W-:-:S03]  /*5650*/  ISETP.GT.U32.AND P4, PT, R0, R162, PT ;  /* 0x000000a20000720c */ /* 0x000fc60003f84070 */
[----:B------:R-:W-:Y:S02]  /*5660*/  @!P6 IMAD.IADD R158, R158, 0x1, -R0 ;  /* 0x000000019e9ee824 */ /* 0x000fe400078e0a00 */
[C---:B------:R-:W-:Y:S02]  /*5670*/  IMAD R164, R0.reuse, R6, R11 ;  /* 0x0000000600a47224 */ /* 0x040fe400078e020b */
[----:B------:R-:W-:Y:S01]  /*5680*/  IMAD.MOV.U32 R11, RZ, RZ, R14 ;  /* 0x000000ffff0b7224 */ /* 0x000fe200078e000e */
[----:B------:R-:W-:Y:S01]  /*5690*/  ISETP.GT.U32.AND P6, PT, R0, R158, PT ;  /* 0x0000009e0000720c */ /* 0x000fe20003fc4070 */
[----:B------:R-:W-:Y:S01]  /*56a0*/  IMAD.MOV R9, RZ, RZ, -R9 ;  /* 0x000000ffff097224 */ /* 0x000fe200078e0a09 */
[----:B------:R-:W-:Y:S01]  /*56b0*/  IABS R14, R21 ;  /* 0x00000015000e7213 */ /* 0x000fe20000000000 */
[----:B------:R-:W-:-:S04]  /*56c0*/  IMAD.HI.U32 R6, R4, R11, RZ ;  /* 0x0000000b04067227 */ /* 0x000fc800078e00ff */
[----:B------:R-:W-:Y:S02]  /*56d0*/  IMAD R160, R0, R9, R13 ;  /* 0x0000000900a07224 */ /* 0x000fe400078e020d */
[----:B------:R-:W-:Y:S01]  /*56e0*/  @!P4 IMAD.IADD R162, R162, 0x1, -R0 ;  /* 0x00000001a2a2c824 */ /* 0x000fe200078e0a00 */
[C---:B------:R-:W-:Y:S01]  /*56f0*/  ISETP.GT.U32.AND P4, PT, R0.reuse, R164, PT ;  /* 0x000000a40000720c */ /* 0x040fe20003f84070 */
[----:B------:R-:W-:Y:S02]  /*5700*/  IMAD.MOV R156, RZ, RZ, -R6 ;  /* 0x000000ffff9c7224 */ /* 0x000fe400078e0a06 */
[----:B------:R-:W-:Y:S01]  /*5710*/  @!P0 IMAD.MOV R162, RZ, RZ, -R162 ;  /* 0x000000ffffa28224 */ /* 0x000fe200078e0aa2 */
[C---:B------:R-:W-:Y:S01]  /*5720*/  ISETP.GT.U32.AND P0, PT, R0.reuse, R160, PT ;  /* 0x000000a00000720c */ /* 0x040fe20003f04070 */
[----:B------:R-:W-:Y:S02]  /*5730*/  IMAD R156, R0, R156, R11 ;  /* 0x0000009c009c7224 */ /* 0x000fe400078e020b */
[----:B------:R-:W-:-:S02]  /*5740*/  @!P6 IMAD.IADD R158, R158, 0x1, -R0 ;  /* 0x000000019e9ee824 */ /* 0x000fc400078e0a00 */
[----:B------:R-:W-:Y:S01]  /*5750*/  IMAD.HI.U32 R9, R4, R17, RZ ;  /* 0x0000001104097227 */ /* 0x000fe200078e00ff */
[----:B------:R-:W-:-:S03]  /*5760*/  ISETP.GT.U32.AND P6, PT, R0, R156, PT ;  /* 0x0000009c0000720c */ /* 0x000fc60003fc4070 */
[----:B------:R-:W-:Y:S01]  /*5770*/  IMAD.MOV.U32 R13, RZ, RZ, R14 ;  /* 0x000000ffff0d7224 */ /* 0x000fe200078e000e */
[----:B------:R-:W-:Y:S01]  /*5780*/  LOP3.LUT R14, R5, 0x1c8, RZ, 0xfc, !PT ;  /* 0x000001c8050e7812 */ /* 0x000fe200078efcff */
[----:B------:R-:W-:Y:S02]  /*5790*/  IMAD.MOV R9, RZ, RZ, -R9 ;  /* 0x000000ffff097224 */ /* 0x000fe400078e0a09 */
[----:B------:R-:W-:Y:S02]  /*57a0*/  @!P0 IMAD.IADD R160, R160, 0x1, -R0 ;  /* 0x00000001a0a08824 */ /* 0x000fe400078e0a00 */
[----:B------:R-:W-:-:S03]  /*57b0*/  IMAD.HI.U32 R6, R4, R13, RZ ;  /* 0x0000000d04067227 */ /* 0x000fc600078e00ff */
[C---:B------:R-:W-:Y:S01]  /*57c0*/  ISETP.GT.U32.AND P0, PT, R0.reuse, R160, PT ;  /* 0x000000a00000720c */ /* 0x040fe20003f04070 */
[----:B------:R-:W-:Y:S01]  /*57d0*/  IMAD R154, R0, R9, R17 ;  /* 0x00000009009a7224 */ /* 0x000fe200078e0211 */
[----:B------:R-:W-:Y:S01]  /*57e0*/  IABS R9, R14 ;  /* 0x0000000e00097213 */ /* 0x000fe20000000000 */
[----:B------:R-:W-:Y:S01]  /*57f0*/  @!P6 IMAD.IADD R156, R156, 0x1, -R0 ;  /* 0x000000019c9ce824 */ /* 0x000fe200078e0a00 */
[----:B------:R-:W-:Y:S01]  /*5800*/  IABS R17, R27 ;  /* 0x0000001b00117213 */ /* 0x000fe20000000000 */
[----:B------:R-:W-:Y:S02]  /*5810*/  IMAD.MOV R6, RZ, RZ, -R6 ;  /* 0x000000ffff067224 */ /* 0x000fe400078e0a06 */
[----:B------:R-:W-:Y:S01]  /*5820*/  @!P4 IMAD.IADD R164, R164, 0x1, -R0 ;  /* 0x00000001a4a4c824 */ /* 0x000fe200078e0a00 */
[C---:B------:R-:W-:Y:S01]  /*5830*/  ISETP.GT.U32.AND P6, PT, R0.reuse, R156, PT ;  /* 0x0000009c0000720c */ /* 0x040fe20003fc4070 */
[----:B------:R-:W-:Y:S01]  /*5840*/  IMAD R152, R0, R6, R13 ;  /* 0x0000000600987224 */ /* 0x000fe200078e020d */
[----:B------:R-:W-:Y:S01]  /*5850*/  IABS R13, R25 ;  /* 0x00000019000d7213 */ /* 0x000fe20000000000 */
[----:B------:R-:W-:Y:S01]  /*5860*/  IMAD.HI.U32 R6, R4, R9, RZ ;  /* 0x0000000904067227 */ /* 0x000fe200078e00ff */
[----:B------:R-:W-:-:S03]  /*5870*/  ISETP.GT.U32.AND P4, PT, R0, R164, PT ;  /* 0x000000a40000720c */ /* 0x000fc60003f84070 */
        /* <DEDUP_REMOVED lines=8> */
[--C-:B------:R-:W-:Y:S02]  /*5900*/  @!P0 IMAD.IADD R152, R152, 0x1, -R0.reuse ;  /* 0x0000000198988824 */ /* 0x100fe400078e0a00 */
[----:B------:R-:W-:Y:S02]  /*5910*/  IMAD.MOV R9, RZ, RZ, -R9 ;  /* 0x000000ffff097224 */ /* 0x000fe400078e0a09 */
[----:B------:R-:W-:Y:S02]  /*5920*/  IMAD.MOV R11, RZ, RZ, -R11 ;  /* 0x000000ffff0b7224 */ /* 0x000fe400078e0a0b */
[----:B------:R-:W-:Y:S01]  /*5930*/  @!P6 IMAD.IADD R150, R150, 0x1, -R0 ;  /* 0x000000019696e824 */ /* 0x000fe200078e0a00 */
[----:B------:R-:W-:Y:S01]  /*5940*/  ISETP.GT.U32.AND P6, PT, R0, R152, PT ;  /* 0x000000980000720c */ /* 0x000fe20003fc4070 */
[----:B------:R-:W-:-:S04]  /*5950*/  IMAD.HI.U32 R6, R4, R13, RZ ;  /* 0x0000000d04067227 */ /* 0x000fc800078e00ff */
[----:B------:R-:W-:Y:S01]  /*5960*/  @!P4 IMAD.IADD R164, R164, 0x1, -R0 ;  /* 0x00000001a4a4c824 */ /* 0x000fe200078e0a00 */
[C---:B------:R-:W-:Y:S01]  /*5970*/  ISETP.GT.U32.AND P4, PT, R0.reuse, R154, PT ;  /* 0x0000009a0000720c */ /* 0x040fe20003f84070 */
[C---:B------:R-:W-:Y:S01]  /*5980*/  IMAD R146, R0.reuse, R9, R17 ;  /* 0x0000000900927224 */ /* 0x040fe200078e0211 */
[----:B------:R-:W-:Y:S01]  /*5990*/  IABS R17, R41 ;  /* 0x0000002900117213 */ /* 0x000fe20000000000 */
[----:B------:R-:W-:Y:S01]  /*59a0*/  IMAD R144, R0, R11, R19 ;  /* 0x0000000b00907224 */ /* 0x000fe200078e0213 */
[----:B------:R-:W-:Y:S01]  /*59b0*/  IABS R11, R33 ;  /* 0x00000021000b7213 */ /* 0x000fe20000000000 */
[----:B------:R-:W-:Y:S01]  /*59c0*/  IMAD.MOV R6, RZ, RZ, -R6 ;  /* 0x000000ffff067224 */ /* 0x000fe200078e0a06 */
[----:B------:R-:W-:Y:S01]  /*59d0*/  IABS R19, R45 ;  /* 0x0000002d00137213 */ /* 0x000fe20000000000 */
[----:B------:R-:W-:Y:S01]  /*59e0*/  @!P6 IMAD.IADD R152, R152, 0x1, -R0 ;  /* 0x000000019898e824 */ /* 0x000fe200078e0a00 */
[C---:B------:R-:W-:Y:S01]  /*59f0*/  ISETP.GT.U32.AND P6, PT, R0.reuse, R146, PT ;  /* 0x000000920000720c */ /* 0x040fe20003fc4070 */
[----:B------:R-:W-:Y:S01]  /*5a00*/  IMAD R148, R0, R6, R13 ;  /* 0x0000000600947224 */ /* 0x000fe200078e020d */
[----:B------:R-:W-:Y:S01]  /*5a10*/  IABS R13, R37 ;  /* 0x00000025000d7213 */ /* 0x000fe20000000000 */
[----:B------:R-:W-:-:S04]  /*5a20*/  IMAD.HI.U32 R6, R4, R11, RZ ;  /* 0x0000000b04067227 */ /* 0x000fc800078e00ff */
[----:B------:R-:W-:Y:S02]  /*5a30*/  IMAD.MOV R138, RZ, RZ, -R6 ;  /* 0x000000ffff8a7224 */ /* 0x000fe400078e0a06 */
[--C-:B------:R-:W-:Y:S01]  /*5a40*/  @!P4 IMAD.IADD R154, R154, 0x1, -R0.reuse ;  /* 0x000000019a9ac824 */ /* 0x100fe200078e0a00 */
[----:B------:R-:W-:Y:S01]  /*5a50*/  ISETP.GE.AND P4, PT, R16, RZ, PT ;  /* 0x000000ff1000720c */ /* 0x000fe20003f86270 */
[----:B------:R-:W-:Y:S01]  /*5a60*/  IMAD R138, R0, R138, R11 ;  /* 0x0000008a008a7224 */ /* 0x000fe200078e020b */
[----:B------:R-:W-:Y:S01]  /*5a70*/  LOP3.LUT R16, R5, 0x1f8, RZ, 0xfc, !PT ;  /* 0x000001f805107812 */ /* 0x000fe200078efcff */
[----:B------:R-:W-:Y:S01]  /*5a80*/  @!P6 IMAD.IADD R146, R146, 0x1, -R0 ;  /* 0x000000019292e824 */ /* 0x000fe200078e0a00 */
[----:B------:R-:W-:Y:S01]  /*5a90*/  ISETP.GT.U32.AND P0, PT, R0, R154, PT ;  /* 0x0000009a0000720c */ /* 0x000fe20003f04070 */
[----:B------:R-:W-:Y:S01]  /*5aa0*/  IMAD.HI.U32 R6, R4, R13, RZ ;  /* 0x0000000d04067227 */ /* 0x000fe200078e00ff */
[----:B------:R-:W-:Y:S02]  /*5ab0*/  ISETP.GT.U32.AND P6, PT, R0, R138, PT ;  /* 0x0000008a0000720c */ /* 0x000fe40003fc4070 */
[----:B------:R-:W-:Y:S01]  /*5ac0*/  IABS R23, R16 ;  /* 0x0000001000177213 */ /* 0x000fe20000000000 */
[----:B------:R-:W-:-:S02]  /*5ad0*/  IMAD.MOV R6, RZ, RZ, -R6 ;  /* 0x000000ffff067224 */ /* 0x000fc400078e0a06 */
[----:B------:R-:W-:Y:S01]  /*5ae0*/  @!P5 IMAD.MOV R158, RZ, RZ, -R158 ;  /* 0x000000ffff9ed224 */ /* 0x000fe200078e0a9e */
[C---:B------:R-:W-:Y:S01]  /*5af0*/  ISETP.GT.U32.AND P5, PT, R0.reuse, R150, PT ;  /* 0x000000960000720c */ /* 0x040fe20003fa4070 */
[----:B------:R-:W-:Y:S01]  /*5b00*/  IMAD R134, R0, R6, R13 ;  /* 0x0000000600867224 */ /* 0x000fe200078e020d */
[----:B------:R-:W-:Y:S01]  /*5b10*/  IABS R13, R49 ;  /* 0x00000031000d7213 */ /* 0x000fe20000000000 */
[----:B------:R-:W-:-:S04]  /*5b20*/  IMAD.HI.U32 R9, R4, R17, RZ ;  /* 0x0000001104097227 */ /* 0x000fc800078e00ff */
[--C-:B------:R-:W-:Y:S01]  /*5b30*/  @!P0 IMAD.IADD R154, R154, 0x1, -R0.reuse ;  /* 0x000000019a9a8824 */ /* 0x100fe200078e0a00 */
[----:B------:R-:W-:Y:S01]  /*5b40*/  ISETP.GT.U32.AND P0, PT, R0, R148, PT ;  /* 0x000000940000720c */ /* 0x000fe20003f04070 */
[--C-:B------:R-:W-:Y:S01]  /*5b50*/  @!P6 IMAD.IADD R138, R138, 0x1, -R0.reuse ;  /* 0x000000018a8ae824 */ /* 0x100fe200078e0a00 */
[----:B------:R-:W-:Y:S01]  /*5b60*/  ISETP.GT.U32.AND P6, PT, R0, R134, PT ;  /* 0x000000860000720c */ /* 0x000fe20003fc4070 */
[----:B------:R-:W-:Y:S02]  /*5b70*/  IMAD.MOV R9, RZ, RZ, -R9 ;  /* 0x000000ffff097224 */ /* 0x000fe400078e0a09 */
[----:B------:R-:W-:Y:S01]  /*5b80*/  @!P5 IMAD.IADD R150, R150, 0x1, -R0 ;  /* 0x000000019696d824 */ /* 0x000fe200078e0a00 */
[C---:B------:R-:W-:Y:S01]  /*5b90*/  ISETP.GT.U32.AND P5, PT, R0.reuse, R144, PT ;  /* 0x000000900000720c */ /* 0x040fe20003fa4070 */
[----:B------:R-:W-:Y:S01]  /*5ba0*/  IMAD R130, R0, R9, R17 ;  /* 0x0000000900827224 */ /* 0x000fe200078e0211 */
[----:B------:R-:W-:Y:S01]  /*5bb0*/  IABS R17, R53 ;  /* 0x0000003500117213 */ /* 0x000fe20000000000 */
[----:B------:R-:W-:-:S02]  /*5bc0*/  @!P1 IMAD.MOV R164, RZ, RZ, -R164 ;  /* 0x000000ffffa49224 */ /* 0x000fc400078e0aa4 */
[----:B------:R-:W-:-:S04]  /*5bd0*/  IMAD.HI.U32 R5, R4, R13, RZ ;  /* 0x0000000d04057227 */ /* 0x000fc800078e00ff */
[--C-:B------:R-:W-:Y:S01]  /*5be0*/  @!P0 IMAD.IADD R148, R148, 0x1, -R0.reuse ;  /* 0x0000000194948824 */ /* 0x100fe200078e0a00 */
[----:B------:R-:W-:Y:S01]  /*5bf0*/  ISETP.GE.AND P0, PT, R21, RZ, PT ;  /* 0x000000ff1500720c */ /* 0x000fe20003f06270 */
[--C-:B------:R-:W-:Y:S01]  /*5c00*/  @!P6 IMAD.IADD R134, R134, 0x1, -R0.reuse ;  /* 0x000000018686e824 */ /* 0x100fe200078e0a00 */
[----:B------:R-:W-:Y:S01]  /*5c10*/  ISETP.GT.U32.AND P6, PT, R0, R130, PT ;  /* 0x000000820000720c */ /* 0x000fe20003fc4070 */
[----:B------:R-:W-:Y:S01]  /*5c20*/  IMAD.HI.U32 R11, R4, R19, RZ ;  /* 0x00000013040b7227 */ /* 0x000fe200078e00ff */
[----:B------:R-:W-:Y:S02]  /*5c30*/  ISETP.GT.U32.AND P1, PT, R0, R148, PT ;  /* 0x000000940000720c */ /* 0x000fe40003f24070 */
[----:B------:R-:W-:Y:S01]  /*5c40*/  IABS R21, R61 ;  /* 0x0000003d00157213 */ /* 0x000fe20000000000 */
[----:B------:R-:W-:Y:S01]  /*5c50*/  @!P5 IMAD.IADD R144, R144, 0x1, -R0 ;  /* 0x000000019090d824 */ /* 0x000fe200078e0a00 */
[----:B------:R-:W-:Y:S01]  /*5c60*/  ISETP.GE.AND P5, PT, R14, RZ, PT ;  /* 0x000000ff0e00720c */ /* 0x000fe20003fa6270 */
[----:B------:R-:W-:-:S02]  /*5c70*/  IMAD.MOV R5, RZ, RZ, -R5 ;  /* 0x000000ffff057224 */ /* 0x000fc400078e0a05 */
[----:B------:R-:W-:Y:S02]  /*5c80*/  IMAD.MOV R11, RZ, RZ, -R11 ;  /* 0x000000ffff0b7224 */ /* 0x000fe400078e0a0b */
[----:B------:R-:W-:Y:S01]  /*5c90*/  IMAD R142, R0, R5, R13 ;  /* 0x00000005008e7224 */ /* 0x000fe200078e020d */
[----:B------:R-:W-:Y:S01]  /*5ca0*/  LOP3.LUT R13, RZ, R67, RZ, 0x33, !PT ;  /* 0x00000043ff0d7212 */ /* 0x000fe200078e33ff */
[----:B------:R-:W-:Y:S01]  /*5cb0*/  @!P6 IMAD.IADD R130, R130, 0x1, -R0 ;  /* 0x000000018282e824 */ /* 0x000fe200078e0a00 */
[C---:B------:R-:W-:Y:S01]  /*5cc0*/  ISETP.GT.U32.AND P6, PT, R0.reuse, R138, PT ;  /* 0x0000008a0000720c */ /* 0x040fe20003fc4070 */
[----:B------:R-:W-:Y:S01]  /*5cd0*/  @!P3 IMAD.MOV R160, RZ, RZ, -R160 ;  /* 0x000000ffffa0b224 */ /* 0x000fe200078e0aa0 */
[C---:B------:R-:W-:Y:S01]  /*5ce0*/  ISETP.GT.U32.AND P3, PT, R0.reuse, R146, PT ;  /* 0x000000920000720c */ /* 0x040fe20003f64070 */
[----:B------:R-:W-:Y:S01]  /*5cf0*/  IMAD R140, R0, R11, R19 ;  /* 0x0000000b008c7224 */ /* 0x000fe200078e0213 */
[----:B------:R-:W-:Y:S01]  /*5d00*/  IABS R19, R57 ;  /* 0x0000003900137213 */ /* 0x000fe20000000000 */
[----:B------:R-:W-:-:S04]  /*5d10*/  IMAD.HI.U32 R6, R4, R17, RZ ;  /* 0x0000001104067227 */ /* 0x000fc800078e00ff */
[----:B------:R-:W-:-:S04]  /*5d20*/  IMAD.HI.U32 R11, R4, R21, RZ ;  /* 0x00000015040b7227 */ /* 0x000fc800078e00ff */
[----:B------:R-:W-:Y:S01]  /*5d30*/  @!P1 IMAD.IADD R148, R148, 0x1, -R0 ;  /* 0x0000000194949824 */ /* 0x000fe200078e0a00 */
[C---:B------:R-:W-:Y:S01]  /*5d40*/  ISETP.GT.U32.AND P1, PT, R0.reuse, R142, PT ;  /* 0x0000008e0000720c */ /* 0x040fe20003f24070 */
[----:B------:R-:W-:Y:S02]  /*5d50*/  IMAD.MOV R6, RZ, RZ, -R6 ;  /* 0x000000ffff067224 */ /* 0x000fe400078e0a06 */
[----:B------:R-:W-:Y:S02]  /*5d60*/  IMAD.MOV R11, RZ, RZ, -R11 ;  /* 0x000000ffff0b7224 */ /* 0x000fe400078e0a0b */
[----:B------:R-:W-:Y:S01]  /*5d70*/  @!P0 IMAD.MOV R152, RZ, RZ, -R152 ;  /* 0x000000ffff988224 */ /* 0x000fe200078e0a98 */
[C---:B------:R-:W-:Y:S01]  /*5d80*/  ISETP.GT.U32.AND P0, PT, R0.reuse, R134, PT ;  /* 0x000000860000720c */ /* 0x040fe20003f04070 */
[----:B------:R-:W-:Y:S01]  /*5d90*/  @!P5 IMAD.MOV R150, RZ, RZ, -R150 ;  /* 0x000000ffff96d224 */ /* 0x000fe200078e0a96 */
[----:B------:R-:W-:Y:S01]  /*5da0*/  ISETP.GT.U32.AND P5, PT, R0, R140, PT ;  /* 0x0000008c0000720c */ /* 0x000fe20003fa4070 */
[----:B------:R-:W-:-:S04]  /*5db0*/  IMAD.HI.U32 R9, R4, R19, RZ ;  /* 0x0000001304097227 */ /* 0x000fc800078e00ff */
[----:B------:R-:W-:-:S04]  /*5dc0*/  IMAD.HI.U32 R4, R4, R23, RZ ;  /* 0x0000001704047227 */ /* 0x000fc800078e00ff */
[C---:B------:R-:W-:Y:S02]  /*5dd0*/  IMAD R136, R0.reuse, R6, R17 ;  /* 0x0000000600887224 */ /* 0x040fe400078e0211 */
[C---:B------:R-:W-:Y:S02]  /*5de0*/  IMAD R128, R0.reuse, R11, R21 ;  /* 0x0000000b00807224 */ /* 0x040fe400078e0215 */
[----:B------:R-:W-:Y:S01]  /*5df0*/  @!P2 IMAD.MOV R156, RZ, RZ, -R156 ;  /* 0x000000ffff9ca224 */ /* 0x000fe200078e0a9c */
[C---:B------:R-:W-:Y:S01]  /*5e00*/  ISETP.GT.U32.AND P2, PT, R0.reuse, R144, PT ;  /* 0x000000900000720c */ /* 0x040fe20003f44070 */
[----:B------:R-:W-:Y:S01]  /*5e10*/  @!P4 IMAD.MOV R154, RZ, RZ, -R154 ;  /* 0x000000ffff9ac224 */ /* 0x000fe200078e0a9a */
[----:B------:R-:W-:Y:S01]  /*5e20*/  ISETP.GT.U32.AND P4, PT, R0, R130, PT ;  /* 0x000000820000720c */ /* 0x000fe20003f84070 */
[----:B------:R-:W-:Y:S02]  /*5e30*/  IMAD.MOV R4, RZ, RZ, -R4 ;  /* 0x000000ffff047224 */ /* 0x000fe400078e0a04 */
[--C-:B------:R-:W-:Y:S01]  /*5e40*/  @!P3 IMAD.IADD R146, R146, 0x1, -R0.reuse ;  /* 0x000000019292b824 */ /* 0x100fe200078e0a00 */
[----:B------:R-:W-:Y:S01]  /*5e50*/  ISETP.GT.U32.AND P3, PT, R0, R136, PT ;  /* 0x000000880000720c */ /* 0x000fe20003f64070 */
[----:B------:R-:W-:Y:S01]  /*5e60*/  @!P6 IMAD.IADD R138, R138, 0x1, -R0 ;  /* 0x000000018a8ae824 */ /* 0x000fe200078e0a00 */
[----:B------:R-:W-:Y:S01]  /*5e70*/  ISETP.GT.U32.AND P6, PT, R0, R128, PT ;  /* 0x000000800000720c */ /* 0x000fe20003fc4070 */
[----:B------:R-:W-:-:S02]  /*5e80*/  IMAD.MOV R9, RZ, RZ, -R9 ;  /* 0x000000ffff097224 */ /* 0x000fc400078e0a09 */
[----:B------:R-:W-:Y:S02]  /*5e90*/  IMAD R6, R0, R4, R23 ;  /* 0x0000000400067224 */ /* 0x000fe400078e0217 */
[--C-:B------:R-:W-:Y:S01]  /*5ea0*/  @!P1 IMAD.IADD R142, R142, 0x1, -R0.reuse ;  /* 0x000000018e8e9824 */ /* 0x100fe200078e0a00 */
[----:B------:R-:W-:Y:S01]  /*5eb0*/  ISETP.GE.AND P1, PT, R29, RZ, PT ;  /* 0x000000ff1d00720c */ /* 0x000fe20003f26270 */
[----:B------:R-:W-:Y:S01]  /*5ec0*/  IMAD R132, R0, R9, R19 ;  /* 0x0000000900847224 */ /* 0x000fe200078e0213 */
[----:B------:R-:W2:Y:S01]  /*5ed0*/  LDC.64 R4, c[0x0][0x230] ;  /* 0x00008c00ff047b82 */ /* 0x000ea20000000a00 */
[--C-:B------:R-:W-:Y:S01]  /*5ee0*/  @!P0 IMAD.IADD R134, R134, 0x1, -R0.reuse ;  /* 0x0000000186868824 */ /* 0x100fe200078e0a00 */
[----:B------:R-:W-:Y:S01]  /*5ef0*/  ISETP.GE.AND P0, PT, R25, RZ, PT ;  /* 0x000000ff1900720c */ /* 0x000fe20003f06270 */
[--C-:B------:R-:W-:Y:S01]  /*5f00*/  @!P5 IMAD.IADD R140, R140, 0x1, -R0.reuse ;  /* 0x000000018c8cd824 */ /* 0x100fe200078e0a00 */
[----:B------:R-:W-:Y:S01]  /*5f10*/  ISETP.GT.U32.AND P5, PT, R0, R6, PT ;  /* 0x000000060000720c */ /* 0x000fe20003fa4070 */
[--C-:B------:R-:W-:Y:S01]  /*5f20*/  @!P2 IMAD.IADD R144, R144, 0x1, -R0.reuse ;  /* 0x000000019090a824 */ /* 0x100fe200078e0a00 */
[----:B------:R-:W-:Y:S01]  /*5f30*/  ISETP.GT.U32.AND P2, PT, R0, R132, PT ;  /* 0x000000840000720c */ /* 0x000fe20003f44070 */
[--C-:B------:R-:W-:Y:S01]  /*5f40*/  @!P4 IMAD.IADD R130, R130, 0x1, -R0.reuse ;  /* 0x000000018282c824 */ /* 0x100fe200078e0a00 */
[----:B------:R-:W-:Y:S01]  /*5f50*/  ISETP.GE.AND P4, PT, R27, RZ, PT ;  /* 0x000000ff1b00720c */ /* 0x000fe20003f86270 */
[--C-:B------:R-:W-:Y:S01]  /*5f60*/  @!P3 IMAD.IADD R136, R136, 0x1, -R0.reuse ;  /* 0x000000018888b824 */ /* 0x100fe200078e0a00 */
[----:B------:R-:W-:Y:S01]  /*5f70*/  ISETP.GE.AND P3, PT, R33, RZ, PT ;  /* 0x000000ff2100720c */ /* 0x000fe20003f66270 */
[----:B------:R-:W-:Y:S01]  /*5f80*/  @!P6 IMAD.IADD R128, R128, 0x1, -R0 ;  /* 0x000000018080e824 */ /* 0x000fe200078e0a00 */
[----:B------:R-:W-:Y:S01]  /*5f90*/  ISETP.GE.AND P6, PT, R41, RZ, PT ;  /* 0x000000ff2900720c */ /* 0x000fe20003fc6270 */
[----:B------:R-:W-:Y:S01]  /*5fa0*/  @!P1 IMAD.MOV R144, RZ, RZ, -R144 ;  /* 0x000000ffff909224 */ /* 0x000fe200078e0a90 */
[C---:B------:R-:W-:Y:S01]  /*5fb0*/  ISETP.GT.U32.AND P1, PT, R0.reuse, R136, PT ;  /* 0x000000880000720c */ /* 0x040fe20003f24070 */
[----:B------:R-:W-:Y:S01]  /*5fc0*/  @!P0 IMAD.MOV R148, RZ, RZ, -R148 ;  /* 0x000000ffff948224 */ /* 0x000fe200078e0a94 */
[----:B------:R-:W-:Y:S01]  /*5fd0*/  ISETP.GT.U32.AND P0, PT, R0, R140, PT ;  /* 0x0000008c0000720c */ /* 0x000fe20003f04070 */
[--C-:B------:R-:W-:Y:S01]  /*5fe0*/  @!P5 IMAD.IADD R6, R6, 0x1, -R0.reuse ;  /* 0x000000010606d824 */ /* 0x100fe200078e0a00 */
[----:B------:R-:W-:Y:S01]  /*5ff0*/  ISETP.GT.U32.AND P5, PT, R0, R142, PT ;  /* 0x0000008e0000720c */ /* 0x000fe20003fa4070 */
[----:B------:R-:W-:Y:S01]  /*6000*/  @!P2 IMAD.IADD R132, R132, 0x1, -R0 ;  /* 0x000000018484a824 */ /* 0x000fe200078e0a00 */
[----:B------:R-:W-:Y:S01]  /*6010*/  ISETP.GE.AND P2, PT, R37, RZ, PT ;  /* 0x000000ff2500720c */ /* 0x000fe20003f46270 */
[----:B------:R-:W-:Y:S01]  /*6020*/  @!P4 IMAD.MOV R146, RZ, RZ, -R146 ;  /* 0x000000ffff92c224 */ /* 0x000fe200078e0a92 */
[C---:B------:R-:W-:Y:S01]  /*6030*/  ISETP.GT.U32.AND P4, PT, R0.reuse, R128, PT ;  /* 0x000000800000720c */ /* 0x040fe20003f84070 */
[----:B------:R-:W-:Y:S01]  /*6040*/  @!P3 IMAD.MOV R138, RZ, RZ, -R138 ;  /* 0x000000ffff8ab224 */ /* 0x000fe200078e0a8a */
[----:B------:R-:W-:Y:S01]  /*6050*/  ISETP.GT.U32.AND P3, PT, R0, R132, PT ;  /* 0x000000840000720c */ /* 0x000fe20003f64070 */
[----:B------:R-:W-:Y:S01]  /*6060*/  @!P6 IMAD.MOV R130, RZ, RZ, -R130 ;  /* 0x000000ffff82e224 */ /* 0x000fe200078e0a82 */
[----:B------:R-:W-:Y:S01]  /*6070*/  ISETP.GE.AND P6, PT, R45, RZ, PT ;  /* 0x000000ff2d00720c */ /* 0x000fe20003fc6270 */
[----:B------:R-:W-:-:S02]  /*6080*/  IMAD.SHL.U32 R9, R2, 0x10, RZ ;  /* 0x0000001002097824 */ /* 0x000fc400078e00ff */
[--C-:B------:R-:W-:Y:S01]  /*6090*/  @!P1 IMAD.IADD R136, R136, 0x1, -R0.reuse ;  /* 0x0000000188889824 */ /* 0x100fe200078e0a00 */
[----:B------:R-:W-:Y:S01]  /*60a0*/  ISETP.GE.AND P1, PT, R57, RZ, PT ;  /* 0x000000ff3900720c */ /* 0x000fe20003f26270 */
[--C-:B------:R-:W-:Y:S01]  /*60b0*/  @!P0 IMAD.IADD R140, R140, 0x1, -R0.reuse ;  /* 0x000000018c8c8824 */ /* 0x100fe200078e0a00 */
[----:B------:R-:W-:Y:S01]  /*60c0*/  LOP3.LUT R14, R9, 0x70, RZ, 0xc0, !PT ;  /* 0x00000070090e7812 */ /* 0x000fe200078ec0ff */
[--C-:B------:R-:W-:Y:S01]  /*60d0*/  @!P5 IMAD.IADD R142, R142, 0x1, -R0.reuse ;  /* 0x000000018e8ed824 */ /* 0x100fe200078e0a00 */
[----:B------:R-:W-:Y:S01]  /*60e0*/  ISETP.GE.AND P0, PT, R49, RZ, PT ;  /* 0x000000ff3100720c */ /* 0x000fe20003f06270 */
[----:B------:R-:W-:Y:S01]  /*60f0*/  @!P4 IMAD.IADD R128, R128, 0x1, -R0 ;  /* 0x000000018080c824 */ /* 0x000fe200078e0a00 */
[----:B------:R-:W-:Y:S01]  /*6100*/  ISETP.GE.AND P5, PT, R53, RZ, PT ;  /* 0x000000ff3500720c */ /* 0x000fe20003fa6270 */
[----:B--2---:R-:W-:Y:S01]  /*6110*/  VIADD R145, R4, 0x1f ;  /* 0x0000001f04917836 */ /* 0x004fe20000000000 */
[----:B------:R-:W-:Y:S01]  /*6120*/  ISETP.GE.AND P4, PT, R16, RZ, PT ;  /* 0x000000ff1000720c */ /* 0x000fe20003f86270 */
[----:B------:R-:W-:Y:S01]  /*6130*/  @!P2 IMAD.MOV R134, RZ, RZ, -R134 ;  /* 0x000000ffff86a224 */ /* 0x000fe200078e0a86 */
[----:B------:R-:W2:Y:S01]  /*6140*/  LDC.64 R16, c[0x0][0x238] ;  /* 0x00008e00ff107b82 */ /* 0x000ea20000000a00 */
[----:B------:R-:W-:Y:S01]  /*6150*/  IMAD.IADD R15, R14, 0x1, R15 ;  /* 0x000000010e0f7824 */ /* 0x000fe200078e020f */
[----:B------:R-:W-:Y:S01]  /*6160*/  ISETP.GT.U32.AND P2, PT, R0, R6, PT ;  /* 0x000000060000720c */ /* 0x000fe20003f44070 */
[----:B------:R-:W-:Y:S01]  /*6170*/  @!P3 IMAD.IADD R132, R132, 0x1, -R0 ;  /* 0x000000018484b824 */ /* 0x000fe200078e0a00 */
[----:B------:R-:W-:Y:S01]  /*6180*/  SHF.R.U32.HI R14, RZ, 0x6, R2 ;  /* 0x00000006ff0e7819 */ /* 0x000fe20000011602 */
[----:B------:R-:W-:Y:S01]  /*6190*/  @!P6 IMAD.MOV R140, RZ, RZ, -R140 ;  /* 0x000000ffff8ce224 */ /* 0x000fe200078e0a8c */
[----:B------:R-:W-:Y:S01]  /*61a0*/  ISETP.GT.AND P6, PT, R145, 0x1f, PT ;  /* 0x0000001f9100780c */ /* 0x000fe20003fc4270 */
[----:B------:R-:W-:Y:S01]  /*61b0*/  @!P1 IMAD.MOV R132, RZ, RZ, -R132 ;  /* 0x000000ffff849224 */ /* 0x000fe200078e0a84 */
[----:B------:R-:W-:Y:S01]  /*61c0*/  SGXT.U32 R14, R14, 0x1 ;  /* 0x000000010e0e781a */ /* 0x000fe20000000000 */
[----:B------:R-:W-:Y:S01]  /*61d0*/  @!P0 IMAD.MOV R142, RZ, RZ, -R142 ;  /* 0x000000ffff8e8224 */ /* 0x000fe200078e0a8e */
[----:B------:R-:W-:Y:S01]  /*61e0*/  SEL R126, RZ, 0x4, !P6 ;  /* 0x00000004ff7e7807 */ /* 0x000fe20007000000 */
[----:B------:R-:W-:Y:S01]  /*61f0*/  @!P5 IMAD.MOV R136, RZ, RZ, -R136 ;  /* 0x000000ffff88d224 */ /* 0x000fe200078e0a88 */
[----:B------:R-:W-:Y:S01]  /*6200*/  ISETP.GE.AND P1, PT, R65, RZ, PT ;  /* 0x000000ff4100720c */ /* 0x000fe20003f26270 */
[----:B------:R-:W-:Y:S01]  /*6210*/  IMAD.MOV.U32 R4, RZ, RZ, R3 ;  /* 0x000000ffff047224 */ /* 0x000fe200078e0003 */
[----:B------:R-:W-:Y:S01]  /*6220*/  ISETP.NE.AND P6, PT, R137, RZ, PT ;  /* 0x000000ff8900720c */ /* 0x000fe20003fc5270 */
[----:B------:R-:W-:Y:S01]  /*6230*/  @!P2 IMAD.IADD R6, R6, 0x1, -R0 ;  /* 0x000000010606a824 */ /* 0x000fe200078e0a00 */
[----:B------:R-:W-:Y:S01]  /*6240*/  ISETP.GE.AND P3, PT, R61, RZ, PT ;  /* 0x000000ff3d00720c */ /* 0x000fe20003f66270 */
[----:B------:R-:W-:Y:S01]  /*6250*/  STL [R1+0x200], R145 ;  /* 0x0002009101007387 */ /* 0x000fe20000100800 */
[----:B------:R-:W-:Y:S01]  /*6260*/  ISETP.GE.AND P0, PT, R14, UR5, PT ;  /* 0x000000050e007c0c */ /* 0x000fe2000bf06270 */
[----:B------:R-:W-:Y:S01]  /*6270*/  @!P4 IMAD.MOV R6, RZ, RZ, -R6 ;  /* 0x000000ffff06c224 */ /* 0x000fe200078e0a06 */
[----:B------:R-:W-:Y:S01]  /*6280*/  ISETP.GE.AND P5, PT, R185, UR4, PT ;  /* 0x00000004b9007c0c */ /* 0x000fe2000bfa6270 */
[----:B------:R-:W-:Y:S01]  /*6290*/  ULDC UR5, c[0x0][0x230] ;  /* 0x00008c0000057ab9 */ /* 0x000fe20000000800 */
[----:B------:R-:W-:Y:S01]  /*62a0*/  SEL R129, R126, RZ, !P0 ;  /* 0x000000ff7e817207 */ /* 0x000fe20004000000 */
[----:B------:R-:W-:Y:S01]  /*62b0*/  UIADD3 UR5, UR5, -0x40, URZ ;  /* 0xffffffc005057890 */ /* 0x000fe2000fffe03f */
[----:B------:R-:W-:Y:S01]  /*62c0*/  ISETP.GT.AND P0, PT, R145, 0x3f, PT ;  /* 0x0000003f9100780c */ /* 0x000fe20003f04270 */
[----:B------:R-:W-:Y:S01]  /*62d0*/  @!P1 IMAD.MOV R4, RZ, RZ, -R4 ;  /* 0x000000ffff049224 */ /* 0x000fe200078e0a04 */
[----:B------:R-:W-:-:S02]  /*62e0*/  SEL R0, RZ, 0x4, P5 ;  /* 0x00000004ff007807 */ /* 0x000fc40002800000 */
[----:B------:R-:W-:Y:S01]  /*62f0*/  @!P6 LOP3.LUT R4, RZ, R137, RZ, 0x33, !PT ;  /* 0x00000089ff04e212 */ /* 0x000fe200078e33ff */
[----:B------:R-:W-:Y:S01]  /*6300*/  @!P3 IMAD.MOV R128, RZ, RZ, -R128 ;  /* 0x000000ffff80b224 */ /* 0x000fe200078e0a80 */
[----:B------:R-:W-:Y:S02]  /*6310*/  SEL R0, R0, RZ, P0 ;  /* 0x000000ff00007207 */ /* 0x000fe40000000000 */
[----:B------:R-:W-:Y:S01]  /*6320*/  ISETP.NE.AND P2, PT, R67, RZ, PT ;  /* 0x000000ff4300720c */ /* 0x000fe20003f45270 */
[----:B------:R-:W-:Y:S01]  /*6330*/  IMAD R5, R4, R5, RZ ;  /* 0x0000000504057224 */ /* 0x000fe200078e02ff */
[----:B------:R-:W-:Y:S01]  /*6340*/  ISETP.NE.U32.AND P3, PT, R0, RZ, PT ;  /* 0x000000ff0000720c */ /* 0x000fe20003f65070 */
[----:B--2---:R-:W-:Y:S01]  /*6350*/  IMAD R0, R185, R17, RZ ;  /* 0x00000011b9007224 */ /* 0x004fe200078e02ff */
[----:B------:R-:W-:Y:S02]  /*6360*/  SEL R89, R13, R32, !P2 ;  /* 0x000000200d597207 */ /* 0x000fe40005000000 */
[----:B------:R-:W-:Y:S01]  /*6370*/  ISETP.GE.AND P5, PT, R185, UR6, PT ;  /* 0x00000006b9007c0c */ /* 0x000fe2000bfa6270 */
[----:B------:R-:W-:Y:S01]  /*6380*/  ULDC.64 UR6, c[0x0][0x210] ;  /* 0x0000840000067ab9 */ /* 0x000fe20000000a00 */
[C---:B------:R-:W-:Y:S01]  /*6390*/  SEL R125, R13.reuse, R8, !P2 ;  /* 0x000000080d7d7207 */ /* 0x040fe20005000000 */
[----:B------:R2:W-:Y:S01]  /*63a0*/  STL [R1+0x2fc], R5 ;  /* 0x0002fc0501007387 */ /* 0x0005e20000100800 */
[----:B------:R-:W-:-:S02]  /*63b0*/  SEL R121, R13, R10, !P2 ;  /* 0x0000000a0d797207 */ /* 0x000fc40005000000 */
[C---:B------:R-:W-:Y:S01]  /*63c0*/  SEL R117, R13.reuse, R18, !P2 ;  /* 0x000000120d757207 */ /* 0x040fe20005000000 */
[----:B------:R3:W-:Y:S01]  /*63d0*/  STL [R1+0x6e0], R0 ;  /* 0x0006e00001007387 */ /* 0x0007e20000100800 */
[C---:B------:R-:W-:Y:S02]  /*63e0*/  SEL R113, R13.reuse, R20, !P2 ;  /* 0x000000140d717207 */ /* 0x040fe40005000000 */
[C---:B------:R-:W-:Y:S02]  /*63f0*/  SEL R109, R13.reuse, R22, !P2 ;  /* 0x000000160d6d7207 */ /* 0x040fe40005000000 */
[C---:B------:R-:W-:Y:S02]  /*6400*/  SEL R105, R13.reuse, R24, !P2 ;  /* 0x000000180d697207 */ /* 0x040fe40005000000 */
[C---:B------:R-:W-:Y:S02]  /*6410*/  SEL R101, R13.reuse, R26, !P2 ;  /* 0x0000001a0d657207 */ /* 0x040fe40005000000 */
[----:B------:R-:W-:-:S02]  /*6420*/  SEL R97, R13, R28, !P2 ;  /* 0x0000001c0d617207 */ /* 0x000fc40005000000 */
[C---:B------:R-:W-:Y:S02]  /*6430*/  SEL R93, R13.reuse, R30, !P2 ;  /* 0x0000001e0d5d7207 */ /* 0x040fe40005000000 */
[C---:B------:R-:W-:Y:S02]  /*6440*/  SEL R85, R13.reuse, R34, !P2 ;  /* 0x000000220d557207 */ /* 0x040fe40005000000 */
[C---:B------:R-:W-:Y:S02]  /*6450*/  SEL R81, R13.reuse, R36, !P2 ;  /* 0x000000240d517207 */ /* 0x040fe40005000000 */
[C---:B------:R-:W-:Y:S02]  /*6460*/  SEL R77, R13.reuse, R38, !P2 ;  /* 0x000000260d4d7207 */ /* 0x040fe40005000000 */
[C---:B------:R-:W-:Y:S02]  /*6470*/  SEL R73, R13.reuse, R40, !P2 ;  /* 0x000000280d497207 */ /* 0x040fe40005000000 */
[----:B------:R-:W-:-:S02]  /*6480*/  SEL R69, R13, R42, !P2 ;  /* 0x0000002a0d457207 */ /* 0x000fc40005000000 */
[C---:B-1----:R-:W-:Y:S02]  /*6490*/  SEL R65, R13.reuse, R44, !P2 ;  /* 0x0000002c0d417207 */ /* 0x042fe40005000000 */
        /* <DEDUP_REMOVED lines=111> */
[----:B------:R-:W-:Y:S02]  /*6b90*/  LEA R212, P4, R0, UR8, 0x2 ;  /* 0x0000000800d47c11 */ /* 0x000fe4000f8810ff */
[----:B------:R-:W-:-:S02]  /*6ba0*/  SEL R13, R13, R6, !P2 ;  /* 0x000000060d0d7207 */ /* 0x000fc40005000000 */
[C---:B------:R-:W-:Y:S02]  /*6bb0*/  LOP3.LUT R144, R14.reuse, 0x2, RZ, 0xfc, !PT ;  /* 0x000000020e907812 */ /* 0x040fe400078efcff */
[C---:B------:R-:W-:Y:S01]  /*6bc0*/  LEA R244, P2, R5.reuse, UR6, 0x2 ;  /* 0x0000000605f47c11 */ /* 0x040fe2000f8410ff */
[----:B------:R-:W-:Y:S01]  /*6bd0*/  ULDC UR6, c[0x0][0x230] ;  /* 0x00008c0000067ab9 */ /* 0x000fe20000000800 */
[----:B------:R-:W-:Y:S01]  /*6be0*/  LOP3.LUT R141, R14, 0x4, RZ, 0xfc, !PT ;  /* 0x000000040e8d7812 */ /* 0x000fe200078efcff */
[----:B------:R-:W-:Y:S01]  /*6bf0*/  UIADD3 UR6, UR6, -0x60, URZ ;  /* 0xffffffa006067890 */ /* 0x000fe2000fffe03f */
[----:B------:R-:W-:Y:S02]  /*6c00*/  LEA.HI.X.SX32 R4, R0, UR9, 0x2, P4 ;  /* 0x0000000900047c11 */ /* 0x000fe4000a0f16ff */
[----:B------:R-:W-:Y:S02]  /*6c10*/  ISETP.GE.AND P4, PT, R144, UR10, PT ;  /* 0x0000000a90007c0c */ /* 0x000fe4000bf86270 */
[----:B------:R-:W-:-:S02]  /*6c20*/  LEA.HI.X.SX32 R6, R5, UR7, 0x2, P2 ;  /* 0x0000000705067c11 */ /* 0x000fc400090f16ff */
[C---:B------:R-:W-:Y:S02]  /*6c30*/  LOP3.LUT R140, R14.reuse, 0x6, RZ, 0xfc, !PT ;  /* 0x000000060e8c7812 */ /* 0x040fe400078efcff */
[----:B------:R-:W-:Y:S02]  /*6c40*/  ISETP.GE.AND P2, PT, R141, UR11, PT ;  /* 0x0000000b8d007c0c */ /* 0x000fe4000bf46270 */
[----:B------:R-:W-:Y:S02]  /*6c50*/  LOP3.LUT R138, R14, 0x8, RZ, 0xfc, !PT ;  /* 0x000000080e8a7812 */ /* 0x000fe400078efcff */
[----:B--2---:R-:W-:Y:S02]  /*6c60*/  SEL R5, R126, RZ, !P4 ;  /* 0x000000ff7e057207 */ /* 0x004fe40006000000 */
[----:B------:R-:W-:Y:S02]  /*6c70*/  ISETP.GE.AND P4, PT, R140, UR12, PT ;  /* 0x0000000c8c007c0c */ /* 0x000fe4000bf86270 */
[----:B---3--:R-:W-:-:S02]  /*6c80*/  SEL R0, R126, RZ, !P2 ;  /* 0x000000ff7e007207 */ /* 0x008fc40005000000 */
[----:B------:R-:W-:Y:S02]  /*6c90*/  LOP3.LUT R137, R14, 0xa, RZ, 0xfc, !PT ;  /* 0x0000000a0e897812 */ /* 0x000fe400078efcff */
[----:B------:R-:W-:Y:S01]  /*6ca0*/  ISETP.GE.AND P2, PT, R138, UR13, PT ;  /* 0x0000000d8a007c0c */ /* 0x000fe2000bf46270 */
[----:B------:R1:W-:Y:S01]  /*6cb0*/  STL [R1+0xbc], R0 ;  /* 0x0000bc0001007387 */ /* 0x0003e20000100800 */
[----:B------:R-:W-:Y:S02]  /*6cc0*/  SEL R7, R126, RZ, !P4 ;  /* 0x000000ff7e077207 */ /* 0x000fe40006000000 */
[----:B------:R-:W-:Y:S02]  /*6cd0*/  LOP3.LUT R136, R14, 0xc, RZ, 0xfc, !PT ;  /* 0x0000000c0e887812 */ /* 0x000fe400078efcff */
[----:B------:R-:W-:Y:S01]  /*6ce0*/  SEL R133, R126, RZ, !P5 ;  /* 0x000000ff7e857207 */ /* 0x000fe20006800000 */
[----:B------:R2:W-:Y:S01]  /*6cf0*/  STL [R1+0xb8], R7 ;  /* 0x0000b80701007387 */ /* 0x0005e20000100800 */
[----:B------:R-:W-:-:S02]  /*6d00*/  ISETP.GE.AND P4, PT, R137, UR14, PT ;  /* 0x0000000e89007c0c */ /* 0x000fc4000bf86270 */
[----:B------:R-:W-:Y:S02]  /*6d10*/  LOP3.LUT R134, R14, 0xe, RZ, 0xfc, !PT ;  /* 0x0000000e0e867812 */ /* 0x000fe400078efcff */
[----:B-1----:R-:W-:Y:S02]  /*6d20*/  SEL R0, R126, RZ, !P2 ;  /* 0x000000ff7e007207 */ /* 0x002fe40005000000 */
[----:B------:R-:W-:Y:S02]  /*6d30*/  ISETP.GE.AND P2, PT, R136, UR15, PT ;  /* 0x0000000f88007c0c */ /* 0x000fe4000bf46270 */
[----:B------:R-:W-:Y:S01]  /*6d40*/  ISETP.NE.U32.AND P1, PT, R133, RZ, PT ;  /* 0x000000ff8500720c */ /* 0x000fe20003f25070 */
[----:B------:R1:W-:Y:S01]  /*6d50*/  STL [R1+0xc4], R0 ;  /* 0x0000c40001007387 */ /* 0x0003e20000100800 */
[----:B--2---:R-:W-:Y:S02]  /*6d60*/  SEL R7, R126, RZ, !P4 ;  /* 0x000000ff7e077207 */ /* 0x004fe40006000000 */
[----:B------:R-:W-:-:S02]  /*6d70*/  LOP3.LUT R133, R14, 0x10, RZ, 0xfc, !PT ;  /* 0x000000100e857812 */ /* 0x000fc400078efcff */
[----:B------:R-:W-:Y:S01]  /*6d80*/  ISETP.GE.AND P4, PT, R134, UR16, PT ;  /* 0x0000001086007c0c */ /* 0x000fe2000bf86270 */
[----:B------:R2:W-:Y:S01]  /*6d90*/  STL [R1+0xc0], R7 ;  /* 0x0000c00701007387 */ /* 0x0005e20000100800 */
[C---:B------:R-:W-:Y:S02]  /*6da0*/  LOP3.LUT R132, R14.reuse, 0x12, RZ, 0xfc, !PT ;  /* 0x000000120e847812 */ /* 0x040fe400078efcff */
[----:B------:R-:W-:Y:S02]  /*6db0*/  LOP3.LUT R130, R14, 0x14, RZ, 0xfc, !PT ;  /* 0x000000140e827812 */ /* 0x000fe400078efcff */
[C---:B-1----:R-:W-:Y:S02]  /*6dc0*/  SEL R0, R126.reuse, RZ, !P2 ;  /* 0x000000ff7e007207 */ /* 0x042fe40005000000 */
[----:B------:R-:W-:Y:S02]  /*6dd0*/  ISETP.GE.AND P2, PT, R133, UR17, PT ;  /* 0x0000001185007c0c */ /* 0x000fe4000bf46270 */
[----:B------:R-:W-:Y:S01]  /*6de0*/  ISETP.NE.U32.AND P5, PT, R129, RZ, PT ;  /* 0x000000ff8100720c */ /* 0x000fe20003fa5070 */
[----:B------:R1:W-:Y:S01]  /*6df0*/  STL [R1+0xcc], R0 ;  /* 0x0000cc0001007387 */ /* 0x0003e20000100800 */
[----:B--2---:R-:W-:-:S02]  /*6e00*/  SEL R7, R126, RZ, !P4 ;  /* 0x000000ff7e077207 */ /* 0x004fc40006000000 */
[----:B------:R-:W-:Y:S02]  /*6e10*/  ISETP.GE.AND P4, PT, R132, UR18, PT ;  /* 0x0000001284007c0c */ /* 0x000fe4000bf86270 */
[C---:B------:R-:W-:Y:S01]  /*6e20*/  LOP3.LUT R129, R14.reuse, 0x16, RZ, 0xfc, !PT ;  /* 0x000000160e817812 */ /* 0x040fe200078efcff */
[----:B------:R2:W-:Y:S01]  /*6e30*/  STL [R1+0xc8], R7 ;  /* 0x0000c80701007387 */ /* 0x0005e20000100800 */
[C---:B------:R-:W-:Y:S02]  /*6e40*/  LOP3.LUT R128, R14.reuse, 0x18, RZ, 0xfc, !PT ;  /* 0x000000180e807812 */ /* 0x040fe400078efcff */
[----:B------:R-:W-:Y:S02]  /*6e50*/  LOP3.LUT R184, R14, 0x1a, RZ, 0xfc, !PT ;  /* 0x0000001a0eb87812 */ /* 0x000fe400078efcff */
[----:B-1----:R-:W-:Y:S02]  /*6e60*/  SEL R0, R126, RZ, !P2 ;  /* 0x000000ff7e007207 */ /* 0x002fe40005000000 */
[----:B------:R-:W-:-:S02]  /*6e70*/  ISETP.GE.AND P2, PT, R130, UR19, PT ;  /* 0x0000001382007c0c */ /* 0x000fc4000bf46270 */
[----:B------:R-:W-:Y:S01]  /*6e80*/  LOP3.LUT R183, R14, 0x1c, RZ, 0xfc, !PT ;  /* 0x0000001c0eb77812 */ /* 0x000fe200078efcff */
[----:B------:R1:W-:Y:S01]  /*6e90*/  STL [R1+0xd4], R0 ;  /* 0x0000d40001007387 */ /* 0x0003e20000100800 */
[----:B--2---:R-:W-:Y:S02]  /*6ea0*/  SEL R7, R126, RZ, !P4 ;  /* 0x000000ff7e077207 */ /* 0x004fe40006000000 */
[----:B------:R-:W-:Y:S02]  /*6eb0*/  ISETP.GE.AND P4, PT, R129, UR20, PT ;  /* 0x0000001481007c0c */ /* 0x000fe4000bf86270 */
[----:B------:R-:W-:Y:S01]  /*6ec0*/  ISETP.GE.AND P6, PT, R14, UR4, PT ;  /* 0x000000040e007c0c */ /* 0x000fe2000bfc6270 */
[----:B------:R2:W-:Y:S01]  /*6ed0*/  STL [R1+0xd0], R7 ;  /* 0x0000d00701007387 */ /* 0x0005e20000100800 */
[----:B------:R-:W-:Y:S02]  /*6ee0*/  @P3 LOP3.LUT R252, R252, 0x10000, RZ, 0xfc, !PT ;  /* 0x00010000fcfc3812 */ /* 0x000fe400078efcff */
[----:B------:R-:W-:-:S02]  /*6ef0*/  SEL R17, RZ, 0x4, P6 ;  /* 0x00000004ff117807 */ /* 0x000fc40003000000 */
[----:B-1----:R-:W-:Y:S02]  /*6f00*/  SEL R0, R126, RZ, !P2 ;  /* 0x000000ff7e007207 */ /* 0x002fe40005000000 */
[----:B------:R-:W-:Y:S02]  /*6f10*/  ISETP.GE.AND P2, PT, R128, UR21, PT ;  /* 0x0000001580007c0c */ /* 0x000fe4000bf46270 */
[----:B------:R-:W-:Y:S01]  /*6f20*/  ISETP.GE.AND P6, PT, R140, UR4, PT ;  /* 0x000000048c007c0c */ /* 0x000fe2000bfc6270 */
[----:B------:R1:W-:Y:S01]  /*6f30*/  STL [R1+0xdc], R0 ;  /* 0x0000dc0001007387 */ /* 0x0003e20000100800 */
[----:B--2---:R-:W-:Y:S02]  /*6f40*/  SEL R7, R126, RZ, !P4 ;  /* 0x000000ff7e077207 */ /* 0x004fe40006000000 */
[----:B------:R-:W-:Y:S02]  /*6f50*/  ISETP.GE.AND P4, PT, R184, UR22, PT ;  /* 0x00000016b8007c0c */ /* 0x000fe4000bf86270 */
[----:B------:R-:W-:Y:S01]  /*6f60*/  SEL R152, RZ, 0x4, P6 ;  /* 0x00000004ff987807 */ /* 0x000fe20003000000 */
[----:B------:R2:W-:Y:S01]  /*6f70*/  STL [R1+0xd8], R7 ;  /* 0x0000d80701007387 */ /* 0x0005e20000100800 */
[----:B------:R-:W-:-:S02]  /*6f80*/  ISETP.GE.AND P6, PT, R136, UR4, PT ;  /* 0x0000000488007c0c */ /* 0x000fc4000bfc6270 */
[----:B------:R-:W-:Y:S02]  /*6f90*/  LOP3.LUT R252, R252, 0xfffdffff, RZ, 0xc0, !PT ;  /* 0xfffdfffffcfc7812 */ /* 0x000fe400078ec0ff */
[C---:B-1----:R-:W-:Y:S02]  /*6fa0*/  SEL R0, R126.reuse, RZ, !P2 ;  /* 0x000000ff7e007207 */ /* 0x042fe40005000000 */
[----:B------:R-:W-:Y:S02]  /*6fb0*/  ISETP.GE.AND P2, PT, R183, UR23, PT ;  /* 0x00000017b7007c0c */ /* 0x000fe4000bf46270 */
[----:B------:R-:W-:Y:S01]  /*6fc0*/  SEL R156, RZ, 0x4, P6 ;  /* 0x00000004ff9c7807 */ /* 0x000fe20003000000 */
[----:B------:R1:W-:Y:S01]  /*6fd0*/  STL [R1+0xe4], R0 ;  /* 0x0000e40001007387 */ /* 0x0003e20000100800 */
[----:B--2---:R-:W-:Y:S02]  /*6fe0*/  SEL R7, R126, RZ, !P4 ;  /* 0x000000ff7e077207 */ /* 0x004fe40006000000 */
[----:B------:R-:W-:-:S02]  /*6ff0*/  ISETP.GE.AND P4, PT, R144, UR4, PT ;  /* 0x0000000490007c0c */ /* 0x000fc4000bf86270 */
[----:B------:R-:W-:Y:S02]  /*7000*/  SEL R12, R126, RZ, !P2 ;  /* 0x000000ff7e0c7207 */ /* 0x000fe40005000000 */
[----:B------:R-:W-:Y:S02]  /*7010*/  ISETP.GE.AND P2, PT, R141, UR4, PT ;  /* 0x000000048d007c0c */ /* 0x000fe4000bf46270 */
[----:B------:R-:W-:Y:S01]  /*7020*/  SEL R149, RZ, 0x4, P4 ;  /* 0x00000004ff957807 */ /* 0x000fe20002000000 */
[----:B------:R2:W-:Y:S01]  /*7030*/  STL [R1+0xf0], R12 ;  /* 0x0000f00c01007387 */ /* 0x0005e20000100800 */
[----:B------:R-:W-:Y:S02]  /*7040*/  ISETP.GE.AND P4, PT, R138, UR4, PT ;  /* 0x000000048a007c0c */ /* 0x000fe4000bf86270 */
[----:B------:R-:W-:Y:S02]  /*7050*/  SEL R150, RZ, 0x4, P2 ;  /* 0x00000004ff967807 */ /* 0x000fe40001000000 */
[----:B------:R-:W-:-:S02]  /*7060*/  ISETP.GE.AND P2, PT, R137, UR4, PT ;  /* 0x0000000489007c0c */ /* 0x000fc4000bf46270 */
[----:B------:R-:W-:Y:S02]  /*7070*/  SEL R153, RZ, 0x4, P4 ;  /* 0x00000004ff997807 */ /* 0x000fe40002000000 */
[----:B------:R-:W-:Y:S02]  /*7080*/  ISETP.GE.AND P6, PT, R132, UR4, PT ;  /* 0x0000000484007c0c */ /* 0x000fe4000bfc6270 */
[----:B------:R-:W-:Y:S02]  /*7090*/  ISETP.GE.AND P4, PT, R134, UR4, PT ;  /* 0x0000000486007c0c */ /* 0x000fe4000bf86270 */
[----:B------:R-:W-:Y:S02]  /*70a0*/  SEL R154, RZ, 0x4, P2 ;  /* 0x00000004ff9a7807 */ /* 0x000fe40001000000 */
[----:B------:R-:W-:Y:S02]  /*70b0*/  ISETP.GE.AND P2, PT, R133, UR4, PT ;  /* 0x0000000485007c0c */ /* 0x000fe4000bf46270 */
[----:B------:R-:W-:-:S02]  /*70c0*/  SEL R160, RZ, 0x4, P6 ;  /* 0x00000004ffa07807 */ /* 0x000fc40003000000 */
[----:B------:R-:W-:Y:S02]  /*70d0*/  SEL R157, RZ, 0x4, P4 ;  /* 0x00000004ff9d7807 */ /* 0x000fe40002000000 */
[----:B------:R-:W-:Y:S02]  /*70e0*/  ISETP.GE.AND P6, PT, R128, UR4, PT ;  /* 0x0000000480007c0c */ /* 0x000fe4000bfc6270 */
[----:B-1----:R-:W-:Y:S02]  /*70f0*/  LOP3.LUT R0, R14, 0x1e, RZ, 0xfc, !PT ;  /* 0x0000001e0e007812 */ /* 0x002fe400078efcff */
[----:B------:R-:W-:Y:S02]  /*7100*/  ISETP.GE.AND P4, PT, R130, UR4, PT ;  /* 0x0000000482007c0c */ /* 0x000fe4000bf86270 */
[----:B------:R-:W-:Y:S02]  /*7110*/  SEL R158, RZ, 0x4, P2 ;  /* 0x00000004ff9e7807 */ /* 0x000fe40001000000 */
[----:B------:R-:W-:-:S02]  /*7120*/  ISETP.GE.AND P2, PT, R129, UR4, PT ;  /* 0x0000000481007c0c */ /* 0x000fc4000bf46270 */
[----:B------:R-:W-:Y:S02]  /*7130*/  SEL R232, RZ, 0x4, P6 ;  /* 0x00000004ffe87807 */ /* 0x000fe40003000000 */
[----:B------:R-:W-:Y:S02]  /*7140*/  SEL R161, RZ, 0x4, P4 ;  /* 0x00000004ffa17807 */ /* 0x000fe40002000000 */
[----:B------:R-:W-:Y:S02]  /*7150*/  ISETP.GE.AND P6, PT, R0, UR4, PT ;  /* 0x0000000400007c0c */ /* 0x000fe4000bfc6270 */
[----:B------:R-:W-:Y:S02]  /*7160*/  ISETP.GE.AND P4, PT, R184, UR4, PT ;  /* 0x00000004b8007c0c */ /* 0x000fe4000bf86270 */
[----:B------:R-:W-:Y:S02]  /*7170*/  SEL R162, RZ, 0x4, P2 ;  /* 0x00000004ffa27807 */ /* 0x000fe40001000000 */
[----:B------:R-:W-:Y:S01]  /*7180*/  ISETP.GE.AND P2, PT, R183, UR4, PT ;  /* 0x00000004b7007c0c */ /* 0x000fe2000bf46270 */
[----:B------:R-:W-:Y:S01]  /*7190*/  ULDC UR4, c[0x0][0x240] ;  /* 0x0000900000047ab9 */ /* 0x000fe20000000800 */
[----:B------:R-:W-:Y:S01]  /*71a0*/  SEL R165, RZ, 0x4, P6 ;  /* 0x00000004ffa57807 */ /* 0x000fe20003000000 */
[----:B------:R-:W-:Y:S01]  /*71b0*/  IMAD R124, R124, UR4, RZ ;  /* 0x000000047c7c7c24 */ /* 0x000fe2000f8e02ff */
[----:B------:R-:W-:Y:S01]  /*71c0*/  SEL R164, RZ, 0x4, P4 ;  /* 0x00000004ffa47807 */ /* 0x000fe20002000000 */
[----:B------:R-:W-:Y:S01]  /*71d0*/  IMAD R122, R122, UR4, RZ ;  /* 0x000000047a7a7c24 */ /* 0x000fe2000f8e02ff */
[----:B------:R-:W-:Y:S01]  /*71e0*/  ISETP.GE.AND P6, PT, R141, UR5, PT ;  /* 0x000000058d007c0c */ /* 0x000fe2000bfc6270 */
[----:B------:R-:W-:Y:S01]  /*71f0*/  IMAD R121, R121, UR4, RZ ;  /* 0x0000000479797c24 */ /* 0x000fe2000f8e02ff */
[----:B------:R-:W-:Y:S01]  /*7200*/  ISETP.GE.AND P4, PT, R14, UR5, PT ;  /* 0x000000050e007c0c */ /* 0x000fe2000bf86270 */
[----:B------:R-:W-:Y:S01]  /*7210*/  IMAD R120, R120, UR4, RZ ;  /* 0x0000000478787c24 */ /* 0x000fe2000f8e02ff */
[----:B------:R-:W-:Y:S01]  /*7220*/  SEL R234, RZ, 0x4, P2 ;  /* 0x00000004ffea7807 */ /* 0x000fe20001000000 */
[----:B------:R-:W-:Y:S01]  /*7230*/  IMAD R118, R118, UR4, RZ ;  /* 0x0000000476767c24 */ /* 0x000fe2000f8e02ff */
[----:B------:R-:W-:Y:S01]  /*7240*/  ISETP.GE.AND P2, PT, R144, UR5, PT ;  /* 0x0000000590007c0c */ /* 0x000fe2000bf46270 */
[----:B------:R-:W-:Y:S01]  /*7250*/  IMAD R117, R117, UR4, RZ ;  /* 0x0000000475757c24 */ /* 0x000fe2000f8e02ff */
        /* <DEDUP_REMOVED lines=60> */
[----:B--2---:R-:W-:Y:S01]  /*7620*/  SEL R12, R126, RZ, !P6 ;  /* 0x000000ff7e0c7207 */ /* 0x004fe20007000000 */
[----:B------:R-:W-:Y:S01]  /*7630*/  IMAD R69, R69, UR4, RZ ;  /* 0x0000000445457c24 */ /* 0x000fe2000f8e02ff */
[----:B------:R-:W-:Y:S01]  /*7640*/  SEL R142, RZ, 0x4, P4 ;  /* 0x00000004ff8e7807 */ /* 0x000fe20002000000 */
[----:B------:R-:W-:Y:S01]  /*7650*/  IMAD R68, R68, UR4, RZ ;  /* 0x0000000444447c24 */ /* 0x000fe2000f8e02ff */
[----:B------:R-:W-:Y:S01]  /*7660*/  ISETP.GE.AND P6, PT, R144, UR6, PT ;  /* 0x0000000690007c0c */ /* 0x000fe2000bfc6270 */
[----:B------:R1:W-:Y:S01]  /*7670*/  STL [R1+0x924], R12 ;  /* 0x0009240c01007387 */ /* 0x0003e20000100800 */
        /* <DEDUP_REMOVED lines=15> */
[----:B------:R-:W-:Y:S01]  /*7770*/  IMAD R14, R14, R16, RZ ;  /* 0x000000100e0e7224 */ /* 0x000fe200078e02ff */
[----:B------:R-:W-:-:S02]  /*7780*/  ISETP.GE.AND P2, PT, R137, UR6, PT ;  /* 0x0000000689007c0c */ /* 0x000fc4000bf46270 */
[----:B------:R-:W-:Y:S02]  /*7790*/  SEL R137, RZ, 0x4, P6 ;  /* 0x00000004ff897807 */ /* 0x000fe40003000000 */
[----:B------:R-:W-:Y:S02]  /*77a0*/  SEL R138, RZ, 0x4, P4 ;  /* 0x00000004ff8a7807 */ /* 0x000fe40002000000 */
[----:B------:R-:W-:Y:S02]  /*77b0*/  ISETP.GE.AND P6, PT, R134, UR6, PT ;  /* 0x0000000686007c0c */ /* 0x000fe4000bfc6270 */
        /* <DEDUP_REMOVED lines=10> */
[----:B------:R-:W-:Y:S02]  /*7860*/  ISETP.GE.AND P6, PT, R185, UR6, PT ;  /* 0x00000006b9007c0c */ /* 0x000fe4000bfc6270 */
[----:B------:R-:W-:Y:S02]  /*7870*/  SEL R185, R17, RZ, P0 ;  /* 0x000000ff11b97207 */ /* 0x000fe40000000000 */
[----:B------:R-:W-:Y:S02]  /*7880*/  SEL R17, R149, RZ, P0 ;  /* 0x000000ff95117207 */ /* 0x000fe40000000000 */
[----:B-1----:R-:W-:Y:S01]  /*7890*/  SEL R12, R150, RZ, P0 ;  /* 0x000000ff960c7207 */ /* 0x002fe20000000000 */
[----:B------:R-:W-:Y:S01]  /*78a0*/  STL [R1+0x100], R185 ;  /* 0x000100b901007387 */ /* 0x000fe20000100800 */
[----:B------:R-:W-:Y:S01]  /*78b0*/  SEL R149, R152, RZ, P0 ;  /* 0x000000ff98957207 */ /* 0x000fe20000000000 */
[----:B------:R-:W-:Y:S01]  /*78c0*/  IMAD R152, R44, UR4, RZ ;  /* 0x000000042c987c24 */ /* 0x000fe2000f8e02ff */
[----:B------:R-:W-:Y:S01]  /*78d0*/  SEL R130, RZ, 0x4, P4 ;  /* 0x00000004ff827807 */ /* 0x000fe20002000000 */
[----:B------:R1:W-:Y:S01]  /*78e0*/  STL [R1+0xfc], R17 ;  /* 0x0000fc1101007387 */ /* 0x0003e20000100800 */
[----:B------:R-:W-:-:S02]  /*78f0*/  ISETP.GE.AND P4, PT, R128, UR6, PT ;  /* 0x0000000680007c0c */ /* 0x000fc4000bf86270 */
[----:B------:R-:W-:Y:S01]  /*7900*/  SEL R128, RZ, 0x4, P2 ;  /* 0x00000004ff807807 */ /* 0x000fe20001000000 */
[----:B------:R2:W-:Y:S01]  /*7910*/  STL [R1+0x104], R12 ;  /* 0x0001040c01007387 */ /* 0x0005e20000100800 */
[----:B------:R-:W-:Y:S02]  /*7920*/  ISETP.GT.AND P2, PT, R145, 0x5f, PT ;  /* 0x0000005f9100780c */ /* 0x000fe40003f44270 */
[----:B------:R-:W-:Y:S01]  /*7930*/  SEL R126, RZ, 0x4, P4 ;  /* 0x00000004ff7e7807 */ /* 0x000fe20002000000 */
[----:B------:R3:W-:Y:S01]  /*7940*/  STL [R1+0x108], R149 ;  /* 0x0001089501007387 */ /* 0x0007e20000100800 */
[----:B------:R-:W-:Y:S01]  /*7950*/  SEL R150, R168, RZ, P2 ;  /* 0x000000ffa8967207 */ /* 0x000fe20001000000 */
[----:B------:R-:W-:Y:S01]  /*7960*/  IMAD R168, R58, UR4, RZ ;  /* 0x000000043aa87c24 */ /* 0x000fe2000f8e02ff */
[----:B-1----:R-:W-:Y:S01]  /*7970*/  SEL R17, R153, RZ, P0 ;  /* 0x000000ff99117207 */ /* 0x002fe20000000000 */
[----:B------:R-:W-:Y:S01]  /*7980*/  IMAD R153, R45, UR4, RZ ;  /* 0x000000042d997c24 */ /* 0x000fe2000f8e02ff */
[----:B------:R-:W-:-:S02]  /*7990*/  SEL R148, R148, RZ, P2 ;  /* 0x000000ff94947207 */ /* 0x000fc40001000000 */
[----:B--2---:R-:W-:Y:S01]  /*79a0*/  SEL R12, R154, RZ, P0 ;  /* 0x000000ff9a0c7207 */ /* 0x004fe20000000000 */
[----:B------:R1:W-:Y:S01]  /*79b0*/  STL [R1+0x10c], R17 ;  /* 0x00010c1101007387 */ /* 0x0003e20000100800 */
[----:B------:R-:W-:Y:S01]  /*79c0*/  ISETP.GT.AND P4, PT, R145, 0x7f, PT ;  /* 0x0000007f9100780c */ /* 0x000fe20003f84270 */
[----:B------:R-:W-:Y:S01]  /*79d0*/  IMAD R154, R55, UR4, RZ ;  /* 0x00000004379a7c24 */ /* 0x000fe2000f8e02ff */
[----:B---3--:R-:W-:Y:S01]  /*79e0*/  SEL R149, R156, RZ, P0 ;  /* 0x000000ff9c957207 */ /* 0x008fe20000000000 */
[----:B------:R2:W-:Y:S01]  /*79f0*/  STL [R1+0x158], R12 ;  /* 0x0001580c01007387 */ /* 0x0005e20000100800 */
[----:B------:R-:W-:Y:S01]  /*7a00*/  SEL R146, R146, RZ, P2 ;  /* 0x000000ff92927207 */ /* 0x000fe20001000000 */
[----:B------:R-:W-:Y:S01]  /*7a10*/  IMAD R156, R46, UR4, RZ ;  /* 0x000000042e9c7c24 */ /* 0x000fe2000f8e02ff */
[----:B------:R-:W-:Y:S01]  /*7a20*/  SEL R145, RZ, 0x4, P6 ;  /* 0x00000004ff917807 */ /* 0x000fe20003000000 */
[----:B------:R3:W-:Y:S01]  /*7a30*/  STL [R1+0x15c], R149 ;  /* 0x00015c9501007387 */ /* 0x0007e20000100800 */
[----:B------:R-:W-:Y:S01]  /*7a40*/  ISETP.GE.AND P6, PT, R184, UR6, PT ;  /* 0x00000006b8007c0c */ /* 0x000fe2000bfc6270 */
[----:B------:R-:W-:Y:S01]  /*7a50*/  IMAD R184, R115, UR4, RZ ;  /* 0x0000000473b87c24 */ /* 0x000fe2000f8e02ff */
[----:B-1----:R-:W-:Y:S01]  /*7a60*/  SEL R17, R157, RZ, P0 ;  /* 0x000000ff9d117207 */ /* 0x002fe20000000000 */
[----:B------:R-:W-:Y:S01]  /*7a70*/  IMAD R157, R48, UR4, RZ ;  /* 0x00000004309d7c24 */ /* 0x000fe2000f8e02ff */
[----:B------:R-:W-:-:S02]  /*7a80*/  SEL R140, R140, RZ, P4 ;  /* 0x000000ff8c8c7207 */ /* 0x000fc40002000000 */
[----:B--2---:R-:W-:Y:S01]  /*7a90*/  SEL R12, R158, RZ, P0 ;  /* 0x000000ff9e0c7207 */ /* 0x004fe20000000000 */
[----:B------:R1:W-:Y:S01]  /*7aa0*/  STL [R1+0x160], R17 ;  /* 0x0001601101007387 */ /* 0x0003e20000100800 */
[----:B------:R-:W-:Y:S01]  /*7ab0*/  SEL R136, R136, RZ, P4 ;  /* 0x000000ff88887207 */ /* 0x000fe20002000000 */
[----:B------:R-:W-:Y:S01]  /*7ac0*/  IMAD R158, R57, UR4, RZ ;  /* 0x00000004399e7c24 */ /* 0x000fe2000f8e02ff */
[----:B---3--:R-:W-:Y:S01]  /*7ad0*/  SEL R149, R160, RZ, P0 ;  /* 0x000000ffa0957207 */ /* 0x008fe20000000000 */
[----:B------:R2:W-:Y:S01]  /*7ae0*/  STL [R1+0x168], R12 ;  /* 0x0001680c01007387 */ /* 0x0005e20000100800 */
[----:B------:R-:W-:Y:S01]  /*7af0*/  SEL R132, R132, RZ, P4 ;  /* 0x000000ff84847207 */ /* 0x000fe20002000000 */
[----:B------:R-:W-:Y:S01]  /*7b00*/  IMAD R160, R49, UR4, RZ ;  /* 0x0000000431a07c24 */ /* 0x000fe2000f8e02ff */
[----:B------:R-:W-:Y:S01]  /*7b10*/  SEL R232, R232, RZ, P0 ;  /* 0x000000ffe8e87207 */ /* 0x000fe20000000000 */
[----:B------:R3:W-:Y:S01]  /*7b20*/  STL [R1+0x164], R149 ;  /* 0x0001649501007387 */ /* 0x0007e20000100800 */
[----:B------:R-:W-:-:S02]  /*7b30*/  SEL R234, R234, RZ, P0 ;  /* 0x000000ffeaea7207 */ /* 0x000fc40000000000 */
[----:B-1----:R-:W-:Y:S01]  /*7b40*/  SEL R17, R161, RZ, P0 ;  /* 0x000000ffa1117207 */ /* 0x002fe20000000000 */
[----:B------:R-:W-:Y:S01]  /*7b50*/  IMAD R161, R50, UR4, RZ ;  /* 0x0000000432a17c24 */ /* 0x000fe2000f8e02ff */
[----:B------:R-:W-:Y:S02]  /*7b60*/  SEL R128, R128, RZ, P4 ;  /* 0x000000ff80807207 */ /* 0x000fe40002000000 */
[----:B--2---:R-:W-:Y:S01]  /*7b70*/  SEL R12, R162, RZ, P0 ;  /* 0x000000ffa20c7207 */ /* 0x004fe20000000000 */
[----:B------:R-:W-:Y:S01]  /*7b80*/  IMAD R162, R52, UR4, RZ ;  /* 0x0000000434a27c24 */ /* 0x000fe2000f8e02ff */
[----:B------:R-:W-:Y:S02]  /*7b90*/  SEL R182, R182, RZ, P2 ;  /* 0x000000ffb6b67207 */ /* 0x000fe40001000000 */
[----:B---3--:R-:W-:Y:S01]  /*7ba0*/  SEL R149, R164, RZ, P0 ;  /* 0x000000ffa4957207 */ /* 0x008fe20000000000 */
[----:B------:R1:W-:Y:S01]  /*7bb0*/  STL [R1+0x16c], R12 ;  /* 0x00016c0c01007387 */ /* 0x0003e20000100800 */
[----:B------:R-:W-:-:S03]  /*7bc0*/  IMAD R164, R53, UR4, RZ ;  /* 0x0000000435a47c24 */ /* 0x000fc6000f8e02ff */
[----:B------:R2:W-:Y:S01]  /*7bd0*/  STL [R1+0x170], R149 ;  /* 0x0001709501007387 */ /* 0x0005e20000100800 */
[----:B-1----:R-:W-:Y:S01]  /*7be0*/  SEL R12, R165, RZ, P0 ;  /* 0x000000ffa50c7207 */ /* 0x002fe20000000000 */
[----:B------:R-:W-:Y:S01]  /*7bf0*/  IMAD R165, R54, UR4, RZ ;  /* 0x0000000436a57c24 */ /* 0x000fe2000f8e02ff */
[----:B------:R-:W-:Y:S02]  /*7c00*/  ISETP.GE.AND P0, PT, R183, UR6, PT ;  /* 0x00000006b7007c0c */ /* 0x000fe4000bf06270 */
[----:B--2---:R-:W-:Y:S01]  /*7c10*/  SEL R149, R169, RZ, P2 ;  /* 0x000000ffa9957207 */ /* 0x004fe20001000000 */
[----:B------:R1:W-:Y:S02]  /*7c20*/  STL [R1+0x174], R12 ;  /* 0x0001740c01007387 */ /* 0x0003e40000100800 */
[----:B-1----:R-:W-:Y:S01]  /*7c30*/  SEL R12, R166, RZ, P2 ;  /* 0x000000ffa60c7207 */ /* 0x002fe20001000000 */
[----:B------:R-:W-:-:S04]  /*7c40*/  IMAD R166, R56, UR4, RZ ;  /* 0x0000000438a67c24 */ /* 0x000fc8000f8e02ff */
[----:B------:R1:W-:Y:S04]  /*7c50*/  STL [R1+0x17c], R12 ;  /* 0x00017c0c01007387 */ /* 0x0003e80000100800 */
[----:B------:R2:W-:Y:S04]  /*7c60*/  STL [R1+0x178], R150 ;  /* 0x0001789601007387 */ /* 0x0005e80000100800 */
[----:B------:R3:W-:Y:S01]  /*7c70*/  STL [R1+0x180], R149 ;  /* 0x0001809501007387 */ /* 0x0007e20000100800 */
[----:B-1----:R-:W-:Y:S01]  /*7c80*/  SEL R12, R170, RZ, P2 ;  /* 0x000000ffaa0c7207 */ /* 0x002fe20001000000 */
[----:B------:R-:W-:Y:S01]  /*7c90*/  IMAD R170, R87, UR4, RZ ;  /* 0x0000000457aa7c24 */ /* 0x000fe2000f8e02ff */
[----:B--2---:R-:W-:-:S03]  /*7ca0*/  SEL R150, R172, RZ, P2 ;  /* 0x000000ffac967207 */ /* 0x004fc60001000000 */
[----:B------:R1:W-:Y:S01]  /*7cb0*/  STL [R1+0x184], R12 ;  /* 0x0001840c01007387 */ /* 0x0003e20000100800 */
[----:B---3--:R-:W-:-:S03]  /*7cc0*/  SEL R149, R173, RZ, P2 ;  /* 0x000000ffad957207 */ /* 0x008fc60001000000 */
        /* <DEDUP_REMOVED lines=17> */
[----:B--2---:R-:W-:-:S04]  /*7de0*/  IMAD R150, R47, UR4, RZ ;  /* 0x000000042f967c24 */ /* 0x004fc8000f8e02ff */
[----:B------:R1:W-:Y:S01]  /*7df0*/  STL [R1+0x1a8], R12 ;  /* 0x0001a80c01007387 */ /* 0x0003e20000100800 */
[----:B---3--:R-:W-:-:S03]  /*7e00*/  IMAD R149, R42, UR4, RZ ;  /* 0x000000042a957c24 */ /* 0x008fc6000f8e02ff */
[----:B------:R2:W-:Y:S04]  /*7e10*/  STL [R1+0x1ac], R148 ;  /* 0x0001ac9401007387 */ /* 0x0005e80000100800 */
[----:B------:R3:W-:Y:S01]  /*7e20*/  STL [R1+0x1b4], R146 ;  /* 0x0001b49201007387 */ /* 0x0007e20000100800 */
[----:B-1----:R-:W-:Y:S02]  /*7e30*/  SEL R12, R142, RZ, P2 ;  /* 0x000000ff8e0c7207 */ /* 0x002fe40001000000 */
[----:B------:R-:W-:Y:S02]  /*7e40*/  SEL R142, RZ, 0x4, P6 ;  /* 0x00000004ff8e7807 */ /* 0x000fe40003000000 */
[----:B------:R-:W-:Y:S01]  /*7e50*/  ISETP.GE.AND P6, PT, R0, UR6, PT ;  /* 0x0000000600007c0c */ /* 0x000fe2000bfc6270 */
[----:B------:R1:W-:Y:S01]  /*7e60*/  STL [R1+0x1b0], R12 ;  /* 0x0001b00c01007387 */ /* 0x0003e20000100800 */
[----:B------:R-:W-:Y:S01]  /*7e70*/  SEL R0, R141, RZ, P4 ;  /* 0x000000ff8d007207 */ /* 0x000fe20002000000 */
[----:B--2---:R-:W-:Y:S01]  /*7e80*/  IMAD R148, R41, UR4, RZ ;  /* 0x0000000429947c24 */ /* 0x004fe2000f8e02ff */
[----:B---3--:R-:W-:Y:S01]  /*7e90*/  SEL R146, R145, RZ, P4 ;  /* 0x000000ff91927207 */ /* 0x008fe20002000000 */
[----:B------:R-:W-:Y:S01]  /*7ea0*/  IMAD R141, R37, UR4, RZ ;  /* 0x00000004258d7c24 */ /* 0x000fe2000f8e02ff */
[----:B------:R-:W-:-:S02]  /*7eb0*/  SEL R145, RZ, 0x4, P0 ;  /* 0x00000004ff917807 */ /* 0x000fc40000000000 */
[----:B------:R-:W-:Y:S02]  /*7ec0*/  ISETP.NE.U32.AND P0, PT, R146, RZ, PT ;  /* 0x000000ff9200720c */ /* 0x000fe40003f05070 */
[----:B------:R-:W-:Y:S02]  /*7ed0*/  SEL R146, RZ, 0x4, P6 ;  /* 0x00000004ff927807 */ /* 0x000fe40003000000 */
[----:B-1----:R-:W-:Y:S01]  /*7ee0*/  SEL R12, R144, RZ, P4 ;  /* 0x000000ff900c7207 */ /* 0x002fe20002000000 */
[----:B------:R-:W-:Y:S01]  /*7ef0*/  IMAD R144, R38, UR4, RZ ;  /* 0x0000000426907c24 */ /* 0x000fe2000f8e02ff */
[----:B------:R-:W-:Y:S01]  /*7f00*/  ISETP.NE.U32.AND P2, PT, R182, RZ, PT ;  /* 0x000000ffb600720c */ /* 0x000fe20003f45070 */
[----:B------:R-:W-:Y:S02]  /*7f10*/  IMAD R182, R111, UR4, RZ ;  /* 0x000000046fb67c24 */ /* 0x000fe4000f8e02ff */
[----:B------:R1:W-:Y:S04]  /*7f20*/  STL [R1+0x1bc], R12 ;  /* 0x0001bc0c01007387 */ /* 0x0003e80000100800 */
[----:B------:R2:W-:Y:S04]  /*7f30*/  STL [R1+0x1b8], R0 ;  /* 0x0001b80001007387 */ /* 0x0005e80000100800 */
[----:B------:R3:W-:Y:S01]  /*7f40*/  STL [R1+0x1c0], R140 ;  /* 0x0001c08c01007387 */ /* 0x0007e20000100800 */
[----:B-1----:R-:W-:Y:S01]  /*7f50*/  SEL R12, R138, RZ, P4 ;  /* 0x000000ff8a0c7207 */ /* 0x002fe20002000000 */
[----:B------:R-:W-:Y:S01]  /*7f60*/  IMAD R138, R23, UR4, RZ ;  /* 0x00000004178a7c24 */ /* 0x000fe2000f8e02ff */
[----:B------:R-:W-:-:S02]  /*7f70*/  @P2 LOP3.LUT R252, R252, 0x20000, RZ, 0xfc, !PT ;  /* 0x00020000fcfc2812 */ /* 0x000fc400078efcff */
[----:B--2---:R-:W-:Y:S01]  /*7f80*/  SEL R0, R137, RZ, P4 ;  /* 0x000000ff89007207 */ /* 0x004fe20002000000 */
[----:B------:R1:W-:Y:S01]  /*7f90*/  STL [R1+0x1c4], R12 ;  /* 0x0001c40c01007387 */ /* 0x0003e20000100800 */
[----:B------:R-:W-:Y:S01]  /*7fa0*/  IMAD R137, R34, UR4, RZ ;  /* 0x0000000422897c24 */ /* 0x000fe2000f8e02ff */
[----:B------:R-:W-:Y:S01]  /*7fb0*/  LOP3.LUT R252, R252, 0xfffbffff, RZ, 0xc0, !PT ;  /* 0xfffbfffffcfc7812 */ /* 0x000fe200078ec0ff */
[----:B---3--:R-:W-:Y:S01]  /*7fc0*/  IMAD R140, R36, UR4, RZ ;  /* 0x00000004248c7c24 */ /* 0x008fe2000f8e02ff */
[----:B------:R2:W-:Y:S01]  /*7fd0*/  STL [R1+0x1c8], R0 ;  /* 0x0001c80001007387 */ /* 0x0005e20000100800 */
[----:B------:R-:W-:Y:S02]  /*7fe0*/  ISETP.NE.U32.AND P2, PT, R232, RZ, PT ;  /* 0x000000ffe800720c */ /* 0x000fe40003f45070 */
[----:B------:R-:W-:Y:S01]  /*7ff0*/  @P0 LOP3.LUT R252, R252, 0x40000, RZ, 0xfc, !PT ;  /* 0x00040000fcfc0812 */ /* 0x000fe200078efcff */
[----:B------:R3:W-:Y:S01]  /*8000*/  STL [R1+0x1cc], R136 ;  /* 0x0001cc8801007387 */ /* 0x0007e20000100800 */
[----:B------:R-:W-:-:S02]  /*8010*/  ISETP.NE.U32.AND P0, PT, R17, RZ, PT ;  /* 0x000000ff1100720c */ /* 0x000fc40003f05070 */
[----:B-1----:R-:W-:Y:S01]  /*8020*/  SEL R12, R134, RZ, P4 ;  /* 0x000000ff860c7207 */ /* 0x002fe20002000000 */
[----:B------:R-:W-:Y:S01]  /*8030*/  IMAD R134, R114, UR4, RZ ;  /* 0x0000000472867c24 */ /* 0x000fe2000f8e02ff */
[----:B------:R-:W-:Y:S01]  /*8040*/  LOP3.LUT R252, R252, 0xfff7ffff, RZ, 0xc0, !PT ;  /* 0xfff7fffffcfc7812 */ /* 0x000fe200078ec0ff */
[----:B------:R-:W-:Y:S01]  /*8050*/  IMAD R114, R24, UR4, RZ ;  /* 0x0000000418727c24 */ /* 0x000fe2000f8e02ff */
[----:B--2---:R-:W-:Y:S01]  /*8060*/  SEL R0, R133, RZ, P4 ;  /* 0x000000ff85007207 */ /* 0x004fe20002000000 */
[----:B------:R1:W-:Y:S01]  /*8070*/  STL [R1+0x1d4], R12 ;  /* 0x0001d40c01007387 */ /* 0x0003e20000100800 */
[----:B------:R-:W-:Y:S02]  /*8080*/  IMAD R133, R33, UR4, RZ ;  /* 0x0000000421857c24 */ /* 0x000fe4000f8e02ff */
[----:B---3--:R-:W-:Y:S01]  /*8090*/  IMAD R136, R19, UR4, RZ ;  /* 0x0000000413887c24 */ /* 0x008fe2000f8e02ff */
[----:B------:R2:W-:Y:S02]  /*80a0*/  STL [R1+0x1d0], R0 ;  /* 0x0001d00001007387 */ /* 0x0005e40000100800 */
[----:B------:R-:W-:-:S02]  /*80b0*/  @P0 LOP3.LUT R252, R252, 0x80000, RZ, 0xfc, !PT ;  /* 0x00080000fcfc0812 */ /* 0x000fc400078efcff */
[----:B------:R3:W-:Y:S01]  /*80c0*/  STL [R1+0xe8], R132 ;  /* 0x0000e88401007387 */ /* 0x0007e20000100800 */
[----:B-1----:R-:W-:Y:S01]  /*80d0*/  SEL R12, R130, RZ, P4 ;  /* 0x000000ff820c7207 */ /* 0x002fe20002000000 */
[----:B------:R-:W-:Y:S02]  /*80e0*/  IMAD R130, R110, UR4, RZ ;  /* 0x000000046e827c24 */ /* 0x000fe4000f8e02ff */
[----:B------:R-:W-:Y:S01]  /*80f0*/  IMAD R110, R26, UR4, RZ ;  /* 0x000000041a6e7c24 */ /* 0x000fe2000f8e02ff */
[----:B--2---:R-:W-:Y:S01]  /*8100*/  SEL R0, R129, RZ, P4 ;  /* 0x000000ff81007207 */ /* 0x004fe20002000000 */
[----:B------:R1:W-:Y:S01]  /*8110*/  STL [R1+0xf4], R12 ;  /* 0x0000f40c01007387 */ /* 0x0003e20000100800 */
[----:B------:R-:W-:Y:S02]  /*8120*/  IMAD R129, R32, UR4, RZ ;  /* 0x0000000420817c24 */ /* 0x000fe4000f8e02ff */
[----:B---3--:R-:W-:Y:S01]  /*8130*/  IMAD R132, R112, UR4, RZ ;  /* 0x0000000470847c24 */ /* 0x008fe2000f8e02ff */
[----:B------:R2:W-:Y:S01]  /*8140*/  STL [R1+0xf8], R0 ;  /* 0x0000f80001007387 */ /* 0x0005e20000100800 */
[----:B------:R-:W-:-:S03]  /*8150*/  IMAD R112, R25, UR4, RZ ;  /* 0x0000000419707c24 */ /* 0x000fc6000f8e02ff */
[----:B------:R3:W-:Y:S01]  /*8160*/  STL [R1+0x1d8], R128 ;  /* 0x0001d88001007387 */ /* 0x0007e20000100800 */
[----:B-1----:R-:W-:Y:S02]  /*8170*/  SEL R12, R126, RZ, P4 ;  /* 0x000000ff7e0c7207 */ /* 0x002fe40002000000 */
[----:B------:R-:W-:Y:S01]  /*8180*/  SEL R126, R145, RZ, P4 ;  /* 0x000000ff917e7207 */ /* 0x000fe20002000000 */
        /* <DEDUP_REMOVED lines=8> */
[----:B-1----:R-:W-:Y:S01]  /*8210*/  SEL R12, R146, RZ, P4 ;  /* 0x000000ff920c7207 */ /* 0x002fe20002000000 */
[----:B------:R-:W-:Y:S01]  /*8220*/  IMAD R146, R39, UR4, RZ ;  /* 0x0000000427927c24 */ /* 0x000fe2000f8e02ff */
[C---:B------:R-:W-:Y:S01]  /*8230*/  LEA R214, P4, R124.reuse, R212, 0x2 ;  /* 0x000000d47cd67211 */ /* 0x040fe200078810ff */
[----:B--2---:R-:W-:Y:S02]  /*8240*/  IMAD R0, R125, UR4, RZ ;  /* 0x000000047d007c24 */ /* 0x004fe4000f8e02ff */
[----:B------:R1:W-:Y:S01]  /*8250*/  STL [R1+0x1e8], R12 ;  /* 0x0001e80c01007387 */ /* 0x0003e20000100800 */
[----:B------:R-:W-:Y:S01]  /*8260*/  LEA.HI.X.SX32 R215, R124, R4, 0x2, P4 ;  /* 0x000000047cd77211 */ /* 0x000fe200020f16ff */
[----:B---3--:R-:W-:Y:S02]  /*8270*/  IMAD R126, R104, UR4, RZ ;  /* 0x00000004687e7c24 */ /* 0x008fe4000f8e02ff */
[----:B------:R2:W-:Y:S01]  /*8280*/  STL [R1+0x224], R0 ;  /* 0x0002240001007387 */ /* 0x0005e20000100800 */
[-C--:B------:R-:W-:Y:S01]  /*8290*/  LEA R36, P6, R0, R212.reuse, 0x2 ;  /* 0x000000d400247211 */ /* 0x080fe200078c10ff */
[----:B------:R-:W-:Y:S01]  /*82a0*/  IMAD R104, R30, UR4, RZ ;  /* 0x000000041e687c24 */ /* 0x000fe2000f8e02ff */
[----:B------:R-:W-:Y:S01]  /*82b0*/  LEA R32, P4, R122, R212, 0x2 ;  /* 0x000000d47a207211 */ /* 0x000fe200078810ff */
[----:B------:R3:W-:Y:S01]  /*82c0*/  STL [R1+0x228], R124 ;  /* 0x0002287c01007387 */ /* 0x0007e20000100800 */
[-C--:B------:R-:W-:Y:S01]  /*82d0*/  LEA.HI.X.SX32 R37, R0, R4.reuse, 0x2, P6 ;  /* 0x0000000400257211 */ /* 0x080fe200030f16ff */
[----:B-1----:R-:W-:Y:S01]  /*82e0*/  IMAD R12, R65, UR4, RZ ;  /* 0x00000004410c7c24 */ /* 0x002fe2000f8e02ff */
[----:B------:R-:W-:Y:S01]  /*82f0*/  LEA.HI.X.SX32 R33, R122, R4, 0x2, P4 ;  /* 0x000000047a217211 */ /* 0x000fe200020f16ff */
[----:B------:R1:W-:Y:S01]  /*8300*/  STL [R1+0x43c], R122 ;  /* 0x00043c7a01007387 */ /* 0x0003e20000100800 */
[----:B--2---:R-:W-:-:S03]  /*8310*/  IMAD R0, R28, UR4, RZ ;  /* 0x000000041c007c24 */ /* 0x004fc6000f8e02ff */
[----:B------:R-:W-:Y:S01]  /*8320*/  STL [R1+0x438], R121 ;  /* 0x0004387901007387 */ /* 0x000fe20000100800 */
[----:B---3--:R-:W-:-:S03]  /*8330*/  IMAD R124, R11, UR4, RZ ;  /* 0x000000040b7c7c24 */ /* 0x008fc6000f8e02ff */
[----:B------:R-:W-:Y:S01]  /*8340*/  STL [R1+0x434], R120 ;  /* 0x0004347801007387 */ /* 0x000fe20000100800 */
[----:B-1----:R-:W-:-:S03]  /*8350*/  IMAD R122, R18, UR4, RZ ;  /* 0x00000004127a7c24 */ /* 0x002fc6000f8e02ff */
[----:B------:R-:W-:Y:S04]  /*8360*/  STL [R1+0x430], R118 ;  /* 0x0004307601007387 */ /* 0x000fe80000100800 */
        /* <DEDUP_REMOVED lines=63> */
[----:B------:R-:W-:Y:S04]  /*8760*/  STL.64 [R1+0x8c8], R214 ;  /* 0x0008c8d601007387 */ /* 0x000fe80000100a00 */
[----:B------:R-:W-:Y:S04]  /*8770*/  STL [R1+0x330], R133 ;  /* 0x0003308501007387 */ /* 0x000fe80000100800 */
[----:B------:R-:W-:Y:S04]  /*8780*/  STL [R1+0x32c], R129 ;  /* 0x00032c8101007387 */ /* 0x000fe80000100800 */
[----:B------:R-:W-:Y:S04]  /*8790*/  STL [R1+0x328], R104 ;  /* 0x0003286801007387 */ /* 0x000fe80000100800 */
[----:B------:R1:W-:Y:S04]  /*87a0*/  STL.64 [R1+0xb0], R36 ;  /* 0x0000b02401007387 */ /* 0x0003e80000100a00 */
[----:B------:R-:W-:Y:S04]  /*87b0*/  STL [R1+0x324], R106 ;  /* 0x0003246a01007387 */ /* 0x000fe80000100800 */
[----:B------:R2:W-:Y:S01]  /*87c0*/  STL.64 [R1+0xa8], R32 ;  /* 0x0000a82001007387 */ /* 0x0005e20000100a00 */
[----:B-1----:R-:W-:-:S03]  /*87d0*/  LEA R36, P6, R121, R212, 0x2 ;  /* 0x000000d479247211 */ /* 0x002fc600078c10ff */
[----:B------:R-:W-:Y:S01]  /*87e0*/  STL [R1+0x320], R0 ;  /* 0x0003200001007387 */ /* 0x000fe20000100800 */
[----:B------:R-:W-:Y:S02]  /*87f0*/  LEA.HI.X.SX32 R37, R121, R4, 0x2, P6 ;  /* 0x0000000479257211 */ /* 0x000fe400030f16ff */
[-C--:B------:R-:W-:Y:S02]  /*8800*/  LEA R28, P6, R118, R212.reuse, 0x2 ;  /* 0x000000d4761c7211 */ /* 0x080fe400078c10ff */
[----:B--2---:R-:W-:Y:S01]  /*8810*/  LEA R32, P4, R120, R212, 0x2 ;  /* 0x000000d478207211 */ /* 0x004fe200078810ff */
[----:B------:R-:W-:Y:S01]  /*8820*/  STL.64 [R1+0xa0], R36 ;  /* 0x0000a02401007387 */ /* 0x000fe20000100a00 */
[-C--:B------:R-:W-:Y:S01]  /*8830*/  LEA.HI.X.SX32 R29, R118, R4.reuse, 0x2, P6 ;  /* 0x00000004761d7211 */ /* 0x080fe200030f16ff */
[----:B------:R-:W-:Y:S01]  /*8840*/  IMAD R118, R21, UR4, RZ ;  /* 0x0000000415767c24 */ /* 0x000fe2000f8e02ff */
[----:B------:R-:W-:Y:S01]  /*8850*/  LEA.HI.X.SX32 R33, R120, R4, 0x2, P4 ;  /* 0x0000000478217211 */ /* 0x000fe200020f16ff */
[----:B------:R-:W-:-:S04]  /*8860*/  IMAD R120, R20, UR4, RZ ;  /* 0x0000000414787c24 */ /* 0x000fc8000f8e02ff */
[----:B------:R1:W-:Y:S04]  /*8870*/  STL.64 [R1+0x98], R32 ;  /* 0x0000982001007387 */ /* 0x0003e80000100a00 */
[----:B------:R-:W-:Y:S04]  /*8880*/  STL [R1+0x31c], R110 ;  /* 0x00031c6e01007387 */ /* 0x000fe80000100800 */
[----:B------:R2:W-:Y:S01]  /*8890*/  STL.64 [R1+0x90], R28 ;  /* 0x0000901c01007387 */ /* 0x0005e20000100a00 */
[----:B-1----:R-:W-:-:S04]  /*88a0*/  LEA R32, P4, R117, R212, 0x2 ;  /* 0x000000d475207211 */ /* 0x002fc800078810ff */
[----:B------:R-:W-:Y:S02]  /*88b0*/  LEA.HI.X.SX32 R33, R117, R4, 0x2, P4 ;  /* 0x0000000475217211 */ /* 0x000fe400020f16ff */
[----:B--2---:R-:W-:-:S03]  /*88c0*/  LEA R28, P6, R116, R212, 0x2 ;  /* 0x000000d4741c7211 */ /* 0x004fc600078c10ff */
[----:B------:R1:W-:Y:S01]  /*88d0*/  STL.64 [R1+0x88], R32 ;  /* 0x0000882001007387 */ /* 0x0003e20000100a00 */
[----:B------:R-:W-:-:S03]  /*88e0*/  LEA.HI.X.SX32 R29, R116, R4, 0x2, P6 ;  /* 0x00000004741d7211 */ /* 0x000fc600030f16ff */
[----:B------:R-:W-:Y:S01]  /*88f0*/  STL [R1+0x318], R112 ;  /* 0x0003187001007387 */ /* 0x000fe20000100800 */
[----:B------:R-:W-:-:S03]  /*8900*/  IMAD R116, R22, UR4, RZ ;  /* 0x0000000416747c24 */ /* 0x000fc6000f8e02ff */
[----:B------:R2:W-:Y:S01]  /*8910*/  STL.64 [R1+0x80], R28 ;  /* 0x0000801c01007387 */ /* 0x0005e20000100a00 */
[----:B-1----:R-:W-:-:S03]  /*8920*/  LEA R32, P4, R134, R212, 0x2 ;  /* 0x000000d486207211 */ /* 0x002fc600078810ff */
[----:B------:R-:W-:Y:S01]  /*8930*/  STL [R1+0x314], R114 ;  /* 0x0003147201007387 */ /* 0x000fe20000100800 */
[----:B------:R-:W-:Y:S01]  /*8940*/  LEA.HI.X.SX32 R33, R134, R4, 0x2, P4 ;  /* 0x0000000486217211 */ /* 0x000fe200020f16ff */
[----:B------:R-:W-:Y:S01]  /*8950*/  IMAD R134, R9, UR4, RZ ;  /* 0x0000000409867c24 */ /* 0x000fe2000f8e02ff */
[CC--:B------:R-:W-:Y:S02]  /*8960*/  LEA R24, P4, R132.reuse, R212.reuse, 0x2 ;  /* 0x000000d484187211 */ /* 0x0c0fe400078810ff */
[----:B--2---:R-:W-:Y:S01]  /*8970*/  LEA R28, P6, R113, R212, 0x2 ;  /* 0x000000d4711c7211 */ /* 0x004fe200078c10ff */
[----:B------:R-:W-:Y:S01]  /*8980*/  STL.64 [R1+0x78], R32 ;  /* 0x0000782001007387 */ /* 0x000fe20000100a00 */
[-C--:B------:R-:W-:Y:S01]  /*8990*/  LEA.HI.X.SX32 R25, R132, R4.reuse, 0x2, P4 ;  /* 0x0000000484197211 */ /* 0x080fe200020f16ff */
[----:B------:R-:W-:Y:S01]  /*89a0*/  IMAD R132, R3, UR4, RZ ;  /* 0x0000000403847c24 */ /* 0x000fe2000f8e02ff */
[----:B------:R-:W-:-:S05]  /*89b0*/  LEA.HI.X.SX32 R29, R113, R4, 0x2, P6 ;  /* 0x00000004711d7211 */ /* 0x000fca00030f16ff */
[----:B------:R1:W-:Y:S04]  /*89c0*/  STL.64 [R1+0x70], R28 ;  /* 0x0000701c01007387 */ /* 0x0003e80000100a00 */
[----:B------:R2:W-:Y:S04]  /*89d0*/  STL.64 [R1+0x68], R24 ;  /* 0x0000681801007387 */ /* 0x0005e80000100a00 */
[----:B------:R-:W-:Y:S01]  /*89e0*/  STL [R1+0x310], R116 ;  /* 0x0003107401007387 */ /* 0x000fe20000100800 */
[-C--:B-1----:R-:W-:Y:S02]  /*89f0*/  LEA R28, P6, R130, R212.reuse, 0x2 ;  /* 0x000000d4821c7211 */ /* 0x082fe400078c10ff */
[----:B--2---:R-:W-:-:S02]  /*8a00*/  LEA R24, P4, R109, R212, 0x2 ;  /* 0x000000d46d187211 */ /* 0x004fc400078810ff */
[-C--:B------:R-:W-:Y:S01]  /*8a10*/  LEA.HI.X.SX32 R29, R130, R4.reuse, 0x2, P6 ;  /* 0x00000004821d7211 */ /* 0x080fe200030f16ff */
[----:B------:R-:W-:Y:S01]  /*8a20*/  IMAD R130, R2, UR4, RZ ;  /* 0x0000000402827c24 */ /* 0x000fe2000f8e02ff */
[----:B------:R-:W-:-:S03]  /*8a30*/  LEA.HI.X.SX32 R25, R109, R4, 0x2, P4 ;  /* 0x000000046d197211 */ /* 0x000fc600020f16ff */
[----:B------:R1:W-:Y:S04]  /*8a40*/  STL.64 [R1+0x60], R28 ;  /* 0x0000601c01007387 */ /* 0x0003e80000100a00 */
[----:B------:R2:W-:Y:S04]  /*8a50*/  STL.64 [R1+0x58], R24 ;  /* 0x0000581801007387 */ /* 0x0005e80000100a00 */
[----:B------:R-:W-:Y:S01]  /*8a60*/  STL [R1+0x30c], R118 ;  /* 0x00030c7601007387 */ /* 0x000fe20000100800 */
[-C--:B-1----:R-:W-:Y:S02]  /*8a70*/  LEA R28, P6, R108, R212.reuse, 0x2 ;  /* 0x000000d46c1c7211 */ /* 0x082fe400078c10ff */
[----:B--2---:R-:W-:-:S02]  /*8a80*/  LEA R24, P4, R128, R212, 0x2 ;  /* 0x000000d480187211 */ /* 0x004fc400078810ff */
[-C--:B------:R-:W-:Y:S02]  /*8a90*/  LEA.HI.X.SX32 R29, R108, R4.reuse, 0x2, P6 ;  /* 0x000000046c1d7211 */ /* 0x080fe400030f16ff */
[----:B------:R-:W-:Y:S01]  /*8aa0*/  LEA.HI.X.SX32 R25, R128, R4, 0x2, P4 ;  /* 0x0000000480197211 */ /* 0x000fe200020f16ff */
[----:B------:R-:W-:Y:S02]  /*8ab0*/  IMAD R128, R8, UR4, RZ ;  /* 0x0000000408807c24 */ /* 0x000fe4000f8e02ff */
[----:B------:R1:W-:Y:S04]  /*8ac0*/  STL.64 [R1+0x50], R28 ;  /* 0x0000501c01007387 */ /* 0x0003e80000100a00 */
[----:B------:R2:W-:Y:S04]  /*8ad0*/  STL.64 [R1+0x48], R24 ;  /* 0x0000481801007387 */ /* 0x0005e80000100a00 */
[----:B------:R-:W-:Y:S01]  /*8ae0*/  STL [R1+0x308], R120 ;  /* 0x0003087801007387 */ /* 0x000fe20000100800 */
[----:B-1----:R-:W-:-:S02]  /*8af0*/  LEA R28, P6, R105, R212, 0x2 ;  /* 0x000000d4691c7211 */ /* 0x002fc400078c10ff */
[----:B--2---:R-:W-:Y:S02]  /*8b00*/  LEA R24, P4, R126, R212, 0x2 ;  /* 0x000000d47e187211 */ /* 0x004fe400078810ff */
[----:B------:R-:W-:Y:S02]  /*8b10*/  LEA.HI.X.SX32 R29, R105, R4, 0x2, P6 ;  /* 0x00000004691d7211 */ /* 0x000fe400030f16ff */
[----:B------:R-:W-:Y:S02]  /*8b20*/  LEA R20, P6, R102, R212, 0x2 ;  /* 0x000000d466147211 */ /* 0x000fe400078c10ff */
[-C--:B------:R-:W-:Y:S01]  /*8b30*/  LEA.HI.X.SX32 R25, R126, R4.reuse, 0x2, P4 ;  /* 0x000000047e197211 */ /* 0x080fe200020f16ff */
[----:B------:R-:W-:Y:S01]  /*8b40*/  STL.64 [R1+0x40], R28 ;  /* 0x0000401c01007387 */ /* 0x000fe20000100a00 */
[----:B------:R-:W-:Y:S01]  /*8b50*/  LEA.HI.X.SX32 R21, R102, R4, 0x2, P6 ;  /* 0x0000000466157211 */ /* 0x000fe200030f16ff */
[----:B------:R-:W-:Y:S02]  /*8b60*/  IMAD R126, R10, UR4, RZ ;  /* 0x000000040a7e7c24 */ /* 0x000fe4000f8e02ff */
        /* <DEDUP_REMOVED lines=8> */
[----:B------:R-:W-:Y:S04]  /*8bf0*/  STL [R1+0x300], R124 ;  /* 0x0003007c01007387 */ /* 0x000fe80000100800 */
[----:B------:R2:W-:Y:S01]  /*8c00*/  STL.64 [R1+0x20], R20 ;  /* 0x0000201401007387 */ /* 0x0005e20000100a00 */
[----:B-1----:R-:W-:-:S03]  /*8c10*/  LEA R24, P4, R98, R212, 0x2 ;  /* 0x000000d462187211 */ /* 0x002fc600078810ff */
[----:B------:R-:W-:Y:S01]  /*8c20*/  STL [R1+0x2c8], R126 ;  /* 0x0002c87e01007387 */ /* 0x000fe20000100800 */
[----:B------:R-:W-:Y:S02]  /*8c30*/  LEA.HI.X.SX32 R25, R98, R4, 0x2, P4 ;  /* 0x0000000462197211 */ /* 0x000fe400020f16ff */
[CC--:B------:R-:W-:Y:S02]  /*8c40*/  LEA R214, P4, R96.reuse, R212.reuse, 0x2 ;  /* 0x000000d460d67211 */ /* 0x0c0fe400078810ff */
[C---:B--2---:R-:W-:Y:S01]  /*8c50*/  LEA R20, P6, R97.reuse, R212, 0x2 ;  /* 0x000000d461147211 */ /* 0x044fe200078c10ff */
[----:B------:R-:W-:Y:S01]  /*8c60*/  STL.64 [R1+0x18], R24 ;  /* 0x0000181801007387 */ /* 0x000fe20000100a00 */
[-C--:B------:R-:W-:Y:S02]  /*8c70*/  LEA.HI.X.SX32 R215, R96, R4.reuse, 0x2, P4 ;  /* 0x0000000460d77211 */ /* 0x080fe400020f16ff */
[----:B------:R-:W-:Y:S02]  /*8c80*/  LEA.HI.X.SX32 R21, R97, R4, 0x2, P6 ;  /* 0x0000000461157211 */ /* 0x000fe400030f16ff */
[----:B------:R-:W-:-:S02]  /*8c90*/  LEA R10, P6, R94, R212, 0x2 ;  /* 0x000000d45e0a7211 */ /* 0x000fc400078c10ff */
[C---:B------:R-:W-:Y:S01]  /*8ca0*/  LEA R250, P4, R93.reuse, R212, 0x2 ;  /* 0x000000d45dfa7211 */ /* 0x040fe200078810ff */
[----:B------:R-:W-:Y:S01]  /*8cb0*/  STL.64 [R1+0x10], R20 ;  /* 0x0000101401007387 */ /* 0x000fe20000100a00 */
[----:B------:R-:W-:Y:S02]  /*8cc0*/  LEA.HI.X.SX32 R11, R94, R4, 0x2, P6 ;  /* 0x000000045e0b7211 */ /* 0x000fe400030f16ff */
[C---:B------:R-:W-:Y:S01]  /*8cd0*/  LEA R248, P6, R92.reuse, R212, 0x2 ;  /* 0x000000d45cf87211 */ /* 0x040fe200078c10ff */
[----:B------:R-:W-:Y:S01]  /*8ce0*/  STL [R1+0x2c4], R128 ;  /* 0x0002c48001007387 */ /* 0x000fe20000100800 */
[-C--:B------:R-:W-:Y:S02]  /*8cf0*/  LEA.HI.X.SX32 R251, R93, R4.reuse, 0x2, P4 ;  /* 0x000000045dfb7211 */ /* 0x080fe400020f16ff */
[----:B------:R-:W-:Y:S01]  /*8d00*/  LEA.HI.X.SX32 R249, R92, R4, 0x2, P6 ;  /* 0x000000045cf97211 */ /* 0x000fe200030f16ff */
[----:B------:R-:W-:Y:S01]  /*8d10*/  STL.64 [R1+0x8], R214 ;  /* 0x000008d601007387 */ /* 0x000fe20000100a00 */
[----:B------:R-:W-:-:S02]  /*8d20*/  LEA R2, P6, R89, R212, 0x2 ;  /* 0x000000d459027211 */ /* 0x000fc400078c10ff */
[C---:B------:R-:W-:Y:S01]  /*8d30*/  LEA R246, P4, R90.reuse, R212, 0x2 ;  /* 0x000000d45af67211 */ /* 0x040fe200078810ff */
[----:B------:R1:W-:Y:S01]  /*8d40*/  STL.64 [R1], R10 ;  /* 0x0000000a01007387 */ /* 0x0003e20000100a00 */
[-C--:B------:R-:W-:Y:S02]  /*8d50*/  LEA.HI.X.SX32 R3, R89, R4.reuse, 0x2, P6 ;  /* 0x0000000459037211 */ /* 0x080fe400030f16ff */
[----:B------:R-:W-:Y:S01]  /*8d60*/  LEA.HI.X.SX32 R247, R90, R4, 0x2, P4 ;  /* 0x000000045af77211 */ /* 0x000fe200020f16ff */
[----:B------:R-:W-:Y:S01]  /*8d70*/  STL.64 [R1+0x8d0], R214 ;  /* 0x0008d0d601007387 */ /* 0x000fe20000100a00 */
[----:B------:R-:W-:-:S03]  /*8d80*/  LEA R8, P4, R88, R212, 0x2 ;  /* 0x000000d458087211 */ /* 0x000fc600078810ff */
[----:B------:R-:W-:Y:S01]  /*8d90*/  STL.64 [R1+0x8d8], R250 ;  /* 0x0008d8fa01007387 */ /* 0x000fe20000100a00 */
[----:B------:R-:W-:Y:S02]  /*8da0*/  LEA.HI.X.SX32 R9, R88, R4, 0x2, P4 ;  /* 0x0000000458097211 */ /* 0x000fe400020f16ff */
[CC--:B------:R-:W-:Y:S01]  /*8db0*/  LEA R18, P4, R85.reuse, R212.reuse, 0x2 ;  /* 0x000000d455127211 */ /* 0x0c0fe200078810ff */
[----:B------:R-:W-:Y:S01]  /*8dc0*/  STL [R1+0x2c0], R130 ;  /* 0x0002c08201007387 */ /* 0x000fe20000100800 */
[C---:B-1----:R-:W-:Y:S02]  /*8dd0*/  LEA R10, P6, R86.reuse, R212, 0x2 ;  /* 0x000000d4560a7211 */ /* 0x042fe400078c10ff */
[-C--:B------:R-:W-:Y:S01]  /*8de0*/  LEA.HI.X.SX32 R19, R85, R4.reuse, 0x2, P4 ;  /* 0x0000000455137211 */ /* 0x080fe200020f16ff */
[----:B------:R-:W-:Y:S01]  /*8df0*/  STL.64 [R1+0x8f0], R248 ;  /* 0x0008f0f801007387 */ /* 0x000fe20000100a00 */
[----:B------:R-:W-:Y:S02]  /*8e00*/  LEA.HI.X.SX32 R11, R86, R4, 0x2, P6 ;  /* 0x00000004560b7211 */ /* 0x000fe400030f16ff */
[-C--:B------:R-:W-:Y:S01]  /*8e10*/  LEA R20, P6, R84, R212.reuse, 0x2 ;  /* 0x000000d454147211 */ /* 0x080fe200078c10ff */
[----:B------:R-:W-:Y:S01]  /*8e20*/  STL.64 [R1+0x8e0], R246 ;  /* 0x0008e0f601007387 */ /* 0x000fe20000100a00 */
[----:B------:R-:W-:-:S02]  /*8e30*/  LEA R22, P4, R82, R212, 0x2 ;  /* 0x000000d452167211 */ /* 0x000fc400078810ff */
[----:B------:R-:W-:Y:S01]  /*8e40*/  LEA.HI.X.SX32 R21, R84, R4, 0x2, P6 ;  /* 0x0000000454157211 */ /* 0x000fe200030f16ff */
[----:B------:R-:W-:Y:S01]  /*8e50*/  STL [R1+0x2bc], R132 ;  /* 0x0002bc8401007387 */ /* 0x000fe20000100800 */
[C---:B------:R-:W-:Y:S02]  /*8e60*/  LEA R24, P6, R81.reuse, R212, 0x2 ;  /* 0x000000d451187211 */ /* 0x040fe400078c10ff */
[-C--:B------:R-:W-:Y:S01]  /*8e70*/  LEA.HI.X.SX32 R23, R82, R4.reuse, 0x2, P4 ;  /* 0x0000000452177211 */ /* 0x080fe200020f16ff */
[----:B------:R1:W-:Y:S01]  /*8e80*/  STL.64 [R1+0x8f8], R2 ;  /* 0x0008f80201007387 */ /* 0x0003e20000100a00 */
[----:B------:R-:W-:Y:S02]  /*8e90*/  LEA.HI.X.SX32 R25, R81, R4, 0x2, P6 ;  /* 0x0000000451197211 */ /* 0x000fe400030f16ff */
[-C--:B------:R-:W-:Y:S01]  /*8ea0*/  LEA R28, P6, R78, R212.reuse, 0x2 ;  /* 0x000000d44e1c7211 */ /* 0x080fe200078c10ff */
[----:B------:R2:W-:Y:S01]  /*8eb0*/  STL.64 [R1+0x8e8], R8 ;  /* 0x0008e80801007387 */ /* 0x0005e20000100a00 */
[----:B------:R-:W-:-:S02]  /*8ec0*/  LEA R26, P4, R80, R212, 0x2 ;  /* 0x000000d4501a7211 */ /* 0x000fc400078810ff */
[----:B------:R-:W-:Y:S01]  /*8ed0*/  LEA.HI.X.SX32 R29, R78, R4, 0x2, P6 ;  /* 0x000000044e1d7211 */ /* 0x000fe200030f16ff */
[----:B------:R-:W-:Y:S01]  /*8ee0*/  STL [R1+0x2b8], R134 ;  /* 0x0002b88601007387 */ /* 0x000fe20000100800 */
[----:B------:R-:W-:-:S03]  /*8ef0*/  LEA R32, P6, R76, R212, 0x2 ;  /* 0x000000d44c207211 */ /* 0x000fc600078c10ff */
[----:B------:R3:W-:Y:S01]  /*8f00*/  STL.64 [R1+0x900], R10 ;  /* 0x0009000a01007387 */ /* 0x0007e20000100a00 */
[----:B------:R-:W-:Y:S01]  /*8f10*/  LEA.HI.X.SX32 R33, R76, R4, 0x2, P6 ;  /* 0x000000044c217211 */ /* 0x000fe200030f16ff */
[----:B-1----:R-:W-:Y:S01]  /*8f20*/  IMAD R3, R91, UR4, RZ ;  /* 0x000000045b037c24 */ /* 0x002fe2000f8e02ff */
[----:B------:R-:W-:Y:S01]  /*8f30*/  LEA R36, P6, R73, R212, 0x2 ;  /* 0x000000d449247211 */ /* 0x000fe200078c10ff */
[----:B------:R1:W-:Y:S01]  /*8f40*/  STL.64 [R1+0x908], R18 ;  /* 0x0009081201007387 */ /* 0x0003e20000100a00 */
[----:B--2---:R-:W-:Y:S02]  /*8f50*/  IMAD R9, R75, UR4, RZ ;  /* 0x000000044b097c24 */ /* 0x004fe4000f8e02ff */
[----:B------:R-:W-:Y:S01]  /*8f60*/  LEA.HI.X.SX32 R37, R73, R4, 0x2, P6 ;  /* 0x0000000449257211 */ /* 0x000fe200030f16ff */
[----:B------:R-:W-:Y:S01]  /*8f70*/  STL [R1+0x2b4], R136 ;  /* 0x0002b48801007387 */ /* 0x000fe20000100800 */
[----:B------:R-:W-:Y:S01]  /*8f80*/  LEA R40, P6, R70, R212, 0x2 ;  /* 0x000000d446287211 */ /* 0x000fe200078c10ff */
[----:B------:R-:W-:-:S02]  /*8f90*/  IMAD R8, R83, UR4, RZ ;  /* 0x0000000453087c24 */ /* 0x000fc4000f8e02ff */
[----:B------:R2:W-:Y:S01]  /*8fa0*/  STL.64 [R1+0x910], R20 ;  /* 0x0009101401007387 */ /* 0x0005e20000100a00 */
[----:B------:R-:W-:Y:S01]  /*8fb0*/  LEA.HI.X.SX32 R41, R70, R4, 0x2, P6 ;  /* 0x0000000446297211 */ /* 0x000fe200030f16ff */
[----:B---3--:R-:W-:Y:S01]  /*8fc0*/  IMAD R11, R59, UR4, RZ ;  /* 0x000000043b0b7c24 */ /* 0x008fe2000f8e02ff */
[C---:B------:R-:W-:Y:S01]  /*8fd0*/  LEA R44, P6, R68.reuse, R212, 0x2 ;  /* 0x000000d4442c7211 */ /* 0x040fe200078c10ff */
[----:B-1----:R-:W-:Y:S01]  /*8fe0*/  IMAD R19, R35, UR4, RZ ;  /* 0x0000000423137c24 */ /* 0x002fe2000f8e02ff */
[----:B------:R1:W-:Y:S01]  /*8ff0*/  STL.64 [R1+0x918], R22 ;  /* 0x0009181601007387 */ /* 0x0003e20000100a00 */
[----:B------:R-:W-:Y:S01]  /*9000*/  IMAD R18, R43, UR4, RZ ;  /* 0x000000042b127c24 */ /* 0x000fe2000f8e02ff */
[----:B------:R-:W-:Y:S01]  /*9010*/  LEA.HI.X.SX32 R45, R68, R4, 0x2, P6 ;  /* 0x00000004442d7211 */ /* 0x000fe200030f16ff */
[----:B------:R-:W-:Y:S01]  /*9020*/  IMAD R10, R67, UR4, RZ ;  /* 0x00000004430a7c24 */ /* 0x000fe2000f8e02ff */
[----:B------:R-:W-:Y:S01]  /*9030*/  LEA R48, P6, R12, R212, 0x2 ;  /* 0x000000d40c307211 */ /* 0x000fe200078c10ff */
[----:B------:R-:W-:Y:S01]  /*9040*/  IMAD R2, R99, UR4, RZ ;  /* 0x0000000463027c24 */ /* 0x000fe2000f8e02ff */
[----:B------:R-:W-:Y:S01]  /*9050*/  STL [R1+0x2b0], R138 ;  /* 0x0002b08a01007387 */ /* 0x000fe20000100800 */
[----:B--2---:R-:W-:Y:S01]  /*9060*/  IMAD R20, R27, UR4, RZ ;  /* 0x000000041b147c24 */ /* 0x004fe2000f8e02ff */
[----:B------:R-:W-:Y:S01]  /*9070*/  LEA.HI.X.SX32 R27, R80, R4, 0x2, P4 ;  /* 0x00000004501b7211 */ /* 0x000fe200020f16ff */
[----:B------:R-:W-:Y:S01]  /*9080*/  IMAD R21, R135, UR4, RZ ;  /* 0x0000000487157c24 */ /* 0x000fe2000f8e02ff */
[----:B------:R-:W-:-:S02]  /*9090*/  LEA R30, P4, R77, R212, 0x2 ;  /* 0x000000d44d1e7211 */ /* 0x000fc400078810ff */
[-C--:B------:R-:W-:Y:S01]  /*90a0*/  LEA.HI.X.SX32 R49, R12, R4.reuse, 0x2, P6 ;  /* 0x000000040c317211 */ /* 0x080fe200030f16ff */
[----:B------:R-:W-:Y:S01]  /*90b0*/  IMAD R12, R51, UR4, RZ ;  /* 0x00000004330c7c24 */ /* 0x000fe2000f8e02ff */
[----:B------:R-:W-:Y:S01]  /*90c0*/  LEA.HI.X.SX32 R31, R77, R4, 0x2, P4 ;  /* 0x000000044d1f7211 */ /* 0x000fe200020f16ff */
[----:B-1----:R-:W-:Y:S01]  /*90d0*/  IMAD R23, R127, UR4, RZ ;  /* 0x000000047f177c24 */ /* 0x002fe2000f8e02ff */
[-C--:B------:R-:W-:Y:S01]  /*90e0*/  LEA R34, P4, R74, R212.reuse, 0x2 ;  /* 0x000000d44a227211 */ /* 0x080fe200078810ff */
[----:B------:R-:W-:Y:S01]  /*90f0*/  IMAD R22, R131, UR4, RZ ;  /* 0x0000000483167c24 */ /* 0x000fe2000f8e02ff */
[----:B------:R-:W-:Y:S01]  /*9100*/  LEA R52, P6, R62, R212, 0x2 ;  /* 0x000000d43e347211 */ /* 0x000fe200078c10ff */
[----:B------:R1:W-:Y:S01]  /*9110*/  STL [R1+0x2ac], R20 ;  /* 0x0002ac1401007387 */ /* 0x0003e20000100800 */
[----:B------:R-:W-:Y:S02]  /*9120*/  LEA.HI.X.SX32 R35, R74, R4, 0x2, P4 ;  /* 0x000000044a237211 */ /* 0x000fe400020f16ff */
[----:B------:R-:W-:Y:S01]  /*9130*/  LEA R38, P4, R72, R212, 0x2 ;  /* 0x000000d448267211 */ /* 0x000fe200078810ff */
[----:B------:R-:W-:Y:S01]  /*9140*/  STL [R1+0x2a8], R142 ;  /* 0x0002a88e01007387 */ /* 0x000fe20000100800 */
[----:B------:R-:W-:-:S02]  /*9150*/  LEA.HI.X.SX32 R53, R62, R4, 0x2, P6 ;  /* 0x000000043e357211 */ /* 0x000fc400030f16ff */
[----:B------:R-:W-:Y:S01]  /*9160*/  LEA.HI.X.SX32 R39, R72, R4, 0x2, P4 ;  /* 0x0000000448277211 */ /* 0x000fe200020f16ff */
[----:B------:R2:W-:Y:S01]  /*9170*/  STL [R1+0x2a4], R19 ;  /* 0x0002a41301007387 */ /* 0x0005e20000100800 */
[CC--:B------:R-:W-:Y:S02]  /*9180*/  LEA R42, P4, R69.reuse, R212.reuse, 0x2 ;  /* 0x000000d4452a7211 */ /* 0x0c0fe400078810ff */
[----:B------:R-:W-:Y:S01]  /*9190*/  LEA R56, P6, R60, R212, 0x2 ;  /* 0x000000d43c387211 */ /* 0x000fe200078c10ff */
[----:B------:R-:W-:Y:S01]  /*91a0*/  STL [R1+0x2a0], R146 ;  /* 0x0002a09201007387 */ /* 0x000fe20000100800 */
[----:B------:R-:W-:Y:S02]  /*91b0*/  LEA.HI.X.SX32 R43, R69, R4, 0x2, P4 ;  /* 0x00000004452b7211 */ /* 0x000fe400020f16ff */
[----:B------:R-:W-:Y:S01]  /*91c0*/  LEA R46, P4, R66, R212, 0x2 ;  /* 0x000000d4422e7211 */ /* 0x000fe200078810ff */
[----:B------:R3:W-:Y:S01]  /*91d0*/  STL [R1+0x29c], R18 ;  /* 0x00029c1201007387 */ /* 0x0007e20000100800 */
[----:B------:R-:W-:-:S02]  /*91e0*/  LEA.HI.X.SX32 R57, R60, R4, 0x2, P6 ;  /* 0x000000043c397211 */ /* 0x000fc400030f16ff */
[----:B------:R-:W-:Y:S01]  /*91f0*/  LEA.HI.X.SX32 R47, R66, R4, 0x2, P4 ;  /* 0x00000004422f7211 */ /* 0x000fe200020f16ff */
[----:B------:R-:W-:Y:S01]  /*9200*/  STL [R1+0x298], R150 ;  /* 0x0002989601007387 */ /* 0x000fe20000100800 */
[-C--:B------:R-:W-:Y:S02]  /*9210*/  LEA R50, P4, R64, R212.reuse, 0x2 ;  /* 0x000000d440327211 */ /* 0x080fe400078810ff */
[----:B------:R-:W-:Y:S01]  /*9220*/  LEA R60, P6, R158, R212, 0x2 ;  /* 0x000000d49e3c7211 */ /* 0x000fe200078c10ff */
[----:B------:R4:W-:Y:S01]  /*9230*/  STL [R1+0x294], R12 ;  /* 0x0002940c01007387 */ /* 0x0009e20000100800 */
[----:B------:R-:W-:Y:S02]  /*9240*/  LEA.HI.X.SX32 R51, R64, R4, 0x2, P4 ;  /* 0x0000000440337211 */ /* 0x000fe400020f16ff */
[C---:B------:R-:W-:Y:S01]  /*9250*/  LEA R54, P4, R61.reuse, R212, 0x2 ;  /* 0x000000d43d367211 */ /* 0x040fe200078810ff */
[----:B------:R-:W-:Y:S03]  /*9260*/  STL [R1+0x290], R154 ;  /* 0x0002909a01007387 */ /* 0x000fe60000100800 */
[----:B------:R-:W-:Y:S01]  /*9270*/  LEA.HI.X.SX32 R55, R61, R4, 0x2, P4 ;  /* 0x000000043d377211 */ /* 0x000fe200020f16ff */
[----:B------:R4:W-:Y:S01]  /*9280*/  STL [R1+0x28c], R11 ;  /* 0x00028c0b01007387 */ /* 0x0009e20000100800 */
[----:B------:R-:W-:-:S02]  /*9290*/  LEA R58, P4, R168, R212, 0x2 ;  /* 0x000000d4a83a7211 */ /* 0x000fc400078810ff */
[----:B------:R-:W-:Y:S01]  /*92a0*/  LEA.HI.X.SX32 R61, R158, R4, 0x2, P6 ;  /* 0x000000049e3d7211 */ /* 0x000fe200030f16ff */
[----:B------:R-:W-:Y:S01]  /*92b0*/  IMAD R158, R63, UR4, RZ ;  /* 0x000000043f9e7c24 */ /* 0x000fe2000f8e02ff */
[C---:B------:R-:W-:Y:S02]  /*92c0*/  LEA R64, P6, R165.reuse, R212, 0x2 ;  /* 0x000000d4a5407211 */ /* 0x040fe400078c10ff */
[----:B------:R-:W-:Y:S02]  /*92d0*/  LEA.HI.X.SX32 R59, R168, R4, 0x2, P4 ;  /* 0x00000004a83b7211 */ /* 0x000fe400020f16ff */
[----:B------:R-:W-:Y:S01]  /*92e0*/  LEA R62, P4, R166, R212, 0x2 ;  /* 0x000000d4a63e7211 */ /* 0x000fe200078810ff */
[----:B------:R-:W-:Y:S01]  /*92f0*/  STL [R1+0x288], R158 ;  /* 0x0002889e01007387 */ /* 0x000fe20000100800 */
[----:B------:R-:W-:Y:S02]  /*9300*/  LEA.HI.X.SX32 R65, R165, R4, 0x2, P6 ;  /* 0x00000004a5417211 */ /* 0x000fe400030f16ff */
[----:B------:R-:W-:Y:S01]  /*9310*/  LEA R68, P6, R162, R212, 0x2 ;  /* 0x000000d4a2447211 */ /* 0x000fe200078c10ff */
[----:B------:R4:W-:Y:S01]  /*9320*/  STL [R1+0x284], R10 ;  /* 0x0002840a01007387 */ /* 0x0009e20000100800 */
[----:B------:R-:W-:Y:S01]  /*9330*/  LEA.HI.X.SX32 R63, R166, R4, 0x2, P4 ;  /* 0x00000004a63f7211 */ /* 0x000fe200020f16ff */
[----:B------:R-:W-:Y:S01]  /*9340*/  IMAD R166, R79, UR4, RZ ;  /* 0x000000044fa67c24 */ /* 0x000fe2000f8e02ff */
[----:B------:R-:W-:-:S02]  /*9350*/  LEA R66, P4, R164, R212, 0x2 ;  /* 0x000000d4a4427211 */ /* 0x000fc400078810ff */
[----:B------:R-:W-:Y:S01]  /*9360*/  LEA.HI.X.SX32 R69, R162, R4, 0x2, P6 ;  /* 0x00000004a2457211 */ /* 0x000fe200030f16ff */
[----:B------:R-:W-:Y:S01]  /*9370*/  IMAD R162, R71, UR4, RZ ;  /* 0x0000000447a27c24 */ /* 0x000fe2000f8e02ff */
[----:B------:R-:W-:Y:S02]  /*9380*/  LEA R72, P6, R160, R212, 0x2 ;  /* 0x000000d4a0487211 */ /* 0x000fe400078c10ff */
[----:B------:R-:W-:Y:S02]  /*9390*/  LEA.HI.X.SX32 R67, R164, R4, 0x2, P4 ;  /* 0x00000004a4437211 */ /* 0x000fe400020f16ff */
[C---:B------:R-:W-:Y:S01]  /*93a0*/  LEA R70, P4, R161.reuse, R212, 0x2 ;  /* 0x000000d4a1467211 */ /* 0x040fe200078810ff */
[----:B------:R-:W-:Y:S01]  /*93b0*/  STL [R1+0x280], R162 ;  /* 0x000280a201007387 */ /* 0x000fe20000100800 */
[----:B------:R-:W-:Y:S02]  /*93c0*/  LEA.HI.X.SX32 R73, R160, R4, 0x2, P6 ;  /* 0x00000004a0497211 */ /* 0x000fe400030f16ff */
[----:B------:R-:W-:Y:S01]  /*93d0*/  LEA R76, P6, R156, R212, 0x2 ;  /* 0x000000d49c4c7211 */ /* 0x000fe200078c10ff */
[----:B------:R4:W-:Y:S01]  /*93e0*/  STL [R1+0x27c], R9 ;  /* 0x00027c0901007387 */ /* 0x0009e20000100800 */
[----:B------:R-:W-:-:S02]  /*93f0*/  LEA.HI.X.SX32 R71, R161, R4, 0x2, P4 ;  /* 0x00000004a1477211 */ /* 0x000fc400020f16ff */
[C---:B------:R-:W-:Y:S01]  /*9400*/  LEA R74, P4, R157.reuse, R212, 0x2 ;  /* 0x000000d49d4a7211 */ /* 0x040fe200078810ff */
[----:B------:R-:W-:Y:S01]  /*9410*/  STL [R1+0x278], R166 ;  /* 0x000278a601007387 */ /* 0x000fe20000100800 */
[----:B------:R-:W-:Y:S02]  /*9420*/  LEA.HI.X.SX32 R77, R156, R4, 0x2, P6 ;  /* 0x000000049c4d7211 */ /* 0x000fe400030f16ff */
[C---:B------:R-:W-:Y:S01]  /*9430*/  LEA R80, P6, R152.reuse, R212, 0x2 ;  /* 0x000000d498507211 */ /* 0x040fe200078c10ff */
[----:B------:R4:W-:Y:S01]  /*9440*/  STL [R1+0x274], R8 ;  /* 0x0002740801007387 */ /* 0x0009e20000100800 */
[----:B------:R-:W-:Y:S02]  /*9450*/  LEA.HI.X.SX32 R75, R157, R4, 0x2, P4 ;  /* 0x000000049d4b7211 */ /* 0x000fe400020f16ff */
[----:B------:R-:W-:Y:S01]  /*9460*/  LEA R78, P4, R153, R212, 0x2 ;  /* 0x000000d4994e7211 */ /* 0x000fe200078810ff */
[----:B------:R-:W-:Y:S01]  /*9470*/  STL [R1+0x270], R170 ;  /* 0x000270aa01007387 */ /* 0x000fe20000100800 */
[----:B------:R-:W-:-:S02]  /*9480*/  LEA.HI.X.SX32 R81, R152, R4, 0x2, P6 ;  /* 0x0000000498517211 */ /* 0x000fc400030f16ff */
[C---:B------:R-:W-:Y:S01]  /*9490*/  LEA R84, P6, R148.reuse, R212, 0x2 ;  /* 0x000000d494547211 */ /* 0x040fe200078c10ff */
[----:B------:R4:W-:Y:S01]  /*94a0*/  STL [R1+0x26c], R3 ;  /* 0x00026c0301007387 */ /* 0x0009e20000100800 */
        /* <DEDUP_REMOVED lines=10> */
[C---:B------:R-:W-:Y:S02]  /*9550*/  LEA R92, P6, R140.reuse, R212, 0x2 ;  /* 0x000000d48c5c7211 */ /* 0x040fe400078c10ff */
[----:B------:R-:W-:Y:S02]  /*9560*/  LEA.HI.X.SX32 R87, R145, R4, 0x2, P4 ;  /* 0x0000000491577211 */ /* 0x000fe400020f16ff */
[----:B------:R-:W-:Y:S02]  /*9570*/  LEA R90, P4, R141, R212, 0x2 ;  /* 0x000000d48d5a7211 */ /* 0x000fe400078810ff */
[----:B------:R-:W-:-:S02]  /*9580*/  LEA.HI.X.SX32 R93, R140, R4, 0x2, P6 ;  /* 0x000000048c5d7211 */ /* 0x000fc400030f16ff */
[----:B------:R-:W-:Y:S02]  /*9590*/  LEA R96, P6, R133, R212, 0x2 ;  /* 0x000000d485607211 */ /* 0x000fe400078c10ff */
[----:B------:R-:W-:Y:S02]  /*95a0*/  LEA.HI.X.SX32 R91, R141, R4, 0x2, P4 ;  /* 0x000000048d5b7211 */ /* 0x000fe400020f16ff */
[----:B------:R-:W-:Y:S02]  /*95b0*/  LEA R94, P4, R137, R212, 0x2 ;  /* 0x000000d4895e7211 */ /* 0x000fe400078810ff */
[----:B------:R-:W-:Y:S02]  /*95c0*/  LEA.HI.X.SX32 R97, R133, R4, 0x2, P6 ;  /* 0x0000000485617211 */ /* 0x000fe400030f16ff */
[----:B------:R-:W-:Y:S02]  /*95d0*/  LEA R100, P6, R104, R212, 0x2 ;  /* 0x000000d468647211 */ /* 0x000fe400078c10ff */
[----:B------:R-:W-:-:S02]  /*95e0*/  LEA.HI.X.SX32 R95, R137, R4, 0x2, P4 ;  /* 0x00000004895f7211 */ /* 0x000fc400020f16ff */
[C---:B------:R-:W-:Y:S02]  /*95f0*/  LEA R98, P4, R129.reuse, R212, 0x2 ;  /* 0x000000d481627211 */ /* 0x040fe400078810ff */
[----:B------:R-:W-:Y:S02]  /*9600*/  LEA.HI.X.SX32 R101, R104, R4, 0x2, P6 ;  /* 0x0000000468657211 */ /* 0x000fe400030f16ff */
[----:B------:R-:W-:Y:S02]  /*9610*/  LEA R104, P6, R0, R212, 0x2 ;  /* 0x000000d400687211 */ /* 0x000fe400078c10ff */
[----:B------:R-:W-:Y:S02]  /*9620*/  LEA.HI.X.SX32 R99, R129, R4, 0x2, P4 ;  /* 0x0000000481637211 */ /* 0x000fe400020f16ff */
[----:B------:R-:W-:Y:S02]  /*9630*/  LEA R102, P4, R106, R212, 0x2 ;  /* 0x000000d46a667211 */ /* 0x000fe400078810ff */
[----:B------:R-:W-:Y:S01]  /*9640*/  LEA.HI.X.SX32 R105, R0, R4, 0x2, P6 ;  /* 0x0000000400697211 */ /* 0x000fe200030f16ff */
[----:B------:R-:W-:Y:S01]  /*9650*/  IMAD R0, R107, UR4, RZ ;  /* 0x000000046b007c24 */ /* 0x000fe2000f8e02ff */
[----:B------:R-:W-:-:S02]  /*9660*/  LEA R108, P6, R112, R212, 0x2 ;  /* 0x000000d4706c7211 */ /* 0x000fc400078c10ff */
[----:B------:R-:W-:Y:S02]  /*9670*/  LEA.HI.X.SX32 R103, R106, R4, 0x2, P4 ;  /* 0x000000046a677211 */ /* 0x000fe400020f16ff */
[----:B------:R-:W-:Y:S01]  /*9680*/  LEA R106, P4, R110, R212, 0x2 ;  /* 0x000000d46e6a7211 */ /* 0x000fe200078810ff */
[----:B------:R4:W-:Y:S01]  /*9690*/  STL [R1+0x25c], R0 ;  /* 0x00025c0001007387 */ /* 0x0009e20000100800 */
[----:B------:R-:W-:Y:S02]  /*96a0*/  LEA.HI.X.SX32 R109, R112, R4, 0x2, P6 ;  /* 0x00000004706d7211 */ /* 0x000fe400030f16ff */
[----:B------:R-:W-:Y:S01]  /*96b0*/  LEA R112, P6, R116, R212, 0x2 ;  /* 0x000000d474707211 */ /* 0x000fe200078c10ff */
[----:B------:R-:W-:Y:S01]  /*96c0*/  STL [R1+0x258], R182 ;  /* 0x000258b601007387 */ /* 0x000fe20000100800 */
[----:B------:R-:W-:Y:S02]  /*96d0*/  LEA.HI.X.SX32 R107, R110, R4, 0x2, P4 ;  /* 0x000000046e6b7211 */ /* 0x000fe400020f16ff */
[----:B------:R-:W-:Y:S01]  /*96e0*/  LEA R110, P4, R114, R212, 0x2 ;  /* 0x000000d4726e7211 */ /* 0x000fe200078810ff */
[----:B------:R4:W-:Y:S01]  /*96f0*/  STL [R1+0x254], R184 ;  /* 0x000254b801007387 */ /* 0x0009e20000100800 */
[----:B------:R-:W-:-:S02]  /*9700*/  LEA.HI.X.SX32 R113, R116, R4, 0x2, P6 ;  /* 0x0000000474717211 */ /* 0x000fc400030f16ff */
[----:B------:R-:W-:Y:S01]  /*9710*/  LEA R116, P6, R120, R212, 0x2 ;  /* 0x000000d478747211 */ /* 0x000fe200078c10ff */
[----:B------:R-:W-:Y:S01]  /*9720*/  STL [R1+0x250], R186 ;  /* 0x000250ba01007387 */ /* 0x000fe20000100800 */
[----:B------:R-:W-:Y:S02]  /*9730*/  LEA.HI.X.SX32 R111, R114, R4, 0x2, P4 ;  /* 0x00000004726f7211 */ /* 0x000fe400020f16ff */
[----:B------:R-:W-:Y:S01]  /*9740*/  LEA R114, P4, R118, R212, 0x2 ;  /* 0x000000d476727211 */ /* 0x000fe200078810ff */
[----:B------:R4:W-:Y:S01]  /*9750*/  STL [R1+0x24c], R188 ;  /* 0x00024cbc01007387 */ /* 0x0009e20000100800 */
[----:B------:R-:W-:Y:S02]  /*9760*/  LEA.HI.X.SX32 R117, R120, R4, 0x2, P6 ;  /* 0x0000000478757211 */ /* 0x000fe400030f16ff */
[----:B------:R-:W-:Y:S01]  /*9770*/  LEA R120, P6, R124, R212, 0x2 ;  /* 0x000000d47c787211 */ /* 0x000fe200078c10ff */
[----:B------:R-:W-:Y:S01]  /*9780*/  STL [R1+0x248], R23 ;  /* 0x0002481701007387 */ /* 0x000fe20000100800 */
[----:B------:R-:W-:-:S02]  /*9790*/  LEA.HI.X.SX32 R115, R118, R4, 0x2, P4 ;  /* 0x0000000476737211 */ /* 0x000fc400020f16ff */
[----:B------:R-:W-:Y:S01]  /*97a0*/  LEA R118, P4, R122, R212, 0x2 ;  /* 0x000000d47a767211 */ /* 0x000fe200078810ff */
[----:B------:R-:W-:Y:S01]  /*97b0*/  STL [R1+0x244], R22 ;  /* 0x0002441601007387 */ /* 0x000fe20000100800 */
[----:B------:R-:W-:Y:S02]  /*97c0*/  LEA.HI.X.SX32 R121, R124, R4, 0x2, P6 ;  /* 0x000000047c797211 */ /* 0x000fe400030f16ff */
[----:B------:R-:W-:Y:S01]  /*97d0*/  LEA R124, P6, R128, R212, 0x2 ;  /* 0x000000d4807c7211 */ /* 0x000fe200078c10ff */
[----:B------:R-:W-:Y:S01]  /*97e0*/  STL [R1+0x240], R21 ;  /* 0x0002401501007387 */ /* 0x000fe20000100800 */
        /* <DEDUP_REMOVED lines=14> */
[----:B------:R-:W-:Y:S01]  /*98d0*/  LEA.HI.X.SX32 R137, R20, R4, 0x2, P6 ;  /* 0x0000000414897211 */ /* 0x000fe200030f16ff */
[----:B-1----:R-:W-:Y:S01]  /*98e0*/  IMAD R20, R139, UR4, RZ ;  /* 0x000000048b147c24 */ /* 0x002fe2000f8e02ff */
[----:B------:R-:W-:-:S02]  /*98f0*/  LEA R140, P6, R19, R212, 0x2 ;  /* 0x000000d4138c7211 */ /* 0x000fc400078c10ff */
[----:B------:R-:W-:Y:S02]  /*9900*/  LEA.HI.X.SX32 R135, R138, R4, 0x2, P4 ;  /* 0x000000048a877211 */ /* 0x000fe400020f16ff */
[----:B------:R-:W-:Y:S01]  /*9910*/  LEA R138, P4, R142, R212, 0x2 ;  /* 0x000000d48e8a7211 */ /* 0x000fe200078810ff */
[----:B------:R1:W-:Y:S01]  /*9920*/  STL [R1+0x23c], R20 ;  /* 0x00023c1401007387 */ /* 0x0003e20000100800 */
[----:B------:R-:W-:Y:S01]  /*9930*/  LEA.HI.X.SX32 R141, R19, R4, 0x2, P6 ;  /* 0x00000004138d7211 */ /* 0x000fe200030f16ff */
[----:B--2---:R-:W-:Y:S01]  /*9940*/  IMAD R19, R143, UR4, RZ ;  /* 0x000000048f137c24 */ /* 0x004fe2000f8e02ff */
[----:B------:R-:W-:Y:S02]  /*9950*/  LEA R144, P6, R18, R212, 0x2 ;  /* 0x000000d412907211 */ /* 0x000fe400078c10ff */
[----:B------:R-:W-:Y:S02]  /*9960*/  LEA.HI.X.SX32 R139, R142, R4, 0x2, P4 ;  /* 0x000000048e8b7211 */ /* 0x000fe400020f16ff */
[----:B------:R-:W-:Y:S01]  /*9970*/  LEA R142, P4, R146, R212, 0x2 ;  /* 0x000000d4928e7211 */ /* 0x000fe200078810ff */
[----:B------:R2:W-:Y:S01]  /*9980*/  STL [R1+0x238], R19 ;  /* 0x0002381301007387 */ /* 0x0005e20000100800 */
[----:B------:R-:W-:Y:S01]  /*9990*/  LEA.HI.X.SX32 R145, R18, R4, 0x2, P6 ;  /* 0x0000000412917211 */ /* 0x000fe200030f16ff */
[----:B---3--:R-:W-:Y:S01]  /*99a0*/  IMAD R18, R147, UR4, RZ ;  /* 0x0000000493127c24 */ /* 0x008fe2000f8e02ff */
[----:B------:R-:W-:-:S02]  /*99b0*/  LEA R148, P6, R12, R212, 0x2 ;  /* 0x000000d40c947211 */ /* 0x000fc400078c10ff */
[----:B------:R-:W-:Y:S02]  /*99c0*/  LEA.HI.X.SX32 R143, R146, R4, 0x2, P4 ;  /* 0x00000004928f7211 */ /* 0x000fe400020f16ff */
[----:B------:R-:W-:Y:S01]  /*99d0*/  LEA R146, P4, R150, R212, 0x2 ;  /* 0x000000d496927211 */ /* 0x000fe200078810ff */
[----:B------:R3:W-:Y:S01]  /*99e0*/  STL [R1+0x234], R18 ;  /* 0x0002341201007387 */ /* 0x0007e20000100800 */
[----:B------:R-:W-:Y:S01]  /*99f0*/  LEA.HI.X.SX32 R149, R12, R4, 0x2, P6 ;  /* 0x000000040c957211 */ /* 0x000fe200030f16ff */
[----:B----4-:R-:W-:Y:S01]  /*9a00*/  IMAD R12, R151, UR4, RZ ;  /* 0x00000004970c7c24 */ /* 0x010fe2000f8e02ff */
[C---:B------:R-:W-:Y:S02]  /*9a10*/  LEA R152, P6, R11.reuse, R212, 0x2 ;  /* 0x000000d40b987211 */ /* 0x040fe400078c10ff */
[----:B------:R-:W-:Y:S02]  /*9a20*/  LEA.HI.X.SX32 R147, R150, R4, 0x2, P4 ;  /* 0x0000000496937211 */ /* 0x000fe400020f16ff */
[----:B------:R-:W-:Y:S01]  /*9a30*/  LEA R150, P4, R154, R212, 0x2 ;  /* 0x000000d49a967211 */ /* 0x000fe200078810ff */
[----:B------:R4:W-:Y:S01]  /*9a40*/  STL [R1+0x230], R12 ;  /* 0x0002300c01007387 */ /* 0x0009e20000100800 */
[----:B------:R-:W-:Y:S01]  /*9a50*/  LEA.HI.X.SX32 R153, R11, R4, 0x2, P6 ;  /* 0x000000040b997211 */ /* 0x000fe200030f16ff */
[----:B------:R-:W-:Y:S01]  /*9a60*/  IMAD R11, R155, UR4, RZ ;  /* 0x000000049b0b7c24 */ /* 0x000fe2000f8e02ff */
[----:B------:R-:W-:-:S02]  /*9a70*/  LEA R156, P6, R10, R212, 0x2 ;  /* 0x000000d40a9c7211 */ /* 0x000fc400078c10ff */
[----:B------:R-:W-:Y:S02]  /*9a80*/  LEA.HI.X.SX32 R151, R154, R4, 0x2, P4 ;  /* 0x000000049a977211 */ /* 0x000fe400020f16ff */
[----:B------:R-:W-:Y:S01]  /*9a90*/  LEA R154, P4, R158, R212, 0x2 ;  /* 0x000000d49e9a7211 */ /* 0x000fe200078810ff */
[----:B------:R-:W-:Y:S01]  /*9aa0*/  STL [R1+0x22c], R11 ;  /* 0x00022c0b01007387 */ /* 0x000fe20000100800 */
[----:B------:R-:W-:Y:S01]  /*9ab0*/  LEA.HI.X.SX32 R157, R10, R4, 0x2, P6 ;  /* 0x000000040a9d7211 */ /* 0x000fe200030f16ff */
[----:B------:R-:W-:Y:S01]  /*9ac0*/  IMAD R10, R159, UR4, RZ ;  /* 0x000000049f0a7c24 */ /* 0x000fe2000f8e02ff */
[C---:B------:R-:W-:Y:S02]  /*9ad0*/  LEA R160, P6, R9.reuse, R212, 0x2 ;  /* 0x000000d409a07211 */ /* 0x040fe400078c10ff */
[----:B------:R-:W-:Y:S02]  /*9ae0*/  LEA.HI.X.SX32 R155, R158, R4, 0x2, P4 ;  /* 0x000000049e9b7211 */ /* 0x000fe400020f16ff */
[----:B------:R-:W-:Y:S01]  /*9af0*/  LEA R158, P4, R162, R212, 0x2 ;  /* 0x000000d4a29e7211 */ /* 0x000fe200078810ff */
[----:B------:R-:W-:Y:S01]  /*9b00*/  STL [R1+0x220], R10 ;  /* 0x0002200a01007387 */ /* 0x000fe20000100800 */
        /* <DEDUP_REMOVED lines=17> */
[----:B------:R4:W-:Y:S01]  /*9c20*/  STL [R1+0x214], R3 ;  /* 0x0002140301007387 */ /* 0x0009e20000100800 */
[----:B------:R-:W-:Y:S01]  /*9c30*/  LEA.HI.X.SX32 R173, R2, R4, 0x2, P6 ;  /* 0x0000000402ad7211 */ /* 0x000fe200030f16ff */
[----:B------:R-:W-:Y:S01]  /*9c40*/  IMAD R2, R175, UR4, RZ ;  /* 0x00000004af027c24 */ /* 0x000fe2000f8e02ff */
[----:B------:R-:W-:Y:S02]  /*9c50*/  LEA R176, P6, R0, R212, 0x2 ;  /* 0x000000d400b07211 */ /* 0x000fe400078c10ff */
        /* <DEDUP_REMOVED lines=13> */
[----:B------:R-:W-:-:S02]  /*9d30*/  LEA R182, P4, R186, R212, 0x2 ;  /* 0x000000d4bab67211 */ /* 0x000fc400078810ff */
[----:B------:R-:W-:Y:S02]  /*9d40*/  LEA.HI.X.SX32 R185, R188, R4, 0x2, P6 ;  /* 0x00000004bcb97211 */ /* 0x000fe400030f16ff */
[----:B------:R-:W-:Y:S02]  /*9d50*/  LEA R188, P6, R22, R212, 0x2 ;  /* 0x000000d416bc7211 */ /* 0x000fe400078c10ff */
[----:B------:R-:W-:Y:S02]  /*9d60*/  LEA.HI.X.SX32 R183, R186, R4, 0x2, P4 ;  /* 0x00000004bab77211 */ /* 0x000fe400020f16ff */
[----:B------:R-:W-:Y:S02]  /*9d70*/  LEA R186, P4, R23, R212, 0x2 ;  /* 0x000000d417ba7211 */ /* 0x000fe400078810ff */
[----:B------:R-:W-:Y:S02]  /*9d80*/  LEA.HI.X.SX32 R189, R22, R4, 0x2, P6 ;  /* 0x0000000416bd7211 */ /* 0x000fe400030f16ff */
[----:B------:R-:W-:-:S02]  /*9d90*/  LEA R192, P6, R20, R212, 0x2 ;  /* 0x000000d414c07211 */ /* 0x000fc400078c10ff */
[----:B------:R-:W-:Y:S02]  /*9da0*/  LEA.HI.X.SX32 R187, R23, R4, 0x2, P4 ;  /* 0x0000000417bb7211 */ /* 0x000fe400020f16ff */
[C---:B------:R-:W-:Y:S02]  /*9db0*/  LEA R190, P4, R21.reuse, R212, 0x2 ;  /* 0x000000d415be7211 */ /* 0x040fe400078810ff */
[----:B------:R-:W-:Y:S01]  /*9dc0*/  LEA.HI.X.SX32 R193, R20, R4, 0x2, P6 ;  /* 0x0000000414c17211 */ /* 0x000fe200030f16ff */
[----:B-1----:R-:W-:Y:S01]  /*9dd0*/  IMAD R20, R16, 0x2, R14 ;  /* 0x0000000210147824 */ /* 0x002fe200078e020e */
[C---:B------:R-:W-:Y:S02]  /*9de0*/  LEA R196, P6, R18.reuse, R212, 0x2 ;  /* 0x000000d412c47211 */ /* 0x040fe400078c10ff */
[----:B------:R-:W-:Y:S02]  /*9df0*/  LEA.HI.X.SX32 R191, R21, R4, 0x2, P4 ;  /* 0x0000000415bf7211 */ /* 0x000fe400020f16ff */
[----:B------:R-:W-:Y:S01]  /*9e00*/  LEA R194, P4, R19, R212, 0x2 ;  /* 0x000000d413c27211 */ /* 0x000fe200078810ff */
[----:B------:R-:W-:Y:S01]  /*9e10*/  STL [R1+0x2f0], R20 ;  /* 0x0002f01401007387 */ /* 0x000fe20000100800 */
[----:B------:R-:W-:-:S02]  /*9e20*/  LEA.HI.X.SX32 R197, R18, R4, 0x2, P6 ;  /* 0x0000000412c57211 */ /* 0x000fc400030f16ff */
[----:B------:R-:W-:Y:S02]  /*9e30*/  LEA R200, P6, R11, R212, 0x2 ;  /* 0x000000d40bc87211 */ /* 0x000fe400078c10ff */
[-C--:B------:R-:W-:Y:S01]  /*9e40*/  LEA.HI.X.SX32 R195, R19, R4.reuse, 0x2, P4 ;  /* 0x0000000413c37211 */ /* 0x080fe200020f16ff */
[C---:B--2---:R-:W-:Y:S01]  /*9e50*/  IMAD R19, R16.reuse, 0x2, R20 ;  /* 0x0000000210137824 */ /* 0x044fe200078e0214 */
[----:B------:R-:W-:Y:S02]  /*9e60*/  LEA.HI.X.SX32 R201, R11, R4, 0x2, P6 ;  /* 0x000000040bc97211 */ /* 0x000fe400030f16ff */
[CC--:B------:R-:W-:Y:S01]  /*9e70*/  LEA R204, P6, R9.reuse, R212.reuse, 0x2 ;  /* 0x000000d409cc7211 */ /* 0x0c0fe200078c10ff */
[----:B---3--:R-:W-:Y:S01]  /*9e80*/  IMAD R18, R16, 0x2, R19 ;  /* 0x0000000210127824 */ /* 0x008fe200078e0213 */
[----:B------:R-:W-:Y:S01]  /*9e90*/  LEA R198, P4, R12, R212, 0x2 ;  /* 0x000000d40cc67211 */ /* 0x000fe200078810ff */
[----:B------:R-:W-:Y:S01]  /*9ea0*/  STL [R1+0x2ec], R19 ;  /* 0x0002ec1301007387 */ /* 0x000fe20000100800 */
[----:B------:R-:W-:-:S02]  /*9eb0*/  LEA.HI.X.SX32 R205, R9, R4, 0x2, P6 ;  /* 0x0000000409cd7211 */ /* 0x000fc400030f16ff */
[----:B------:R-:W-:Y:S01]  /*9ec0*/  LEA.HI.X.SX32 R199, R12, R4, 0x2, P4 ;  /* 0x000000040cc77211 */ /* 0x000fe200020f16ff */
[----:B----4-:R-:W-:Y:S01]  /*9ed0*/  IMAD R12, R16, 0x2, R18 ;  /* 0x00000002100c7824 */ /* 0x010fe200078e0212 */
[CC--:B------:R-:W-:Y:S01]  /*9ee0*/  LEA R208, P6, R3.reuse, R212.reuse, 0x2 ;  /* 0x000000d403d07211 */ /* 0x0c0fe200078c10ff */
[----:B------:R-:W-:Y:S01]  /*9ef0*/  STL [R1+0x2e8], R18 ;  /* 0x0002e81201007387 */ /* 0x000fe20000100800 */
[----:B------:R-:W-:Y:S02]  /*9f00*/  LEA R202, P4, R10, R212, 0x2 ;  /* 0x000000d40aca7211 */ /* 0x000fe400078810ff */
[-C--:B------:R-:W-:Y:S01]  /*9f10*/  LEA.HI.X.SX32 R209, R3, R4.reuse, 0x2, P6 ;  /* 0x0000000403d17211 */ /* 0x080fe200030f16ff */
[----:B------:R-:W-:Y:S01]  /*9f20*/  IMAD R3, R16, 0x2, R12 ;  /* 0x0000000210037824 */ /* 0x000fe200078e020c */
[----:B------:R-:W-:Y:S01]  /*9f30*/  LEA.HI.X.SX32 R203, R10, R4, 0x2, P4 ;  /* 0x000000040acb7211 */ /* 0x000fe200020f16ff */
[----:B------:R-:W-:Y:S01]  /*9f40*/  STL [R1+0x2f8], R12 ;  /* 0x0002f80c01007387 */ /* 0x000fe20000100800 */
[----:B------:R-:W-:Y:S01]  /*9f50*/  LEA R206, P4, R8, R212, 0x2 ;  /* 0x000000d408ce7211 */ /* 0x000fe200078810ff */
[----:B------:R-:W-:-:S02]  /*9f60*/  IMAD R11, R16, 0x2, R3 ;  /* 0x00000002100b7824 */ /* 0x000fc400078e0203 */
[----:B------:R1:W-:Y:S01]  /*9f70*/  STL [R1+0x2e4], R3 ;  /* 0x0002e40301007387 */ /* 0x0003e20000100800 */
[----:B------:R-:W-:Y:S01]  /*9f80*/  LEA.HI.X.SX32 R207, R8, R4, 0x2, P4 ;  /* 0x0000000408cf7211 */ /* 0x000fe200020f16ff */
[----:B------:R-:W-:Y:S01]  /*9f90*/  IMAD R10, R16, 0x2, R11 ;  /* 0x00000002100a7824 */ /* 0x000fe200078e020b */
[-C--:B------:R-:W-:Y:S01]  /*9fa0*/  LEA R210, P4, R2, R212.reuse, 0x2 ;  /* 0x000000d402d27211 */ /* 0x080fe200078810ff */
[----:B------:R-:W-:Y:S01]  /*9fb0*/  STL [R1+0x2e0], R11 ;  /* 0x0002e00b01007387 */ /* 0x000fe20000100800 */
[----:B------:R-:W-:Y:S01]  /*9fc0*/  LEA R212, P6, R0, R212, 0x2 ;  /* 0x000000d400d47211 */ /* 0x000fe200078c10ff */
[----:B------:R-:W-:Y:S01]  /*9fd0*/  IMAD R9, R16, 0x2, R10 ;  /* 0x0000000210097824 */ /* 0x000fe200078e020a */
[-C--:B------:R-:W-:Y:S01]  /*9fe0*/  LEA.HI.X.SX32 R211, R2, R4.reuse, 0x2, P4 ;  /* 0x0000000402d37211 */ /* 0x080fe200020f16ff */
[----:B------:R-:W-:Y:S01]  /*9ff0*/  STL [R1+0x2dc], R10 ;  /* 0x0002dc0a01007387 */ /* 0x000fe20000100800 */
[----:B------:R-:W-:Y:S01]  /*a000*/  LEA.HI.X.SX32 R213, R0, R4, 0x2, P6 ;  /* 0x0000000400d57211 */ /* 0x000fe200030f16ff */
[C---:B------:R-:W-:Y:S01]  /*a010*/  IMAD R8, R16.reuse, 0x2, R9 ;  /* 0x0000000210087824 */ /* 0x040fe200078e0209 */
[----:B------:R-:W-:Y:S01]  /*a020*/  ISETP.NE.U32.AND P4, PT, R5, RZ, PT ;  /* 0x000000ff0500720c */ /* 0x000fe20003f85070 */
[----:B------:R-:W-:Y:S02]  /*a030*/  STL [R1+0x2d8], R9 ;  /* 0x0002d80901007387 */ /* 0x000fe40000100800 */
[----:B------:R-:W-:-:S02]  /*a040*/  IMAD R2, R16, 0x2, R8 ;  /* 0x0000000210027824 */ /* 0x000fc400078e0208 */
[----:B------:R-:W-:Y:S02]  /*a050*/  STL [R1+0x2d4], R8 ;  /* 0x0002d40801007387 */ /* 0x000fe40000100800 */
[C---:B------:R-:W-:Y:S02]  /*a060*/  IMAD R0, R16.reuse, 0x2, R2 ;  /* 0x0000000210007824 */ /* 0x040fe400078e0202 */
[----:B------:R-:W-:Y:S02]  /*a070*/  STL [R1+0x2d0], R2 ;  /* 0x0002d00201007387 */ /* 0x000fe40000100800 */
[C---:B------:R-:W-:Y:S02]  /*a080*/  IMAD R13, R16.reuse, 0x2, R0 ;  /* 0x00000002100d7824 */ /* 0x040fe400078e0200 */
[----:B------:R2:W-:Y:S03]  /*a090*/  STL [R1+0x2cc], R0 ;  /* 0x0002cc0001007387 */ /* 0x0005e60000100800 */
[C---:B------:R-:W-:Y:S01]  /*a0a0*/  LEA R4, P6, R13.reuse, R244, 0x2 ;  /* 0x000000f40d047211 */ /* 0x040fe200078c10ff */
[----:B------:R-:W-:Y:S03]  /*a0b0*/  STL [R1+0x8c0], R252 ;  /* 0x0008c0fc01007387 */ /* 0x000fe60000100800 */
[----:B------:R-:W-:Y:S01]  /*a0c0*/  LEA.HI.X.SX32 R5, R13, R6, 0x2, P6 ;  /* 0x000000060d057211 */ /* 0x000fe200030f16ff */
[----:B------:R-:W-:-:S05]  /*a0d0*/  IMAD R13, R16, 0x2, R13 ;  /* 0x00000002100d7824 */ /* 0x000fca00078e020d */
[----:B------:R-:W-:-:S04]  /*a0e0*/  LEA R216, P6, R13, R244, 0x2 ;  /* 0x000000f40dd87211 */ /* 0x000fc800078c10ff */
[----:B------:R-:W-:Y:S01]  /*a0f0*/  LEA.HI.X.SX32 R217, R13, R6, 0x2, P6 ;  /* 0x000000060dd97211 */ /* 0x000fe200030f16ff */
[----:B------:R-:W-:-:S05]  /*a100*/  IMAD R13, R16, 0x2, R13 ;  /* 0x00000002100d7824 */ /* 0x000fca00078e020d */
[----:B------:R-:W-:-:S04]  /*a110*/  LEA R218, P6, R13, R244, 0x2 ;  /* 0x000000f40dda7211 */ /* 0x000fc800078c10ff */
[----:B------:R-:W-:Y:S01]  /*a120*/  LEA.HI.X.SX32 R219, R13, R6, 0x2, P6 ;  /* 0x000000060ddb7211 */ /* 0x000fe200030f16ff */
[----:B------:R-:W-:-:S05]  /*a130*/  IMAD R13, R16, 0x2, R13 ;  /* 0x00000002100d7824 */ /* 0x000fca00078e020d */
[----:B------:R-:W-:-:S04]  /*a140*/  LEA R220, P6, R13, R244, 0x2 ;  /* 0x000000f40ddc7211 */ /* 0x000fc800078c10ff */
[----:B------:R-:W-:Y:S02]  /*a150*/  LEA.HI.X.SX32 R221, R13, R6, 0x2, P6 ;  /* 0x000000060ddd7211 */ /* 0x000fe400030f16ff */
        /* <DEDUP_REMOVED lines=12> */
[----:B-1----:R-:W3:Y:S04]  /*a220*/  LDL.LU R3, [R1+0xbc] ;  /* 0x0000bc0001037983 */ /* 0x002ee80000300800 */
[----:B------:R-:W4:Y:S01]  /*a230*/  LDL.LU R246, [R1+0xb8] ;  /* 0x0000b80001f67983 */ /* 0x000f220000300800 */
[----:B------:R-:W-:Y:S01]  /*a240*/  ISETP.NE.U32.AND P3, PT, R234, RZ, PT ;  /* 0x000000ffea00720c */ /* 0x000fe20003f65070 */
[----:B------:R-:W1:Y:S01]  /*a250*/  S2UR UR4, SR_CgaCtaId ;  /* 0x00000000000479c3 */ /* 0x000e620000008800 */
[C---:B------:R-:W-:Y:S01]  /*a260*/  LEA R234, P6, R11.reuse, R244, 0x2 ;  /* 0x000000f40bea7211 */ /* 0x040fe200078c10ff */
[----:B------:R-:W4:Y:S03]  /*a270*/  LDL.LU R247, [R1+0xc4] ;  /* 0x0000c40001f77983 */ /* 0x000f260000300800 */
[----:B------:R-:W-:Y:S01]  /*a280*/  LEA.HI.X.SX32 R235, R11, R6, 0x2, P6 ;  /* 0x000000060beb7211 */ /* 0x000fe200030f16ff */
[----:B------:R-:W4:Y:S01]  /*a290*/  LDL.LU R248, [R1+0xc0] ;  /* 0x0000c00001f87983 */ /* 0x000f220000300800 */
[----:B------:R-:W-:-:S03]  /*a2a0*/  LEA R236, P6, R10, R244, 0x2 ;  /* 0x000000f40aec7211 */ /* 0x000fc600078c10ff */
[----:B------:R-:W4:Y:S01]  /*a2b0*/  LDL.LU R249, [R1+0xcc] ;  /* 0x0000cc0001f97983 */ /* 0x000f220000300800 */
[----:B------:R-:W-:-:S03]  /*a2c0*/  LEA.HI.X.SX32 R237, R10, R6, 0x2, P6 ;  /* 0x000000060aed7211 */ /* 0x000fc600030f16ff */
[----:B------:R-:W4:Y:S04]  /*a2d0*/  LDL.LU R250, [R1+0xc8] ;  /* 0x0000c80001fa7983 */ /* 0x000f280000300800 */
[----:B------:R-:W4:Y:S04]  /*a2e0*/  LDL.LU R251, [R1+0xd4] ;  /* 0x0000d40001fb7983 */ /* 0x000f280000300800 */
[----:B------:R-:W4:Y:S01]  /*a2f0*/  LDL.LU R12, [R1+0xd0] ;  /* 0x0000d000010c7983 */ /* 0x000f220000300800 */
[----:B------:R-:W-:-:S04]  /*a300*/  LEA R238, P6, R9, R244, 0x2 ;  /* 0x000000f409ee7211 */ /* 0x000fc800078c10ff */
[----:B------:R-:W-:Y:S02]  /*a310*/  LEA.HI.X.SX32 R239, R9, R6, 0x2, P6 ;  /* 0x0000000609ef7211 */ /* 0x000fe400030f16ff */
[----:B------:R-:W-:Y:S01]  /*a320*/  LEA R240, P6, R8, R244, 0x2 ;  /* 0x000000f408f07211 */ /* 0x000fe200078c10ff */
[----:B------:R-:W-:-:S03]  /*a330*/  UMOV UR7, 0x400 ;  /* 0x0000040000077882 */ /* 0x000fc60000000000 */
[----:B------:R-:W-:Y:S02]  /*a340*/  LEA.HI.X.SX32 R241, R8, R6, 0x2, P6 ;  /* 0x0000000608f17211 */ /* 0x000fe400030f16ff */
[----:B------:R-:W-:Y:S01]  /*a350*/  LEA R242, P6, R2, R244, 0x2 ;  /* 0x000000f402f27211 */ /* 0x000fe200078c10ff */
[----:B-1----:R-:W-:-:S03]  /*a360*/  ULEA UR7, UR4, UR7, 0x18 ;  /* 0x0000000704077291 */ /* 0x002fc6000f8ec03f */
[----:B------:R-:W-:Y:S01]  /*a370*/  LEA.HI.X.SX32 R243, R2, R6, 0x2, P6 ;  /* 0x0000000602f37211 */ /* 0x000fe200030f16ff */
[----:B------:R-:W-:Y:S01]  /*a380*/  ULDC.64 UR28, c[0x0][0x208] ;  /* 0x00008200001c7ab9 */ /* 0x000fe20000000a00 */
[----:B------:R-:W-:Y:S01]  /*a390*/  LEA R244, P6, R0, R244, 0x2 ;  /* 0x000000f400f47211 */ /* 0x000fe200078c10ff */
[----:B------:R-:W-:-:S03]  /*a3a0*/  ULDC UR4, c[0x0][0x230] ;  /* 0x00008c0000047ab9 */ /* 0x000fc60000000800 */
[----:B------:R-:W-:Y:S01]  /*a3b0*/  LEA.HI.X.SX32 R245, R0, R6, 0x2, P6 ;  /* 0x0000000600f57211 */ /* 0x000fe200030f16ff */
[----:B--2---:R-:W-:-:S05]  /*a3c0*/  VIADD R0, R15, UR7 ;  /* 0x000000070f007c36 */ /* 0x004fca0008000000 */
[----:B------:R-:W-:Y:S01]  /*a3d0*/  @!PT LDS RZ, [RZ] ;  /* 0x00000000fffff984 */ /* 0x000fe20000000800 */
[----:B------:R-:W-:Y:S01]  /*a3e0*/  @!PT LDS RZ, [RZ] ;  /* 0x00000000fffff984 */ /* 0x000fe20000000800 */
[----:B------:R-:W-:Y:S01]  /*a3f0*/  @!PT LDS RZ, [RZ] ;  /* 0x00000000fffff984 */ /* 0x000fe20000000800 */
[----:B------:R-:W-:Y:S04]  /*a400*/  LDGSTS.E [R0+0x70000], desc[UR28][R222.64], P5 ;  /* 0x70000000de007fae */ /* 0x000fe8000a92185c */
[----:B------:R1:W-:Y:S04]  /*a410*/  STL [R1+0x154], R0 ;  /* 0x0001540001007387 */ /* 0x0003e80000100800 */
[----:B------:R1:W-:Y:S04]  /*a420*/  LDGSTS.E [R0+0x70008], desc[UR28][R224.64], P4 ;  /* 0x70008000e0007fae */ /* 0x0003e8000a12185c */
[----:B------:R-:W2:Y:S04]  /*a430*/  LDL.LU R214, [R1+0xdc] ;  /* 0x0000dc0001d67983 */ /* 0x000ea80000300800 */
[----:B------:R-:W2:Y:S01]  /*a440*/  LDL.LU R215, [R1+0xd8] ;  /* 0x0000d80001d77983 */ /* 0x000ea20000300800 */
[----:B-1----:R-:W-:-:S05]  /*a450*/  LOP3.LUT R0, R15, 0x10, RZ, 0x3c, !PT ;  /* 0x000000100f007812 */ /* 0x002fca00078e3cff */
[----:B------:R-:W-:Y:S01]  /*a460*/  VIADD R0, R0, UR7 ;  /* 0x0000000700007c36 */ /* 0x000fe20008000000 */
[----:B------:R-:W-:Y:S04]  /*a470*/  STL [R1+0x8c4], R225 ;  /* 0x0008c4e101007387 */ /* 0x000fe80000100800 */
[----:B------:R1:W-:Y:S01]  /*a480*/  STL [R1+0x138], R0 ;  /* 0x0001380001007387 */ /* 0x0003e20000100800 */
[----:B---3--:R-:W-:Y:S02]  /*a490*/  ISETP.NE.U32.AND P6, PT, R3, RZ, PT ;  /* 0x000000ff0300720c */ /* 0x008fe40003fc5070 */
[----:B----4-:R-:W-:-:S11]  /*a4a0*/  ISETP.NE.U32.AND P0, PT, R246, RZ, PT ;  /* 0x000000fff600720c */ /* 0x010fd60003f05070 */
[----:B------:R-:W-:Y:S04]  /*a4b0*/  LDGSTS.E [R0+0x70000], desc[UR28][R226.64], P6 ;  /* 0x70000000e2007fae */ /* 0x000fe8000b12185c */
[----:B------:R1:W-:Y:S02]  /*a4c0*/  LDGSTS.E [R0+0x70008], desc[UR28][R228.64], P0 ;  /* 0x70008000e4007fae */ /* 0x0003e4000812185c */
[----:B-1----:R-:W-:-:S05]  /*a4d0*/  LOP3.LUT R0, R15, 0x20, RZ, 0x3c, !PT ;  /* 0x000000200f007812 */ /* 0x002fca00078e3cff */
[----:B------:R-:W-:Y:S01]  /*a4e0*/  VIADD R252, R0, UR7 ;  /* 0x0000000700fc7c36 */ /* 0x000fe20008000000 */
[----:B------:R-:W-:-:S04]  /*a4f0*/  ISETP.NE.U32.AND P6, PT, R247, RZ, PT ;  /* 0x000000fff700720c */ /* 0x000fc80003fc5070 */
[----:B------:R-:W-:Y:S04]  /*a500*/  STL [R1+0x13c], R252 ;  /* 0x00013cfc01007387 */ /* 0x000fe80000100800 */
[----:B------:R-:W3:Y:S01]  /*a510*/  LDL.LU R14, [R1+0xe4] ;  /* 0x0000e400010e7983 */ /* 0x000ee20000300800 */
[----:B------:R-:W-:-:S04]  /*a520*/  ISETP.NE.U32.AND P0, PT, R248, RZ, PT ;  /* 0x000000fff800720c */ /* 0x000fc80003f05070 */
[----:B------:R-:W-:Y:S01]  /*a530*/  LDGSTS.E [R252+0x70000], desc[UR28][R230.64], P6 ;  /* 0x70000000e6fc7fae */ /* 0x000fe2000b12185c */
[----:B------:R-:W-:Y:S02]  /*a540*/  ISETP.NE.U32.AND P6, PT, R249, RZ, PT ;  /* 0x000000fff900720c */ /* 0x000fe40003fc5070 */
[----:B------:R-:W-:-:S06]  /*a550*/  LOP3.LUT R0, R15, 0x30, RZ, 0x3c, !PT ;  /* 0x000000300f007812 */ /* 0x000fcc00078e3cff */
[----:B------:R-:W-:Y:S01]  /*a560*/  LDGSTS.E [R252+0x70008], desc[UR28][R232.64], P0 ;  /* 0x70008000e8fc7fae */ /* 0x000fe2000812185c */
[----:B------:R-:W-:Y:S01]  /*a570*/  ISETP.NE.U32.AND P0, PT, R250, RZ, PT ;  /* 0x000000fffa00720c */ /* 0x000fe20003f05070 */
[----:B------:R-:W-:-:S05]  /*a580*/  VIADD R0, R0, UR7 ;  /* 0x0000000700007c36 */ /* 0x000fca0008000000 */
[----:B------:R-:W-:Y:S04]  /*a590*/  LDGSTS.E [R0+0x70000], desc[UR28][R234.64], P6 ;  /* 0x70000000ea007fae */ /* 0x000fe8000b12185c */
[----:B------:R1:W-:Y:S04]  /*a5a0*/  STL [R1+0x140], R0 ;  /* 0x0001400001007387 */ /* 0x0003e80000100800 */
[----:B------:R1:W-:Y:S01]  /*a5b0*/  LDGSTS.E [R0+0x70008], desc[UR28][R236.64], P0 ;  /* 0x70008000ec007fae */ /* 0x0003e2000812185c */
[----:B------:R-:W-:Y:S02]  /*a5c0*/  ISETP.NE.U32.AND P0, PT, R12, RZ, PT ;  /* 0x000000ff0c00720c */ /* 0x000fe40003f05070 */
[----:B-1----:R-:W-:-:S05]  /*a5d0*/  LOP3.LUT R0, R15, 0x40, RZ, 0x3c, !PT ;  /* 0x000000400f007812 */ /* 0x002fca00078e3cff */
[----:B------:R-:W-:-:S05]  /*a5e0*/  VIADD R0, R0, UR7 ;  /* 0x0000000700007c36 */ /* 0x000fca0008000000 */
[----:B------:R1:W-:Y:S04]  /*a5f0*/  STL [R1+0x144], R0 ;  /* 0x0001440001007387 */ /* 0x0003e80000100800 */
[----:B------:R-:W4:Y:S01]  /*a600*/  LDL.LU R12, [R1+0xf0] ;  /* 0x0000f000010c7983 */ /* 0x000f220000300800 */
[----:B------:R-:W-:Y:S02]  /*a610*/  ISETP.NE.U32.AND P6, PT, R251, RZ, PT ;  /* 0x000000fffb00720c */ /* 0x000fe40003fc5070 */
[----:B------:R-:W-:Y:S01]  /*a620*/  LOP3.LUT R6, R15, 0x60, RZ, 0x3c, !PT ;  /* 0x000000600f067812 */ /* 0x000fe200078e3cff */
[----:B------:R-:W4:Y:S04]  /*a630*/  LDL.LU R225, [R1+0xe8] ;  /* 0x0000e80001e17983 */ /* 0x000f280000300800 */
[----:B------:R-:W4:Y:S04]  /*a640*/  LDL.LU R13, [R1+0xf4] ;  /* 0x0000f400010d7983 */ /* 0x000f280000300800 */
[----:B------:R-:W4:Y:S04]  /*a650*/  LDL.64 R22, [R1+0xb0] ;  /* 0x0000b00001167983 */ /* 0x000f280000100a00 */
[----:B------:R-:W-:Y:S01]  /*a660*/  LDGSTS.E [R0+0x70000], desc[UR28][R238.64], P6 ;  /* 0x70000000ee007fae */ /* 0x000fe2000b12185c */
[----:B--2---:R-:W-:-:S03]  /*a670*/  ISETP.NE.U32.AND P6, PT, R214, RZ, PT ;  /* 0x000000ffd600720c */ /* 0x004fc60003fc5070 */
[----:B------:R1:W-:Y:S04]  /*a680*/  LDGSTS.E [R0+0x70008], desc[UR28][R240.64], P0 ;  /* 0x70008000f0007fae */ /* 0x0003e8000812185c */
[----:B------:R-:W2:Y:S04]  /*a690*/  LDL.64 R20, [R1+0xa0] ;  /* 0x0000a00001147983 */ /* 0x000ea80000100a00 */
[----:B------:R-:W2:Y:S01]  /*a6a0*/  LDL.64 R18, [R1+0x90] ;  /* 0x0000900001127983 */ /* 0x000ea20000100a00 */
[----:B-1----:R-:W-:-:S03]  /*a6b0*/  LOP3.LUT R0, R15, 0x50, RZ, 0x3c, !PT ;  /* 0x000000500f007812 */ /* 0x002fc600078e3cff */
[----:B------:R-:W2:Y:S02]  /*a6c0*/  LDL.64 R10, [R1+0x80] ;  /* 0x00008000010a7983 */ /* 0x000ea40000100a00 */
[----:B------:R-:W-:Y:S02]  /*a6d0*/  VIADD R0, R0, UR7 ;  /* 0x0000000700007c36 */ /* 0x000fe40008000000 */
[----:B------:R-:W2:Y:S04]  /*a6e0*/  LDL.64 R2, [R1+0x70] ;  /* 0x0000700001027983 */ /* 0x000ea80000100a00 */
[----:B------:R-:W-:Y:S01]  /*a6f0*/  LDGSTS.E [R0+0x70000], desc[UR28][R242.64], P6 ;  /* 0x70000000f2007fae */ /* 0x000fe2000b12185c */
[----:B------:R-:W-:-:S03]  /*a700*/  ISETP.NE.U32.AND P0, PT, R215, RZ, PT ;  /* 0x000000ffd700720c */ /* 0x000fc60003f05070 */
[----:B------:R-:W2:Y:S04]  /*a710*/  LDL.64 R248, [R1+0x60] ;  /* 0x0000600001f87983 */ /* 0x000ea80000100a00 */
[----:B------:R-:W2:Y:S04]  /*a720*/  LDL.64 R16, [R1+0x40] ;  /* 0x0000400001107983 */ /* 0x000ea80000100a00 */
[----:B------:R-:W2:Y:S04]  /*a730*/  LDL.64 R8, [R1+0x30] ;  /* 0x0000300001087983 */ /* 0x000ea80000100a00 */
[----:B------:R-:W-:Y:S01]  /*a740*/  LDGSTS.E [R0+0x70008], desc[UR28][R244.64], P0 ;  /* 0x70008000f4007fae */ /* 0x000fe2000812185c */
[----:B------:R-:W-:Y:S01]  /*a750*/  ISETP.NE.U32.AND P0, PT, R7, RZ, PT ;  /* 0x000000ff0700720c */ /* 0x000fe20003f05070 */
[----:B------:R-:W-:-:S02]  /*a760*/  VIADD R7, R6, UR7 ;  /* 0x0000000706077c36 */ /* 0x000fc40008000000 */
[----:B------:R-:W2:Y:S01]  /*a770*/  LDL.64 R246, [R1+0x20] ;  /* 0x0000200001f67983 */ /* 0x000ea20000100a00 */
[----:B------:R-:W-:-:S03]  /*a780*/  LOP3.LUT R6, R15, 0x70, RZ, 0x3c, !PT ;  /* 0x000000700f067812 */ /* 0x000fc600078e3cff */
[----:B------:R-:W2:Y:S04]  /*a790*/  LDL.64 R250, [R1+0x10] ;  /* 0x0000100001fa7983 */ /* 0x000ea80000100a00 */
[----:B------:R-:W2:Y:S04]  /*a7a0*/  LDL.64 R214, [R1] ;  /* 0x0000000001d67983 */ /* 0x000ea80000100a00 */
[----:B------:R-:W-:Y:S04]  /*a7b0*/  STL [R1+0x148], R0 ;  /* 0x0001480001007387 */ /* 0x000fe80000100800 */
[----:B------:R-:W-:Y:S01]  /*a7c0*/  STL [R1+0x14c], R7 ;  /* 0x00014c0701007387 */ /* 0x000fe20000100800 */
[----:B---3--:R-:W-:-:S02]  /*a7d0*/  ISETP.NE.U32.AND P6, PT, R14, RZ, PT ;  /* 0x000000ff0e00720c */ /* 0x008fc40003fc5070 */
[----:B------:R-:W1:Y:S11]  /*a7e0*/  S2R R14, SR_TID.X ;  /* 0x00000000000e7919 */ /* 0x000e760000002100 */
[----:B------:R-:W-:Y:S04]  /*a7f0*/  LDGSTS.E [R7+0x70000], desc[UR28][R4.64], P6 ;  /* 0x7000000004077fae */ /* 0x000fe8000b12185c */
[----:B------:R-:W-:Y:S01]  /*a800*/  LDGSTS.E [R7+0x70008], desc[UR28][R216.64], P0 ;  /* 0x70008000d8077fae */ /* 0x000fe2000812185c */
[----:B-1----:R-:W-:-:S04]  /*a810*/  SHF.R.U32.HI R14, RZ, 0x6, R14 ;  /* 0x00000006ff0e7819 */ /* 0x002fc8000001160e */
[----:B------:R-:W-:-:S05]  /*a820*/  SGXT.U32 R14, R14, 0x1 ;  /* 0x000000010e0e781a */ /* 0x000fca0000000000 */
[----:B------:R1:W-:Y:S04]  /*a830*/  STL.64 [R1+0x790], R14 ;  /* 0x0007900e01007387 */ /* 0x0003e80000100a00 */
[----:B-1----:R-:W3:Y:S01]  /*a840*/  LDL.64 R14, [R1+0x50] ;  /* 0x00005000010e7983 */ /* 0x002ee20000100a00 */
[----:B----4-:R-:W-:-:S03]  /*a850*/  ISETP.NE.U32.AND P6, PT, R12, RZ, PT ;  /* 0x000000ff0c00720c */ /* 0x010fc60003fc5070 */
[----:B------:R-:W4:Y:S01]  /*a860*/  LDL.LU R12, [R1+0x924] ;  /* 0x00092400010c7983 */ /* 0x000f220000300800 */
[----:B------:R-:W-:-:S09]  /*a870*/  VIADD R6, R6, UR7 ;  /* 0x0000000706067c36 */ /* 0x000fd20008000000 */
[----:B------:R-:W-:Y:S01]  /*a880*/  LDGSTS.E [R6+0x70000], desc[UR28][R218.64], P6 ;  /* 0x70000000da067fae */ /* 0x000fe2000b12185c */
[----:B----4-:R-:W-:-:S03]  /*a890*/  ISETP.NE.U32.AND P0, PT, R12, RZ, PT ;  /* 0x000000ff0c00720c */ /* 0x010fc60003f05070 */
[----:B------:R-:W4:Y:S04]  /*a8a0*/  LDL.LU R12, [R1+0x920] ;  /* 0x00092000010c7983 */ /* 0x000f280000300800 */
[----:B------:R4:W-:Y:S06]  /*a8b0*/  STL [R1+0x150], R6 ;  /* 0x0001500601007387 */ /* 0x0009ec0000100800 */
[----:B------:R4:W-:Y:S04]  /*a8c0*/  LDGSTS.E [R6+0x70008], desc[UR28][R220.64], P0 ;  /* 0x70008000dc067fae */ /* 0x0009e8000812185c */
[----:B------:R-:W0:Y:S01]  /*a8d0*/  LDGDEPBAR ;  /* 0x00000000000079af */ /* 0x000e220000000000 */
[----:B----4-:R-:W-:-:S05]  /*a8e0*/  VIADD R6, R12, UR7 ;  /* 0x000000070c067c36 */ /* 0x010fca0008000000 */
[----:B------:R-:W-:Y:S04]  /*a8f0*/  LDGSTS.E [R6], desc[UR28][R22.64], P1 ;  /* 0x0000000016067fae */ /* 0x000fe8000892185c */
[----:B--2---:R-:W-:Y:S04]  /*a900*/  LDGSTS.E [R6+0x400], desc[UR28][R20.64], P1 ;  /* 0x0040000014067fae */ /* 0x004fe8000892185c */
[----:B------:R-:W-:Y:S04]  /*a910*/  LDGSTS.E [R6+0x800], desc[UR28][R18.64], P1 ;  /* 0x0080000012067fae */ /* 0x000fe8000892185c */
[----:B------:R-:W2:Y:S04]  /*a920*/  LDL.LU.64 R22, [R1+0x918] ;  /* 0x0009180001167983 */ /* 0x000ea80000300a00 */
[----:B------:R-:W4:Y:S04]  /*a930*/  LDL.LU.64 R20, [R1+0x910] ;  /* 0x0009100001147983 */ /* 0x000f280000300a00 */
[----:B------:R-:W2:Y:S04]  /*a940*/  LDL.LU.64 R18, [R1+0x908] ;  /* 0x0009080001127983 */ /* 0x000ea80000300a00 */
[----:B------:R-:W-:Y:S04]  /*a950*/  LDGSTS.E [R6+0xc00], desc[UR28][R10.64], P1 ;  /* 0x00c000000a067fae */ /* 0x000fe8000892185c */
[----:B------:R-:W-:Y:S04]  /*a960*/  LDGSTS.E [R6+0x1000], desc[UR28][R2.64], P1 ;  /* 0x0100000002067fae */ /* 0x000fe8000892185c */
[----:B------:R-:W-:Y:S04]  /*a970*/  LDGSTS.E [R6+0x1400], desc[UR28][R248.64], P1 ;  /* 0x01400000f8067fae */ /* 0x000fe8000892185c */
[----:B------:R-:W4:Y:S04]  /*a980*/  LDL.LU.64 R10, [R1+0x900] ;  /* 0x00090000010a7983 */ /* 0x000f280000300a00 */
[----:B------:R-:W2:Y:S04]  /*a990*/  LDL.LU.64 R2, [R1+0x8f8] ;  /* 0x0008f80001027983 */ /* 0x000ea80000300a00 */
[----:B------:R-:W4:Y:S04]  /*a9a0*/  LDL.LU.64 R248, [R1+0x8f0] ;  /* 0x0008f00001f87983 */ /* 0x000f280000300a00 */
[----:B---3--:R-:W-:Y:S04]  /*a9b0*/  LDGSTS.E [R6+0x1800], desc[UR28][R14.64], P1 ;  /* 0x018000000e067fae */ /* 0x008fe8000892185c */
[----:B------:R1:W-:Y:S04]  /*a9c0*/  LDGSTS.E [R6+0x1c00], desc[UR28][R16.64], P1 ;  /* 0x01c0000010067fae */ /* 0x0003e8000892185c */
[----:B------:R-:W-:Y:S04]  /*a9d0*/  LDGSTS.E [R6+0x2000], desc[UR28][R8.64], P1 ;  /* 0x0200000008067fae */ /* 0x000fe8000892185c */
[----:B------:R-:W-:Y:S04]  /*a9e0*/  LDGSTS.E [R6+0x2400], desc[UR28][R246.64], P1 ;  /* 0x02400000f6067fae */ /* 0x000fe8000892185c */
[----:B------:R-:W3:Y:S04]  /*a9f0*/  LDL.LU R16, [R1+0xf8] ;  /* 0x0000f80001107983 */ /* 0x000ee80000300800 */
[----:B------:R-:W-:Y:S04]  /*aa00*/  LDGSTS.E [R6+0x2800], desc[UR28][R250.64], P1 ;  /* 0x02800000fa067fae */ /* 0x000fe8000892185c */
[----:B------:R-:W-:Y:S04]  /*aa10*/  LDGSTS.E [R6+0x2c00], desc[UR28][R214.64], P1 ;  /* 0x02c00000d6067fae */ /* 0x000fe8000892185c */
[----:B------:R-:W3:Y:S04]  /*aa20*/  LDL.64 R8, [R1+0x88] ;  /* 0x0000880001087983 */ /* 0x000ee80000100a00 */
[----:B------:R-:W3:Y:S04]  /*aa30*/  LDL.64 R246, [R1+0x78] ;  /* 0x0000780001f67983 */ /* 0x000ee80000100a00 */
[----:B------:R-:W3:Y:S04]  /*aa40*/  LDL.64 R250, [R1+0x68] ;  /* 0x0000680001fa7983 */ /* 0x000ee80000100a00 */
[----:B------:R-:W3:Y:S04]  /*aa50*/  LDL.64 R214, [R1+0x58] ;  /* 0x0000580001d67983 */ /* 0x000ee80000100a00 */
[----:B------:R-:W3:Y:S04]  /*aa60*/  LDL.64 R14, [R1+0x18] ;  /* 0x00001800010e7983 */ /* 0x000ee80000100a00 */
[----:B----4-:R-:W-:Y:S04]  /*aa70*/  LDGSTS.E [R6+0x3000], desc[UR28][R248.64], P1 ;  /* 0x03000000f8067fae */ /* 0x010fe8000892185c */
[----:B------:R4:W-:Y:S04]  /*aa80*/  STL.64 [R1+0x898], R248 ;  /* 0x000898f801007387 */ /* 0x0009e80000100a00 */
[----:B--2---:R-:W-:Y:S04]  /*aa90*/  LDGSTS.E [R6+0x3400], desc[UR28][R2.64], P1 ;  /* 0x0340000002067fae */ /* 0x004fe8000892185c */
[----:B------:R-:W-:Y:S04]  /*aaa0*/  LDGSTS.E [R6+0x3800], desc[UR28][R10.64], P1 ;  /* 0x038000000a067fae */ /* 0x000fe8000892185c */
[----:B----4-:R-:W2:Y:S04]  /*aab0*/  LDL.64 R248, [R1+0x28] ;  /* 0x0000280001f87983 */ /* 0x010ea80000100a00 */
[----:B------:R4:W-:Y:S04]  /*aac0*/  STL.64 [R1+0x8a0], R2 ;  /* 0x0008a00201007387 */ /* 0x0009e80000100a00 */
[----:B------:R-:W-:Y:S04]  /*aad0*/  LDGSTS.E [R6+0x3c00], desc[UR28][R20.64], P1 ;  /* 0x03c0000014067fae */ /* 0x000fe8000892185c */
[----:B------:R-:W-:Y:S04]  /*aae0*/  LDGSTS.E [R6+0x4000], desc[UR28][R24.64], P1 ;  /* 0x0400000018067fae */ /* 0x000fe8000892185c */
[----:B----4-:R-:W4:Y:S04]  /*aaf0*/  LDL.LU.64 R2, [R1+0x98] ;  /* 0x0000980001027983 */ /* 0x010f280000300a00 */
[----:B------:R1:W-:Y:S04]  /*ab00*/  STL.64 [R1+0x8a8], R10 ;  /* 0x0008a80a01007387 */ /* 0x0003e80000100a00 */
[----:B------:R-:W-:Y:S04]  /*ab10*/  LDGSTS.E [R6+0x4400], desc[UR28][R28.64], P1 ;  /* 0x044000001c067fae */ /* 0x000fe8000892185c */
[----:B------:R-:W-:Y:S04]  /*ab20*/  LDGSTS.E [R6+0x4800], desc[UR28][R32.64], P1 ;  /* 0x0480000020067fae */ /* 0x000fe8000892185c */
[----:B-1----:R-:W2:Y:S04]  /*ab30*/  LDL.64 R10, [R1+0x38] ;  /* 0x00003800010a7983 */ /* 0x002ea80000100a00 */
[----:B------:R1:W-:Y:S04]  /*ab40*/  STL.64 [R1+0x8b0], R20 ;  /* 0x0008b01401007387 */ /* 0x0003e80000100a00 */
[----:B------:R-:W-:Y:S04]  /*ab50*/  LDGSTS.E [R6+0x4c00], desc[UR28][R36.64], P1 ;  /* 0x04c0000024067fae */ /* 0x000fe8000892185c */
[----:B------:R-:W-:Y:S04]  /*ab60*/  LDGSTS.E [R6+0x5000], desc[UR28][R40.64], P1 ;  /* 0x0500000028067fae */ /* 0x000fe8000892185c */
[----:B-1----:R-:W4:Y:S04]  /*ab70*/  LDL.LU.64 R20, [R1+0xa8] ;  /* 0x0000a80001147983 */ /* 0x002f280000300a00 */
[----:B------:R-:W-:Y:S04]  /*ab80*/  LDGSTS.E [R6+0x5400], desc[UR28][R44.64], P1 ;  /* 0x054000002c067fae */ /* 0x000fe8000892185c */
        /* <DEDUP_REMOVED lines=27> */
[----:B------:R-:W-:Y:S01]  /*ad40*/  LDGSTS.E [R6+0xc400], desc[UR28][R156.64], P1 ;  /* 0x0c4000009c067fae */ /* 0x000fe2000892185c */
[----:B---3--:R-:W-:-:S03]  /*ad50*/  ISETP.NE.U32.AND P6, PT, R16, RZ, PT ;  /* 0x000000ff1000720c */ /* 0x008fc60003fc5070 */
[----:B------:R-:W-:Y:S01]  /*ad60*/  LDGSTS.E [R6+0xc800], desc[UR28][R160.64], P1 ;  /* 0x0c800000a0067fae */ /* 0x000fe2000892185c */
[----:B------:R-:W-:-:S03]  /*ad70*/  LOP3.LUT R16, R12, 0x40, RZ, 0x3c, !PT ;  /* 0x000000400c107812 */ /* 0x000fc600078e3cff */
[----:B------:R-:W-:Y:S04]  /*ad80*/  LDGSTS.E [R6+0xcc00], desc[UR28][R164.64], P1 ;  /* 0x0cc00000a4067fae */ /* 0x000fe8000892185c */
[----:B------:R-:W-:Y:S04]  /*ad90*/  LDGSTS.E [R6+0xd000], desc[UR28][R168.64], P1 ;  /* 0x0d000000a8067fae */ /* 0x000fe8000892185c */
[----:B------:R-:W-:Y:S04]  /*ada0*/  LDGSTS.E [R6+0xd400], desc[UR28][R172.64], P1 ;  /* 0x0d400000ac067fae */ /* 0x000fe8000892185c */
[----:B------:R-:W-:Y:S04]  /*adb0*/  LDGSTS.E [R6+0xd800], desc[UR28][R176.64], P1 ;  /* 0x0d800000b0067fae */ /* 0x000fe8000892185c */
[----:B------:R-:W-:Y:S01]  /*adc0*/  LDGSTS.E [R6+0xdc00], desc[UR28][R180.64], P1 ;  /* 0x0dc00000b4067fae */ /* 0x000fe2000892185c */
[----:B------:R-:W-:-:S03]  /*add0*/  VIADD R17, R16, UR7 ;  /* 0x0000000710117c36 */ /* 0x000fc60008000000 */
[----:B------:R-:W-:Y:S04]  /*ade0*/  LDGSTS.E [R6+0xe000], desc[UR28][R184.64], P1 ;  /* 0x0e000000b8067fae */ /* 0x000fe8000892185c */
[----:B------:R-:W-:Y:S04]  /*adf0*/  LDGSTS.E [R6+0xe400], desc[UR28][R188.64], P1 ;  /* 0x0e400000bc067fae */ /* 0x000fe8000892185c */
[----:B------:R-:W-:Y:S04]  /*ae00*/  LDGSTS.E [R6+0xe800], desc[UR28][R192.64], P1 ;  /* 0x0e800000c0067fae */ /* 0x000fe8000892185c */
[----:B------:R-:W-:Y:S04]  /*ae10*/  LDGSTS.E [R6+0xec00], desc[UR28][R196.64], P1 ;  /* 0x0ec00000c4067fae */ /* 0x000fe8000892185c */
[----:B------:R-:W-:Y:S04]  /*ae20*/  LDGSTS.E [R6+0xf000], desc[UR28][R200.64], P1 ;  /* 0x0f000000c8067fae */ /* 0x000fe8000892185c */
[----:B------:R1:W-:Y:S04]  /*ae30*/  STL.64 [R1+0x8b8], R24 ;  /* 0x0008b81801007387 */ /* 0x0003e80000100a00 */
[----:B------:R-:W-:Y:S04]  /*ae40*/  LDGSTS.E [R6+0xf400], desc[UR28][R204.64], P1 ;  /* 0x0f400000cc067fae */ /* 0x000fe8000892185c */
[----:B------:R-:W-:Y:S04]  /*ae50*/  LDGSTS.E [R6+0xf800], desc[UR28][R208.64], P1 ;  /* 0x0f800000d0067fae */ /* 0x000fe8000892185c */
[----:B-1----:R-:W3:Y:S04]  /*ae60*/  LDL.64 R24, [R1+0x48] ;  /* 0x0000480001187983 */ /* 0x002ee80000100a00 */
[----:B------:R1:W-:Y:S04]  /*ae70*/  STL [R1+0x6f8], R12 ;  /* 0x0006f80c01007387 */ /* 0x0003e80000100800 */
[----:B------:R-:W-:Y:S04]  /*ae80*/  LDGSTS.E [R6+0xfc00], desc[UR28][R212.64], P1 ;  /* 0x0fc00000d4067fae */ /* 0x000fe8000892185c */
[----:B-1----:R-:W2:Y:S04]  /*ae90*/  LDL R12, [R1+0x144] ;  /* 0x00014400010c7983 */ /* 0x002ea80000100800 */
[----:B------:R1:W-:Y:S04]  /*aea0*/  STL [R1+0x708], R16 ;  /* 0x0007081001007387 */ /* 0x0003e80000100800 */
[----:B-1----:R-:W2:Y:S04]  /*aeb0*/  LDL R16, [R1+0x140] ;  /* 0x0001400001107983 */ /* 0x002ea80000100800 */
[----:B----4-:R-:W-:Y:S04]  /*aec0*/  LDGSTS.E [R17+0x200], desc[UR28][R20.64], P1 ;  /* 0x0020000014117fae */ /* 0x010fe8000892185c */
[----:B------:R-:W-:Y:S04]  /*aed0*/  LDGSTS.E [R17+0x600], desc[UR28][R2.64], P1 ;  /* 0x0060000002117fae */ /* 0x000fe8000892185c */
[----:B------:R-:W-:Y:S04]  /*aee0*/  LDGSTS.E [R17+0xa00], desc[UR28][R8.64], P1 ;  /* 0x00a0000008117fae */ /* 0x000fe8000892185c */
[----:B------:R-:W-:Y:S04]  /*aef0*/  LDGSTS.E [R17+0xe00], desc[UR28][R246.64], P1 ;  /* 0x00e00000f6117fae */ /* 0x000fe8000892185c */
[----:B------:R-:W-:Y:S04]  /*af00*/  LDGSTS.E [R17+0x1200], desc[UR28][R250.64], P1 ;  /* 0x01200000fa117fae */ /* 0x000fe8000892185c */
[----:B------:R-:W4:Y:S04]  /*af10*/  LDL.LU.64 R8, [R1+0x8e8] ;  /* 0x0008e80001087983 */ /* 0x000f280000300a00 */
[----:B------:R-:W4:Y:S04]  /*af20*/  LDL.LU.64 R246, [R1+0x8e0] ;  /* 0x0008e00001f67983 */ /* 0x000f280000300a00 */
[----:B------:R-:W4:Y:S04]  /*af30*/  LDL.LU.64 R250, [R1+0x8d8] ;  /* 0x0008d80001fa7983 */ /* 0x000f280000300a00 */
[----:B------:R-:W-:Y:S04]  /*af40*/  LDGSTS.E [R17+0x1600], desc[UR28][R214.64], P1 ;  /* 0x01600000d6117fae */ /* 0x000fe8000892185c */
[----:B------:R-:W4:Y:S01]  /*af50*/  LDL.LU.64 R214, [R1+0x8d0] ;  /* 0x0008d00001d67983 */ /* 0x000f220000300a00 */
[----:B------:R-:W-:-:S03]  /*af60*/  ISETP.NE.U32.AND P4, PT, R225, RZ, PT ;  /* 0x000000ffe100720c */ /* 0x000fc60003f85070 */
[----:B---3--:R1:W-:Y:S04]  /*af70*/  LDGSTS.E [R17+0x1a00], desc[UR28][R24.64], P1 ;  /* 0x01a0000018117fae */ /* 0x0083e8000892185c */
[----:B--2---:R-:W-:Y:S04]  /*af80*/  LDGSTS.E [R17+0x1e00], desc[UR28][R10.64], P1 ;  /* 0x01e000000a117fae */ /* 0x004fe8000892185c */
[----:B------:R-:W-:Y:S04]  /*af90*/  LDGSTS.E [R17+0x2200], desc[UR28][R248.64], P1 ;  /* 0x02200000f8117fae */ /* 0x000fe8000892185c */
[----:B------:R-:W-:Y:S01]  /*afa0*/  LDGSTS.E [R17+0x2600], desc[UR28][R14.64], P1 ;  /* 0x026000000e117fae */ /* 0x000fe2000892185c */
[----:B-1----:R-:W1:Y:S03]  /*afb0*/  LDC.64 R24, c[0x0][0x238] ;  /* 0x00008e00ff187b82 */ /* 0x002e660000000a00 */
[----:B----4-:R-:W-:Y:S04]  /*afc0*/  LDGSTS.E [R17+0x2a00], desc[UR28][R214.64], P1 ;  /* 0x02a00000d6117fae */ /* 0x010fe8000892185c */
[----:B------:R-:W-:Y:S04]  /*afd0*/  LDGSTS.E [R17+0x2e00], desc[UR28][R250.64], P1 ;  /* 0x02e00000fa117fae */ /* 0x000fe8000892185c */
[----:B------:R-:W-:Y:S04]  /*afe0*/  LDGSTS.E [R17+0x3200], desc[UR28][R246.64], P1 ;  /* 0x03200000f6117fae */ /* 0x000fe8000892185c */
[----:B------:R-:W2:Y:S04]  /*aff0*/  LDL.LU.64 R214, [R1+0x8c8] ;  /* 0x0008c80001d67983 */ /* 0x000ea80000300a00 */
[----:B------:R-:W3:Y:S04]  /*b000*/  LDL.LU R15, [R1+0x100] ;  /* 0x00010000010f7983 */ /* 0x000ee80000300800 */
[----:B------:R-:W4:Y:S04]  /*b010*/  LDL.LU R225, [R1+0xfc] ;  /* 0x0000fc0001e17983 */ /* 0x000f280000300800 */
        /* <DEDUP_REMOVED lines=33> */
[----:B------:R-:W-:-:S03]  /*b230*/  ISETP.NE.U32.AND P5, PT, R13, RZ, PT ;  /* 0x000000ff0d00720c */ /* 0x000fc60003fa5070 */
[----:B------:R-:W-:Y:S01]  /*b240*/  LDGSTS.E [R17+0xba00], desc[UR28][R146.64], P1 ;  /* 0x0ba0000092117fae */ /* 0x000fe2000892185c */
[----:B-1----:R-:W-:-:S03]  /*b250*/  IMAD.MOV.U32 R13, RZ, RZ, R24 ;  /* 0x000000ffff0d7224 */ /* 0x002fc600078e0018 */
[----:B------:R-:W-:Y:S04]  /*b260*/  LDGSTS.E [R17+0xbe00], desc[UR28][R150.64], P1 ;  /* 0x0be0000096117fae */ /* 0x000fe8000892185c */
[----:B------:R-:W-:Y:S04]  /*b270*/  LDGSTS.E [R17+0xc200], desc[UR28][R154.64], P1 ;  /* 0x0c2000009a117fae */ /* 0x000fe8000892185c */
[----:B------:R-:W-:Y:S04]  /*b280*/  LDGSTS.E [R17+0xc600], desc[UR28][R158.64], P1 ;  /* 0x0c6000009e117fae */ /* 0x000fe8000892185c */
[----:B------:R-:W-:Y:S01]  /*b290*/  LDGSTS.E [R17+0xca00], desc[UR28][R162.64], P1 ;  /* 0x0ca00000a2117fae */ /* 0x000fe2000892185c */
[----:B------:R-:W-:-:S03]  /*b2a0*/  IMAD.SHL.U32 R13, R13, 0x20, RZ ;  /* 0x000000200d0d7824 */ /* 0x000fc600078e00ff */
[----:B------:R-:W-:Y:S04]  /*b2b0*/  LDGSTS.E [R17+0xce00], desc[UR28][R166.64], P1 ;  /* 0x0ce00000a6117fae */ /* 0x000fe8000892185c */
[----:B------:R-:W-:Y:S04]  /*b2c0*/  LDGSTS.E [R17+0xd200], desc[UR28][R170.64], P1 ;  /* 0x0d200000aa117fae */ /* 0x000fe8000892185c */
[----:B------:R-:W4:Y:S04]  /*b2d0*/  LDL R11, [R1+0x154] ;  /* 0x00015400010b7983 */ /* 0x000f280000100800 */
[----:B------:R-:W4:Y:S04]  /*b2e0*/  LDL R248, [R1+0x138] ;  /* 0x0001380001f87983 */ /* 0x000f280000100800 */
[----:B------:R-:W-:Y:S04]  /*b2f0*/  LDGSTS.E [R17+0xd600], desc[UR28][R174.64], P1 ;  /* 0x0d600000ae117fae */ /* 0x000fe8000892185c */
[----:B------:R-:W4:Y:S04]  /*b300*/  LDL.LU R10, [R1+0x15c] ;  /* 0x00015c00010a7983 */ /* 0x000f280000300800 */
[----:B------:R-:W-:Y:S04]  /*b310*/  LDGSTS.E [R17+0xda00], desc[UR28][R178.64], P1 ;  /* 0x0da00000b2117fae */ /* 0x000fe8000892185c */
[----:B------:R-:W4:Y:S04]  /*b320*/  LDL.LU R249, [R1+0x160] ;  /* 0x0001600001f97983 */ /* 0x000f280000300800 */
[----:B------:R-:W-:Y:S04]  /*b330*/  LDGSTS.E [R17+0xde00], desc[UR28][R182.64], P1 ;  /* 0x0de00000b6117fae */ /* 0x000fe8000892185c */
[----:B------:R-:W4:Y:S04]  /*b340*/  LDL.LU R14, [R1+0x168] ;  /* 0x00016800010e7983 */ /* 0x000f280000300800 */
[----:B------:R-:W-:Y:S04]  /*b350*/  LDGSTS.E [R17+0xe200], desc[UR28][R186.64], P1 ;  /* 0x0e200000ba117fae */ /* 0x000fe8000892185c */
[----:B------:R-:W-:Y:S04]  /*b360*/  LDGSTS.E [R17+0xe600], desc[UR28][R190.64], P1 ;  /* 0x0e600000be117fae */ /* 0x000fe8000892185c */
[----:B------:R1:W-:Y:S04]  /*b370*/  STL.64 [R1+0x208], R24 ;  /* 0x0002081801007387 */ /* 0x0003e80000100a00 */
[----:B------:R-:W-:Y:S04]  /*b380*/  LDGSTS.E [R17+0xea00], desc[UR28][R194.64], P1 ;  /* 0x0ea00000c2117fae */ /* 0x000fe8000892185c */
[----:B------:R-:W-:Y:S01]  /*b390*/  LDGSTS.E [R17+0xee00], desc[UR28][R198.64], P1 ;  /* 0x0ee00000c6117fae */ /* 0x000fe2000892185c */
[----:B-1----:R-:W-:-:S03]  /*b3a0*/  IMAD.WIDE R24, R13, 0x4, R222 ;  /* 0x000000040d187825 */ /* 0x002fc600078e02de */
[----:B------:R-:W-:Y:S04]  /*b3b0*/  LDGSTS.E [R17+0xf200], desc[UR28][R202.64], P1 ;  /* 0x0f200000ca117fae */ /* 0x000fe8000892185c */
[----:B------:R-:W-:Y:S04]  /*b3c0*/  LDGSTS.E [R17+0xf600], desc[UR28][R206.64], P1 ;  /* 0x0f600000ce117fae */ /* 0x000fe8000892185c */
[----:B------:R-:W4:Y:S04]  /*b3d0*/  LDL.LU R222, [R1+0x10c] ;  /* 0x00010c0001de7983 */ /* 0x000f280000300800 */
[----:B------:R-:W-:Y:S04]  /*b3e0*/  LDGSTS.E [R17+0xfa00], desc[UR28][R210.64], P1 ;  /* 0x0fa00000d2117fae */ /* 0x000fe8000892185c */
[----:B------:R-:W4:Y:S04]  /*b3f0*/  LDL.LU R223, [R1+0x158] ;  /* 0x0001580001df7983 */ /* 0x000f280000300800 */
[----:B------:R1:W-:Y:S04]  /*b400*/  STL.64 [R1+0x130], R24 ;  /* 0x0001301801007387 */ /* 0x0003e80000100a00 */
[----:B--2---:R-:W-:Y:S01]  /*b410*/  LDGSTS.E [R17+0xfe00], desc[UR28][R214.64], P1 ;  /* 0x0fe00000d6117fae */ /* 0x004fe2000892185c */
[----:B---3--:R-:W-:-:S03]  /*b420*/  ISETP.NE.U32.AND P0, PT, R15, RZ, PT ;  /* 0x000000ff0f00720c */ /* 0x008fc60003f05070 */
[----:B------:R-:W0:Y:S01]  /*b430*/  LDGDEPBAR ;  /* 0x00000000000079af */ /* 0x000e220000000000 */
[----:B------:R-:W-:Y:S01]  /*b440*/  BAR.SYNC.DEFER_BLOCKING 0x0 ;  /* 0x0000000000007b1d */ /* 0x000fe20000010000 */
[----:B----4-:R-:W-:-:S05]  /*b450*/  ISETP.NE.U32.AND P1, PT, R225, RZ, PT ;  /* 0x000000ffe100720c */ /* 0x010fca0003f25070 */
[----:B------:R-:W2:Y:S04]  /*b460*/  LDL.LU R15, [R1+0x164] ;  /* 0x00016400010f7983 */ /* 0x000ea80000300800 */
[----:B------:R-:W1:Y:S04]  /*b470*/  LDL.LU R225, [R1+0x8c4] ;  /* 0x0008c40001e17983 */ /* 0x000e680000300800 */
[----:B------:R-:W-:Y:S01]  /*b480*/  @!PT LDS RZ, [RZ] ;  /* 0x00000000fffff984 */ /* 0x000fe20000000800 */
[----:B------:R-:W-:Y:S01]  /*b490*/  @!PT LDS RZ, [RZ] ;  /* 0x00000000fffff984 */ /* 0x000fe20000000800 */
[----:B------:R-:W-:Y:S01]  /*b4a0*/  @!PT LDS RZ, [RZ] ;  /* 0x00000000fffff984 */ /* 0x000fe20000000800 */
[----:B------:R1:W-:Y:S02]  /*b4b0*/  LDGSTS.E [R11+0x72000], desc[UR28][R24.64], P0 ;  /* 0x72000000180b7fae */ /* 0x0003e4000812185c */
[----:B-1----:R-:W-:-:S02]  /*b4c0*/  IMAD.WIDE R24, R13, 0x4, R224 ;  /* 0x000000040d187825 */ /* 0x002fc400078e02e0 */
[----:B------:R-:W3:Y:S04]  /*b4d0*/  LDL.LU R224, [R1+0x104] ;  /* 0x0001040001e07983 */ /* 0x000ee80000300800 */
[----:B------:R-:W4:Y:S04]  /*b4e0*/  LDL.LU R225, [R1+0x108] ;  /* 0x0001080001e17983 */ /* 0x000f280000300800 */
[----:B------:R1:W-:Y:S04]  /*b4f0*/  LDGSTS.E [R11+0x72008], desc[UR28][R24.64], P1 ;  /* 0x72008000180b7fae */ /* 0x0003e8000892185c */
[----:B------:R1:W-:Y:S04]  /*b500*/  STL.64 [R1+0x128], R24 ;  /* 0x0001281801007387 */ /* 0x0003e80000100a00 */
[----:B------:R-:W2:Y:S01]  /*b510*/  LDL.LU R11, [R1+0x16c] ;  /* 0x00016c00010b7983 */ /* 0x000ea20000300800 */
[----:B-1----:R-:W-:-:S05]  /*b520*/  IMAD.WIDE R24, R13, 0x4, R226 ;  /* 0x000000040d187825 */ /* 0x002fca00078e02e2 */
[----:B------:R1:W-:Y:S01]  /*b530*/  STL.64 [R1+0x120], R24 ;  /* 0x0001201801007387 */ /* 0x0003e20000100a00 */
[----:B---3--:R-:W-:Y:S02]  /*b540*/  ISETP.NE.U32.AND P0, PT, R224, RZ, PT ;  /* 0x000000ffe000720c */ /* 0x008fe40003f05070 */
[----:B----4-:R-:W-:-:S11]  /*b550*/  ISETP.NE.U32.AND P1, PT, R225, RZ, PT ;  /* 0x000000ffe100720c */ /* 0x010fd60003f25070 */
[----:B------:R1:W-:Y:S01]  /*b560*/  LDGSTS.E [R248+0x72000], desc[UR28][R24.64], P0 ;  /* 0x7200000018f87fae */ /* 0x0003e2000812185c */
[----:B------:R-:W-:Y:S01]  /*b570*/  ISETP.NE.U32.AND P0, PT, R222, RZ, PT ;  /* 0x000000ffde00720c */ /* 0x000fe20003f05070 */
[----:B-1----:R-:W-:-:S05]  /*b580*/  IMAD.WIDE R24, R13, 0x4, R228 ;  /* 0x000000040d187825 */ /* 0x002fca00078e02e4 */
[----:B------:R1:W-:Y:S01]  /*b590*/  LDGSTS.E [R248+0x72008], desc[UR28][R24.64], P1 ;  /* 0x7200800018f87fae */ /* 0x0003e2000892185c */
[----:B------:R-:W-:-:S03]  /*b5a0*/  ISETP.NE.U32.AND P1, PT, R223, RZ, PT ;  /* 0x000000ffdf00720c */ /* 0x000fc60003f25070 */
[----:B------:R1:W-:Y:S04]  /*b5b0*/  STL.64 [R1+0x118], R24 ;  /* 0x0001181801007387 */ /* 0x0003e80000100a00 */
[----:B------:R-:W3:Y:S01]  /*b5c0*/  LDL.LU R248, [R1+0x170] ;  /* 0x0001700001f87983 */ /* 0x000ee20000300800 */
[----:B-1----:R-:W-:-:S05]  /*b5d0*/  IMAD.WIDE R24, R13, 0x4, R230 ;  /* 0x000000040d187825 */ /* 0x002fca00078e02e6 */
[----:B------:R1:W-:Y:S04]  /*b5e0*/  STL.64 [R1+0x110], R24 ;  /* 0x0001101801007387 */ /* 0x0003e80000100a00 */
[----:B------:R1:W-:Y:S02]  /*b5f0*/  LDGSTS.E [R252+0x72000], desc[UR28][R24.64], P0 ;  /* 0x7200000018fc7fae */ /* 0x0003e4000812185c */
[----:B-1----:R-:W-:-:S05]  /*b600*/  IMAD.WIDE R24, R13, 0x4, R232 ;  /* 0x000000040d187825 */ /* 0x002fca00078e02e8 */
[----:B------:R1:W-:Y:S04]  /*b610*/  STL.64 [R1+0x108], R24 ;  /* 0x0001081801007387 */ /* 0x0003e80000100a00 */
[----:B------:R1:W-:Y:S04]  /*b620*/  LDGSTS.E [R252+0x72008], desc[UR28][R24.64], P1 ;  /* 0x7200800018fc7fae */ /* 0x0003e8000892185c */
[----:B------:R-:W4:Y:S01]  /*b630*/  LDL.LU R252, [R1+0x8c0] ;  /* 0x0008c00001fc7983 */ /* 0x000f220000300800 */
[----:B------:R-:W-:Y:S01]  /*b640*/  ISETP.NE.U32.AND P0, PT, R10, RZ, PT ;  /* 0x000000ff0a00720c */ /* 0x000fe20003f05070 */
[----:B-1----:R-:W-:Y:S01]  /*b650*/  IMAD.WIDE R24, R13, 0x4, R234 ;  /* 0x000000040d187825 */ /* 0x002fe200078e02ea */
[----:B------:R-:W-:-:S02]  /*b660*/  ISETP.NE.U32.AND P1, PT, R249, RZ, PT ;  /* 0x000000fff900720c */ /* 0x000fc40003f25070 */
[----:B------:R-:W3:Y:S04]  /*b670*/  LDL.LU R249, [R1+0x174] ;  /* 0x0001740001f97983 */ /* 0x000ee80000300800 */
[----:B------:R1:W-:Y:S05]  /*b680*/  STL.64 [R1+0x100], R24 ;  /* 0x0001001801007387 */ /* 0x0003ea0000100a00 */
[----:B------:R1:W-:Y:S02]  /*b690*/  LDGSTS.E [R16+0x72000], desc[UR28][R24.64], P0 ;  /* 0x7200000018107fae */ /* 0x0003e4000812185c */
[----:B-1----:R-:W-:-:S05]  /*b6a0*/  IMAD.WIDE R24, R13, 0x4, R236 ;  /* 0x000000040d187825 */ /* 0x002fca00078e02ec */
[----:B------:R-:W-:Y:S04]  /*b6b0*/  STL.64 [R1+0xf8], R24 ;  /* 0x0000f81801007387 */ /* 0x000fe80000100a00 */
[----:B------:R-:W3:Y:S01]  /*b6c0*/  LDL R223, [R1+0x150] ;  /* 0x0001500001df7983 */ /* 0x000ee20000100800 */
[----:B------:R-:W-:-:S03]  /*b6d0*/  ISETP.NE.U32.AND P0, PT, R14, RZ, PT ;  /* 0x000000ff0e00720c */ /* 0x000fc60003f05070 */
[----:B------:R1:W-:Y:S01]  /*b6e0*/  LDGSTS.E [R16+0x72008], desc[UR28][R24.64], P1 ;  /* 0x7200800018107fae */ /* 0x0003e2000892185c */
[----:B--2---:R-:W-:Y:S01]  /*b6f0*/  ISETP.NE.U32.AND P1, PT, R15, RZ, PT ;  /* 0x000000ff0f00720c */ /* 0x004fe20003f25070 */
[C---:B------:R-:W-:Y:S02]  /*b700*/  IMAD.WIDE R14, R13.reuse, 0x4, R238 ;  /* 0x000000040d0e7825 */ /* 0x040fe400078e02ee */
[----:B------:R-:W-:Y:S04]  /*b710*/  STL [R1+0x870], R16 ;  /* 0x0008701001007387 */ /* 0x000fe80000100800 */
[----:B------:R1:W-:Y:S04]  /*b720*/  STL [R1+0x880], R17 ;  /* 0x0008801101007387 */ /* 0x0003e80000100800 */
[----:B------:R-:W-:Y:S01]  /*b730*/  LDGSTS.E [R12+0x72000], desc[UR28][R14.64], P0 ;  /* 0x720000000e0c7fae */ /* 0x000fe2000812185c */
[----:B-1----:R-:W-:-:S05]  /*b740*/  IMAD.WIDE R16, R13, 0x4, R240 ;  /* 0x000000040d107825 */ /* 0x002fca00078e02f0 */
[----:B------:R-:W-:Y:S01]  /*b750*/  LDGSTS.E [R12+0x72008], desc[UR28][R16.64], P1 ;  /* 0x72008000100c7fae */ /* 0x000fe2000892185c */
[----:B------:R-:W-:Y:S01]  /*b760*/  ISETP.NE.U32.AND P1, PT, R11, RZ, PT ;  /* 0x000000ff0b00720c */ /* 0x000fe20003f25070 */
[C---:B------:R-:W-:Y:S02]  /*b770*/  IMAD.WIDE R10, R13.reuse, 0x4, R242 ;  /* 0x000000040d0a7825 */ /* 0x040fe400078e02f2 */
[----:B------:R-:W-:Y:S04]  /*b780*/  STL.64 [R1+0x868], R14 ;  /* 0x0008680e01007387 */ /* 0x000fe80000100a00 */
[----:B------:R-:W-:Y:S04]  /*b790*/  STL.64 [R1+0xe8], R16 ;  /* 0x0000e81001007387 */ /* 0x000fe80000100a00 */
[----:B------:R1:W-:Y:S01]  /*b7a0*/  STL.64 [R1+0xe0], R10 ;  /* 0x0000e00a01007387 */ /* 0x0003e20000100a00 */
[----:B------:R-:W-:Y:S01]  /*b7b0*/  IMAD.WIDE R4, R13, 0x4, R4 ;  /* 0x000000040d047825 */ /* 0x000fe200078e0204 */
[----:B----4-:R-:W-:-:S13]  /*b7c0*/  LOP3.LUT P0, RZ, R252, 0x80000, RZ, 0xc0, !PT ;  /* 0x00080000fcff7812 */ /* 0x010fda000780c0ff */
[----:B------:R1:W-:Y:S02]  /*b7d0*/  LDGSTS.E [R0+0x72000], desc[UR28][R10.64], P0 ;  /* 0x720000000a007fae */ /* 0x0003e4000812185c */
[----:B-1----:R-:W-:-:S05]  /*b7e0*/  IMAD.WIDE R10, R13, 0x4, R244 ;  /* 0x000000040d0a7825 */ /* 0x002fca00078e02f4 */
[----:B------:R-:W-:Y:S01]  /*b7f0*/  LDGSTS.E [R0+0x72008], desc[UR28][R10.64], P1 ;  /* 0x720080000a007fae */ /* 0x000fe2000892185c */
[----:B---3--:R-:W-:-:S03]  /*b800*/  ISETP.NE.U32.AND P1, PT, R248, RZ, PT ;  /* 0x000000fff800720c */ /* 0x008fc60003f25070 */
[----:B------:R-:W-:Y:S04]  /*b810*/  STL.64 [R1+0xd8], R10 ;  /* 0x0000d80a01007387 */ /* 0x000fe80000100a00 */
[----:B------:R-:W-:Y:S04]  /*b820*/  STL [R1+0x850], R0 ;  /* 0x0008500001007387 */ /* 0x000fe80000100800 */
[----:B------:R1:W-:Y:S04]  /*b830*/  STL.64 [R1+0xd0], R4 ;  /* 0x0000d00401007387 */ /* 0x0003e80000100a00 */
[----:B------:R1:W-:Y:S02]  /*b840*/  LDGSTS.E [R7+0x72000], desc[UR28][R4.64], P2 ;  /* 0x7200000004077fae */ /* 0x0003e4000912185c */
[----:B-1----:R-:W-:-:S05]  /*b850*/  IMAD.WIDE R4, R13, 0x4, R216 ;  /* 0x000000040d047825 */ /* 0x002fca00078e02d8 */
[----:B------:R1:W-:Y:S04]  /*b860*/  STL.64 [R1+0xc8], R4 ;  /* 0x0000c80401007387 */ /* 0x0003e80000100a00 */
[----:B------:R-:W2:Y:S04]  /*b870*/  LDL.LU R0, [R1+0x20c] ;  /* 0x00020c0001007983 */ /* 0x000ea80000300800 */
[----:B------:R-:W3:Y:S04]  /*b880*/  LDL.LU.64 R24, [R1+0xb0] ;  /* 0x0000b00001187983 */ /* 0x000ee80000300a00 */
[----:B------:R1:W-:Y:S01]  /*b890*/  LDGSTS.E [R7+0x72008], desc[UR28][R4.64], P1 ;  /* 0x7200800004077fae */ /* 0x0003e2000892185c */
[----:B------:R-:W-:-:S03]  /*b8a0*/  ISETP.NE.U32.AND P1, PT, R249, RZ, PT ;  /* 0x000000fff900720c */ /* 0x000fc60003f25070 */
[----:B------:R-:W-:Y:S04]  /*b8b0*/  STL [R1+0x830], R7 ;  /* 0x0008300701007387 */ /* 0x000fe80000100800 */
[----:B------:R-:W4:Y:S01]  /*b8c0*/  LDL.LU.64 R10, [R1+0xa0] ;  /* 0x0000a000010a7983 */ /* 0x000f220000300a00 */
[----:B-1----:R-:W-:-:S03]  /*b8d0*/  IMAD.WIDE R4, R13, 0x4, R218 ;  /* 0x000000040d047825 */ /* 0x002fc600078e02da */
[----:B------:R-:W4:Y:S04]  /*b8e0*/  LDL.LU.64 R248, [R1+0x90] ;  /* 0x0000900001f87983 */ /* 0x000f280000300a00 */
[----:B------:R-:W4:Y:S04]  /*b8f0*/  LDL.LU.64 R16, [R1+0x80] ;  /* 0x0000800001107983 */ /* 0x000f280000300a00 */
[----:B------:R-:W4:Y:S04]  /*b900*/  LDL.LU.64 R14, [R1+0x78] ;  /* 0x00007800010e7983 */ /* 0x000f280000300a00 */
[----:B------:R-:W4:Y:S04]  /*b910*/  LDL.LU.64 R244, [R1+0x70] ;  /* 0x0000700001f47983 */ /* 0x000f280000300a00 */
[----:B------:R1:W-:Y:S04]  /*b920*/  STL.64 [R1+0xc0], R4 ;  /* 0x0000c00401007387 */ /* 0x0003e80000100a00 */
[----:B------:R-:W4:Y:S04]  /*b930*/  LDL.LU.64 R242, [R1+0x68] ;  /* 0x0000680001f27983 */ /* 0x000f280000300a00 */
[----:B------:R-:W4:Y:S04]  /*b940*/  LDL.LU.64 R240, [R1+0x60] ;  /* 0x0000600001f07983 */ /* 0x000f280000300a00 */
[----:B------:R-:W4:Y:S04]  /*b950*/  LDL.LU.64 R238, [R1+0x58] ;  /* 0x0000580001ee7983 */ /* 0x000f280000300a00 */
[----:B------:R-:W4:Y:S04]  /*b960*/  LDL.LU.64 R236, [R1+0x50] ;  /* 0x0000500001ec7983 */ /* 0x000f280000300a00 */
[----:B------:R-:W4:Y:S04]  /*b970*/  LDL.LU.64 R234, [R1+0x48] ;  /* 0x0000480001ea7983 */ /* 0x000f280000300a00 */
[----:B------:R-:W4:Y:S04]  /*b980*/  LDL.LU.64 R216, [R1+0x40] ;  /* 0x0000400001d87983 */ /* 0x000f280000300a00 */
[----:B------:R1:W-:Y:S04]  /*b990*/  LDGSTS.E [R223+0x72000], desc[UR28][R4.64], P3 ;  /* 0x7200000004df7fae */ /* 0x0003e8000992185c */
[----:B------:R-:W4:Y:S01]  /*b9a0*/  LDL.LU.64 R218, [R1+0x38] ;  /* 0x0000380001da7983 */ /* 0x000f220000300a00 */
[----:B------:R-:W-:-:S02]  /*b9b0*/  LOP3.LUT P0, RZ, R252, 0x40000, RZ, 0xc0, !PT ;  /* 0x00040000fcff7812 */ /* 0x000fc4000780c0ff */
[C---:B------:R-:W-:Y:S01]  /*b9c0*/  LOP3.LUT P2, RZ, R252.reuse, 0x20000, RZ, 0xc0, !PT ;  /* 0x00020000fcff7812 */ /* 0x040fe2000784c0ff */
[----:B------:R-:W4:Y:S04]  /*b9d0*/  LDL.LU.64 R222, [R1+0x28] ;  /* 0x0000280001de7983 */ /* 0x000f280000300a00 */
[----:B------:R-:W4:Y:S01]  /*b9e0*/  LDL.LU.64 R224, [R1+0x20] ;  /* 0x0000200001e07983 */ /* 0x000f220000300a00 */
[----:B------:R-:W-:-:S03]  /*b9f0*/  LOP3.LUT P3, RZ, R252, 0x10000, RZ, 0xc0, !PT ;  /* 0x00010000fcff7812 */ /* 0x000fc6000786c0ff */
[----:B------:R-:W4:Y:S04]  /*ba00*/  LDL.LU.64 R226, [R1+0x18] ;  /* 0x0000180001e27983 */ /* 0x000f280000300a00 */
[----:B------:R-:W4:Y:S04]  /*ba10*/  LDL.LU.64 R228, [R1+0x10] ;  /* 0x0000100001e47983 */ /* 0x000f280000300a00 */
[----:B------:R-:W4:Y:S04]  /*ba20*/  LDL.LU.64 R230, [R1+0x8] ;  /* 0x0000080001e67983 */ /* 0x000f280000300a00 */
[----:B------:R-:W4:Y:S04]  /*ba30*/  LDL.LU.64 R232, [R1] ;  /* 0x0000000001e87983 */ /* 0x000f280000300a00 */
[----:B------:R-:W2:Y:S01]  /*ba40*/  LDL R252, [R1+0x150] ;  /* 0x0001500001fc7983 */ /* 0x000ea20000100800 */
[----:B-1----:R-:W-:-:S03]  /*ba50*/  IMAD.WIDE R4, R13, 0x4, R220 ;  /* 0x000000040d047825 */ /* 0x002fc600078e02dc */
[----:B------:R-:W4:Y:S04]  /*ba60*/  LDL.LU.64 R220, [R1+0x30] ;  /* 0x0000300001dc7983 */ /* 0x000f280000300a00 */
[----:B------:R1:W-:Y:S04]  /*ba70*/  STL.64 [R1+0x878], R12 ;  /* 0x0008780c01007387 */ /* 0x0003e80000100a00 */
[----:B-1----:R-:W4:Y:S04]  /*ba80*/  LDL.LU.64 R12, [R1+0x88] ;  /* 0x00008800010c7983 */ /* 0x002f280000300a00 */
[----:B------:R1:W-:Y:S04]  /*ba90*/  STL.64 [R1+0xb8], R4 ;  /* 0x0000b80401007387 */ /* 0x0003e80000100a00 */
[----:B--2---:R1:W-:Y:S04]  /*baa0*/  LDGSTS.E [R252+0x72008], desc[UR28][R4.64], P1 ;  /* 0x7200800004fc7fae */ /* 0x0043e8000892185c */
[----:B------:R-:W-:Y:S04]  /*bab0*/  STL [R1+0x840], R252 ;  /* 0x000840fc01007387 */ /* 0x000fe80000100800 */
[----:B------:R-:W0:Y:S01]  /*bac0*/  LDGDEPBAR ;  /* 0x00000000000079af */ /* 0x000e220000000000 */
[----:B-1----:R-:W-:-:S04]  /*bad0*/  IMAD.SHL.U32 R4, R0, 0x20, RZ ;  /* 0x0000002000047824 */ /* 0x002fc800078e00ff */
[----:B---3--:R-:W-:-:S04]  /*bae0*/  IMAD.WIDE R24, R4, 0x4, R24 ;  /* 0x0000000404187825 */ /* 0x008fc800078e0218 */
[C---:B------:R-:W-:Y:S01]  /*baf0*/  IMAD.WIDE R20, R4.reuse, 0x4, R20 ;  /* 0x0000000404147825 */ /* 0x040fe200078e0214 */
[----:B------:R1:W-:Y:S03]  /*bb00*/  STL.64 [R1+0xb0], R24 ;  /* 0x0000b01801007387 */ /* 0x0003e60000100a00 */
[----:B----4-:R-:W-:-:S04]  /*bb10*/  IMAD.WIDE R10, R4, 0x4, R10 ;  /* 0x00000004040a7825 */ /* 0x010fc800078e020a */
[C---:B------:R-:W-:Y:S01]  /*bb20*/  IMAD.WIDE R2, R4.reuse, 0x4, R2 ;  /* 0x0000000404027825 */ /* 0x040fe200078e0202 */
[----:B-1----:R-:W2:Y:S03]  /*bb30*/  LDL.LU.64 R24, [R1+0x8b8] ;  /* 0x0008b80001187983 */ /* 0x002ea60000300a00 */
[C---:B------:R-:W-:Y:S01]  /*bb40*/  IMAD.WIDE R248, R4.reuse, 0x4, R248 ;  /* 0x0000000404f87825 */ /* 0x040fe200078e02f8 */
[----:B------:R1:W-:Y:S03]  /*bb50*/  STL.64 [R1+0xa8], R20 ;  /* 0x0000a81401007387 */ /* 0x0003e60000100a00 */
[----:B------:R-:W-:-:S04]  /*bb60*/  IMAD.WIDE R244, R4, 0x4, R244 ;  /* 0x0000000404f47825 */ /* 0x000fc800078e02f4 */
[C---:B------:R-:W-:Y:S01]  /*bb70*/  IMAD.WIDE R12, R4.reuse, 0x4, R12 ;  /* 0x00000004040c7825 */ /* 0x040fe200078e020c */
[----:B-1----:R-:W3:Y:S04]  /*bb80*/  LDL.LU.64 R20, [R1+0x8b0] ;  /* 0x0008b00001147983 */ /* 0x002ee80000300a00 */
[----:B------:R1:W-:Y:S01]  /*bb90*/  STL.64 [R1+0xa0], R10 ;  /* 0x0000a00a01007387 */ /* 0x0003e20000100a00 */
[----:B------:R-:W-:-:S04]  /*bba0*/  IMAD.WIDE R16, R4, 0x4, R16 ;  /* 0x0000000404107825 */ /* 0x000fc800078e0210 */
[C---:B------:R-:W-:Y:S01]  /*bbb0*/  IMAD.WIDE R14, R4.reuse, 0x4, R14 ;  /* 0x00000004040e7825 */ /* 0x040fe200078e020e */
[----:B-1----:R-:W4:Y:S04]  /*bbc0*/  LDL.LU.64 R10, [R1+0x8a8] ;  /* 0x0008a800010a7983 */ /* 0x002f280000300a00 */
[----:B------:R1:W-:Y:S04]  /*bbd0*/  STL.64 [R1+0x98], R2 ;  /* 0x0000980201007387 */ /* 0x0003e80000100a00 */
[----:B-1----:R-:W4:Y:S04]  /*bbe0*/  LDL.LU.64 R2, [R1+0x8a0] ;  /* 0x0008a00001027983 */ /* 0x002f280000300a00 */
[----:B------:R1:W-:Y:S04]  /*bbf0*/  STL.64 [R1+0x90], R248 ;  /* 0x000090f801007387 */ /* 0x0003e80000100a00 */
[----:B-1----:R-:W4:Y:S04]  /*bc00*/  LDL.LU.64 R248, [R1+0x898] ;  /* 0x0008980001f87983 */ /* 0x002f280000300a00 */
[----:B------:R-:W-:Y:S04]  /*bc10*/  STL.64 [R1+0x888], R244 ;  /* 0x000888f401007387 */ /* 0x000fe80000100a00 */
[----:B------:R-:W-:Y:S04]  /*bc20*/  STL.64 [R1+0x88], R12 ;  /* 0x0000880c01007387 */ /* 0x000fe80000100a00 */
[----:B------:R1:W-:Y:S04]  /*bc30*/  STL.64 [R1+0x890], R12 ;  /* 0x0008900c01007387 */ /* 0x0003e80000100a00 */
[----:B------:R-:W-:Y:S04]  /*bc40*/  STL.64 [R1+0x80], R16 ;  /* 0x0000801001007387 */ /* 0x000fe80000100a00 */
[----:B------:R-:W-:Y:S04]  /*bc50*/  STL.64 [R1+0x78], R14 ;  /* 0x0000780e01007387 */ /* 0x000fe80000100a00 */
[----:B-1----:R-:W4:Y:S04]  /*bc60*/  LDL.64 R12, [R1+0xb0] ;  /* 0x0000b000010c7983 */ /* 0x002f280000100a00 */
[----:B------:R-:W4:Y:S01]  /*bc70*/  LDL.64 R244, [R1+0xa0] ;  /* 0x0000a00001f47983 */ /* 0x000f220000100a00 */
[----:B------:R-:W-:-:S03]  /*bc80*/  IMAD.WIDE R242, R4, 0x4, R242 ;  /* 0x0000000404f27825 */ /* 0x000fc600078e02f2 */
[----:B------:R1:W-:Y:S01]  /*bc90*/  STL [R1+0x810], R4 ;  /* 0x0008100401007387 */ /* 0x0003e20000100800 */
[----:B------:R-:W-:-:S04]  /*bca0*/  IMAD.WIDE R240, R4, 0x4, R240 ;  /* 0x0000000404f07825 */ /* 0x000fc800078e02f0 */
        /* <DEDUP_REMOVED lines=50> */
[----:B--2---:R-:W-:-:S04]  /*bfd0*/  IMAD.WIDE R24, R4, 0x4, R24 ;  /* 0x0000000404187825 */ /* 0x004fc800078e0218 */
[----:B------:R-:W-:-:S04]  /*bfe0*/  IMAD.WIDE R92, R4, 0x4, R92 ;  /* 0x00000004045c7825 */ /* 0x000fc800078e025c */
[----:B------:R-:W-:-:S04]  /*bff0*/  IMAD.WIDE R94, R4, 0x4, R94 ;  /* 0x00000004045e7825 */ /* 0x000fc800078e025e */
[----:B------:R-:W-:-:S04]  /*c000*/  IMAD.WIDE R96, R4, 0x4, R96 ;  /* 0x0000000404607825 */ /* 0x000fc800078e0260 */
[----:B---3--:R-:W-:-:S04]  /*c010*/  IMAD.WIDE R20, R4, 0x4, R20 ;  /* 0x0000000404147825 */ /* 0x008fc800078e0214 */
[----:B------:R-:W-:-:S04]  /*c020*/  IMAD.WIDE R98, R4, 0x4, R98 ;  /* 0x0000000404627825 */ /* 0x000fc800078e0262 */
[----:B------:R-:W-:-:S04]  /*c030*/  IMAD.WIDE R100, R4, 0x4, R100 ;  /* 0x0000000404647825 */ /* 0x000fc800078e0264 */
[----:B------:R-:W-:-:S04]  /*c040*/  IMAD.WIDE R102, R4, 0x4, R102 ;  /* 0x0000000404667825 */ /* 0x000fc800078e0266 */
[----:B----4-:R-:W-:-:S04]  /*c050*/  IMAD.WIDE R10, R4, 0x4, R10 ;  /* 0x00000004040a7825 */ /* 0x010fc800078e020a */
        /* <DEDUP_REMOVED lines=12> */
[C---:B------:R-:W-:Y:S01]  /*c120*/  IMAD.WIDE R124, R4.reuse, 0x4, R124 ;  /* 0x00000004047c7825 */ /* 0x040fe200078e027c */
[----:B------:R-:W-:Y:S03]  /*c130*/  LDGSTS.E [R6+0x10000], desc[UR28][R12.64], P3 ;  /* 0x100000000c067fae */ /* 0x000fe6000992185c */
[C---:B------:R-:W-:Y:S01]  /*c140*/  IMAD.WIDE R126, R4.reuse, 0x4, R126 ;  /* 0x00000004047e7825 */ /* 0x040fe200078e027e */
[----:B------:R-:W-:Y:S03]  /*c150*/  LDGSTS.E [R6+0x10400], desc[UR28][R244.64], P3 ;  /* 0x10400000f4067fae */ /* 0x000fe6000992185c */
        /* <DEDUP_REMOVED lines=43> */
[----:B------:R-:W-:Y:S02]  /*c410*/  IMAD.WIDE R214, R4, 0x4, R214 ;  /* 0x0000000404d67825 */ /* 0x000fe400078e02d6 */
[----:B-1----:R-:W2:Y:S04]  /*c420*/  LDL.64 R4, [R1+0x90] ;  /* 0x0000900001047983 */ /* 0x002ea80000100a00 */
[----:B------:R-:W3:Y:S04]  /*c430*/  LDL.LU.64 R12, [R1+0x890] ;  /* 0x00089000010c7983 */ /* 0x000ee80000300a00 */
[----:B------:R-:W4:Y:S04]  /*c440*/  LDL.LU.64 R244, [R1+0x888] ;  /* 0x0008880001f47983 */ /* 0x000f280000300a00 */
[----:B--2---:R-:W-:Y:S04]  /*c450*/  LDGSTS.E [R6+0x10800], desc[UR28][R4.64], P3 ;  /* 0x1080000004067fae */ /* 0x004fe8000992185c */
[----:B------:R-:W-:Y:S04]  /*c460*/  LDGSTS.E [R6+0x10c00], desc[UR28][R16.64], P3 ;  /* 0x10c0000010067fae */ /* 0x000fe8000992185c */
[----:B----4-:R-:W-:Y:S04]  /*c470*/  LDGSTS.E [R6+0x11000], desc[UR28][R244.64], P3 ;  /* 0x11000000f4067fae */ /* 0x010fe8000992185c */
[----:B------:R-:W-:Y:S04]  /*c480*/  LDGSTS.E [R6+0x11400], desc[UR28][R240.64], P3 ;  /* 0x11400000f0067fae */ /* 0x000fe8000992185c */
[----:B------:R-:W2:Y:S04]  /*c490*/  LDL.LU R17, [R1+0x880] ;  /* 0x0008800001117983 */ /* 0x000ea80000300800 */
[----:B------:R-:W-:Y:S04]  /*c4a0*/  STL.64 [R1+0x7e8], R244 ;  /* 0x0007e8f401007387 */ /* 0x000fe80000100a00 */
[----:B------:R1:W-:Y:S04]  /*c4b0*/  STL.64 [R1+0x7f0], R240 ;  /* 0x0007f0f001007387 */ /* 0x0003e80000100a00 */
[----:B------:R-:W-:Y:S04]  /*c4c0*/  LDGSTS.E [R6+0x11800], desc[UR28][R236.64], P3 ;  /* 0x11800000ec067fae */ /* 0x000fe8000992185c */
[----:B------:R-:W-:Y:S04]  /*c4d0*/  LDGSTS.E [R6+0x11c00], desc[UR28][R216.64], P3 ;  /* 0x11c00000d8067fae */ /* 0x000fe8000992185c */
[----:B-1----:R-:W4:Y:S04]  /*c4e0*/  LDL.LU.64 R240, [R1+0x98] ;  /* 0x0000980001f07983 */ /* 0x002f280000300a00 */
[----:B------:R-:W-:Y:S04]  /*c4f0*/  STL.64 [R1+0x7f8], R236 ;  /* 0x0007f8ec01007387 */ /* 0x000fe80000100a00 */
[----:B------:R1:W-:Y:S04]  /*c500*/  STL.64 [R1+0x800], R216 ;  /* 0x000800d801007387 */ /* 0x0003e80000100a00 */
[----:B------:R-:W-:Y:S04]  /*c510*/  LDGSTS.E [R6+0x12000], desc[UR28][R220.64], P3 ;  /* 0x12000000dc067fae */ /* 0x000fe8000992185c */
[----:B------:R-:W-:Y:S04]  /*c520*/  LDGSTS.E [R6+0x12400], desc[UR28][R224.64], P3 ;  /* 0x12400000e0067fae */ /* 0x000fe8000992185c */
[----:B-1----:R-:W2:Y:S04]  /*c530*/  LDL.LU.64 R216, [R1+0xa8] ;  /* 0x0000a80001d87983 */ /* 0x002ea80000300a00 */
        /* <DEDUP_REMOVED lines=49> */
[----:B------:R-:W-:Y:S04]  /*c850*/  STL.64 [R1+0x808], R220 ;  /* 0x000808dc01007387 */ /* 0x000fe80000100a00 */
        /* <DEDUP_REMOVED lines=10> */
[----:B------:R1:W-:Y:S04]  /*c900*/  STL.64 [R1+0x858], R10 ;  /* 0x0008580a01007387 */ /* 0x0003e80000100a00 */
[----:B------:R1:W-:Y:S04]  /*c910*/  STL [R1+0x860], R21 ;  /* 0x0008601501007387 */ /* 0x0003e80000100800 */
[----:B--2---:R-:W-:Y:S04]  /*c920*/  LDGSTS.E [R17+0x10200], desc[UR28][R216.64], P3 ;  /* 0x10200000d8117fae */ /* 0x004fe8000992185c */
[----:B----4-:R-:W-:Y:S04]  /*c930*/  LDGSTS.E [R17+0x10600], desc[UR28][R240.64], P3 ;  /* 0x10600000f0117fae */ /* 0x010fe8000992185c */
[----:B---3--:R-:W-:Y:S04]  /*c940*/  LDGSTS.E [R17+0x10a00], desc[UR28][R12.64], P3 ;  /* 0x10a000000c117fae */ /* 0x008fe8000992185c */
[----:B------:R2:W-:Y:S04]  /*c950*/  LDGSTS.E [R17+0x10e00], desc[UR28][R14.64], P3 ;  /* 0x10e000000e117fae */ /* 0x0005e8000992185c */
[----:B------:R-:W-:Y:S04]  /*c960*/  LDGSTS.E [R17+0x11200], desc[UR28][R242.64], P3 ;  /* 0x11200000f2117fae */ /* 0x000fe8000992185c */
[----:B------:R-:W2:Y:S04]  /*c970*/  LDL.LU.64 R12, [R1+0x878] ;  /* 0x00087800010c7983 */ /* 0x000ea80000300a00 */
[----:B------:R-:W2:Y:S04]  /*c980*/  LDL.LU.64 R14, [R1+0x130] ;  /* 0x00013000010e7983 */ /* 0x000ea80000300a00 */
[----:B------:R-:W3:Y:S04]  /*c990*/  LDL.LU R5, [R1+0x17c] ;  /* 0x00017c0001057983 */ /* 0x000ee80000300800 */
[----:B------:R-:W4:Y:S04]  /*c9a0*/  LDL.LU R16, [R1+0x178] ;  /* 0x0001780001107983 */ /* 0x000f280000300800 */
[----:B-1----:R-:W4:Y:S04]  /*c9b0*/  LDL.LU.64 R10, [R1+0x128] ;  /* 0x00012800010a7983 */ /* 0x002f280000300a00 */
[----:B------:R-:W4:Y:S04]  /*c9c0*/  LDL.LU R21, [R1+0x180] ;  /* 0x0001800001157983 */ /* 0x000f280000300800 */
[----:B------:R-:W4:Y:S04]  /*c9d0*/  LDL R228, [R1+0x154] ;  /* 0x0001540001e47983 */ /* 0x000f280000100800 */
[----:B------:R-:W4:Y:S04]  /*c9e0*/  LDL.LU.64 R2, [R1+0x120] ;  /* 0x0001200001027983 */ /* 0x000f280000300a00 */
[----:B------:R-:W4:Y:S04]  /*c9f0*/  LDL.LU R237, [R1+0x184] ;  /* 0x0001840001ed7983 */ /* 0x000f280000300800 */
[----:B------:R-:W4:Y:S04]  /*ca00*/  LDL.LU.64 R248, [R1+0x118] ;  /* 0x0001180001f87983 */ /* 0x000f280000300a00 */
[----:B------:R-:W4:Y:S04]  /*ca10*/  LDL.LU R244, [R1+0x188] ;  /* 0x0001880001f47983 */ /* 0x000f280000300800 */
[----:B------:R-:W4:Y:S04]  /*ca20*/  LDL R245, [R1+0x138] ;  /* 0x0001380001f57983 */ /* 0x000f280000100800 */
[----:B------:R-:W4:Y:S04]  /*ca30*/  LDL.LU.64 R232, [R1+0x110] ;  /* 0x0001100001e87983 */ /* 0x000f280000300a00 */
[----:B------:R-:W4:Y:S04]  /*ca40*/  LDL.LU R229, [R1+0x18c] ;  /* 0x00018c0001e57983 */ /* 0x000f280000300800 */
[----:B------:R-:W4:Y:S04]  /*ca50*/  LDL.LU.64 R224, [R1+0x108] ;  /* 0x0001080001e07983 */ /* 0x000f280000300a00 */
[----:B------:R-:W4:Y:S04]  /*ca60*/  LDL.LU R252, [R1+0x190] ;  /* 0x0001900001fc7983 */ /* 0x000f280000300800 */
[----:B------:R-:W4:Y:S04]  /*ca70*/  LDL R0, [R1+0x13c] ;  /* 0x00013c0001007983 */ /* 0x000f280000100800 */
        /* <DEDUP_REMOVED lines=59> */
[----:B------:R-:W0:Y:S01]  /*ce30*/  LDGDEPBAR ;  /* 0x00000000000079af */ /* 0x000e220000000000 */
[----:B------:R-:W-:Y:S01]  /*ce40*/  BAR.SYNC.DEFER_BLOCKING 0x0 ;  /* 0x0000000000007b1d */ /* 0x000fe20000010000 */
[----:B---3--:R-:W-:Y:S01]  /*ce50*/  ISETP.NE.U32.AND P3, PT, R5, RZ, PT ;  /* 0x000000ff0500720c */ /* 0x008fe20003f65070 */
[----:B--2---:R-:W-:Y:S01]  /*ce60*/  IMAD.WIDE R14, R13, 0x4, R14 ;  /* 0x000000040d0e7825 */ /* 0x004fe200078e020e */
[----:B----4-:R-:W-:-:S03]  /*ce70*/  ISETP.NE.U32.AND P1, PT, R16, RZ, PT ;  /* 0x000000ff1000720c */ /* 0x010fc60003f25070 */
[----:B------:R-:W-:Y:S01]  /*ce80*/  IMAD.WIDE R10, R13, 0x4, R10 ;  /* 0x000000040d0a7825 */ /* 0x000fe200078e020a */
[----:B------:R-:W2:Y:S04]  /*ce90*/  LDL.LU.64 R220, [R1+0x100] ;  /* 0x0001000001dc7983 */ /* 0x000ea80000300a00 */
[----:B------:R-:W3:Y:S04]  /*cea0*/  LDL.LU R7, [R1+0x194] ;  /* 0x0001940001077983 */ /* 0x000ee80000300800 */
[----:B------:R-:W4:Y:S04]  /*ceb0*/  LDL.LU.64 R4, [R1+0xf8] ;  /* 0x0000f80001047983 */ /* 0x000f280000300a00 */
[----:B------:R-:W-:Y:S01]  /*cec0*/  @!PT LDS RZ, [RZ] ;  /* 0x00000000fffff984 */ /* 0x000fe20000000800 */
[----:B------:R-:W-:Y:S01]  /*ced0*/  @!PT LDS RZ, [RZ] ;  /* 0x00000000fffff984 */ /* 0x000fe20000000800 */
[----:B------:R-:W-:Y:S01]  /*cee0*/  @!PT LDS RZ, [RZ] ;  /* 0x00000000fffff984 */ /* 0x000fe20000000800 */
[----:B------:R-:W-:Y:S01]  /*cef0*/  LDGSTS.E [R228+0x74000], desc[UR28][R14.64], P3 ;  /* 0x740000000ee47fae */ /* 0x000fe2000992185c */
[----:B------:R-:W-:-:S03]  /*cf00*/  ISETP.NE.U32.AND P3, PT, R21, RZ, PT ;  /* 0x000000ff1500720c */ /* 0x000fc60003f65070 */
[----:B------:R-:W-:Y:S01]  /*cf10*/  LDGSTS.E [R228+0x74008], desc[UR28][R10.64], P1 ;  /* 0x740080000ae47fae */ /* 0x000fe2000892185c */
[----:B------:R-:W-:Y:S01]  /*cf20*/  ISETP.NE.U32.AND P1, PT, R237, RZ, PT ;  /* 0x000000ffed00720c */ /* 0x000fe20003f25070 */
[C---:B------:R-:W-:Y:S02]  /*cf30*/  IMAD.WIDE R2, R13.reuse, 0x4, R2 ;  /* 0x000000040d027825 */ /* 0x040fe400078e0202 */
[----:B------:R1:W-:Y:S04]  /*cf40*/  STL.64 [R1+0x50], R14 ;  /* 0x0000500e01007387 */ /* 0x0003e80000100a00 */
[----:B------:R-:W4:Y:S04]  /*cf50*/  LDL.LU R236, [R1+0x198] ;  /* 0x0001980001ec7983 */ /* 0x000f280000300800 */
[----:B------:R-:W4:Y:S04]  /*cf60*/  LDL.LU R16, [R1+0x870] ;  /* 0x0008700001107983 */ /* 0x000f280000300800 */
[----:B-1----:R-:W4:Y:S04]  /*cf70*/  LDL.LU.64 R14, [R1+0x868] ;  /* 0x00086800010e7983 */ /* 0x002f280000300a00 */
[----:B------:R-:W-:Y:S04]  /*cf80*/  STL.64 [R1+0x128], R10 ;  /* 0x0001280a01007387 */ /* 0x000fe80000100a00 */
[----:B------:R-:W4:Y:S04]  /*cf90*/  LDL.LU R237, [R1+0x19c] ;  /* 0x00019c0001ed7983 */ /* 0x000f280000300800 */
[----:B------:R1:W-:Y:S04]  /*cfa0*/  STL.64 [R1+0x120], R2 ;  /* 0x0001200201007387 */ /* 0x0003e80000100a00 */
[----:B------:R1:W-:Y:S01]  /*cfb0*/  LDGSTS.E [R245+0x74000], desc[UR28][R2.64], P3 ;  /* 0x7400000002f57fae */ /* 0x0003e2000992185c */
[----:B------:R-:W-:Y:S01]  /*cfc0*/  ISETP.NE.U32.AND P3, PT, R244, RZ, PT ;  /* 0x000000fff400720c */ /* 0x000fe20003f65070 */
[----:B-1----:R-:W-:-:S05]  /*cfd0*/  IMAD.WIDE R2, R13, 0x4, R248 ;  /* 0x000000040d027825 */ /* 0x002fca00078e02f8 */
[----:B------:R1:W-:Y:S01]  /*cfe0*/  LDGSTS.E [R245+0x74008], desc[UR28][R2.64], P1 ;  /* 0x7400800002f57fae */ /* 0x0003e2000892185c */
[----:B------:R-:W-:-:S03]  /*cff0*/  ISETP.NE.U32.AND P1, PT, R229, RZ, PT ;  /* 0x000000ffe500720c */ /* 0x000fc60003f25070 */
[----:B------:R1:W-:Y:S04]  /*d000*/  STL.64 [R1+0x118], R2 ;  /* 0x0001180201007387 */ /* 0x0003e80000100a00 */
[----:B------:R-:W4:Y:S01]  /*d010*/  LDL.LU.64 R244, [R1+0xe8] ;  /* 0x0000e80001f47983 */ /* 0x000f220000300a00 */
[----:B-1----:R-:W-:-:S05]  /*d020*/  IMAD.WIDE R2, R13, 0x4, R232 ;  /* 0x000000040d027825 */ /* 0x002fca00078e02e8 */
[----:B------:R1:W-:Y:S04]  /*d030*/  STL.64 [R1+0x110], R2 ;  /* 0x0001100201007387 */ /* 0x0003e80000100a00 */
[----:B------:R1:W-:Y:S04]  /*d040*/  LDGSTS.E [R0+0x74000], desc[UR28][R2.64], P3 ;  /* 0x7400000002007fae */ /* 0x0003e8000992185c */
[----:B------:R-:W4:Y:S01]  /*d050*/  LDL.LU R21, [R1+0x1a0] ;  /* 0x0001a00001157983 */ /* 0x000f220000300800 */
[----:B-1----:R-:W-:-:S05]  /*d060*/  IMAD.WIDE R2, R13, 0x4, R224 ;  /* 0x000000040d027825 */ /* 0x002fca00078e02e0 */
[----:B------:R1:W-:Y:S04]  /*d070*/  STL.64 [R1+0x108], R2 ;  /* 0x0001080201007387 */ /* 0x0003e80000100a00 */
[----:B------:R-:W-:Y:S04]  /*d080*/  LDGSTS.E [R0+0x74008], desc[UR28][R2.64], P1 ;  /* 0x7400800002007fae */ /* 0x000fe8000892185c */
[----:B-1----:R-:W4:Y:S04]  /*d090*/  LDL.LU.64 R2, [R1+0xe0] ;  /* 0x0000e00001027983 */ /* 0x002f280000300a00 */
[----:B------:R-:W4:Y:S01]  /*d0a0*/  LDL.LU R0, [R1+0x1a4] ;  /* 0x0001a40001007983 */ /* 0x000f220000300800 */
[----:B------:R-:W-:-:S03]  /*d0b0*/  ISETP.NE.U32.AND P3, PT, R252, RZ, PT ;  /* 0x000000fffc00720c */ /* 0x000fc60003f65070 */
[----:B------:R-:W4:Y:S04]  /*d0c0*/  LDL.LU.64 R248, [R1+0xd8] ;  /* 0x0000d80001f87983 */ /* 0x000f280000300a00 */
[----:B------:R-:W4:Y:S01]  /*d0d0*/  LDL.LU R252, [R1+0x1a8] ;  /* 0x0001a80001fc7983 */ /* 0x000f220000300800 */
[----:B--2---:R-:W-:Y:S01]  /*d0e0*/  IMAD.WIDE R10, R13, 0x4, R220 ;  /* 0x000000040d0a7825 */ /* 0x004fe200078e02dc */
[----:B---3--:R-:W-:-:S04]  /*d0f0*/  ISETP.NE.U32.AND P1, PT, R7, RZ, PT ;  /* 0x000000ff0700720c */ /* 0x008fc80003f25070 */
[----:B------:R-:W-:Y:S01]  /*d100*/  STL.64 [R1+0x100], R10 ;  /* 0x0001000a01007387 */ /* 0x000fe20000100a00 */
[----:B----4-:R-:W-:-:S03]  /*d110*/  IMAD.WIDE R4, R13, 0x4, R4 ;  /* 0x000000040d047825 */ /* 0x010fc600078e0204 */
[----:B------:R-:W2:Y:S04]  /*d120*/  LDL.LU.64 R232, [R1+0xd0] ;  /* 0x0000d00001e87983 */ /* 0x000ea80000300a00 */
[----:B------:R-:W3:Y:S04]  /*d130*/  LDL.LU R7, [R1+0x1ac] ;  /* 0x0001ac0001077983 */ /* 0x000ee80000300800 */
[----:B------:R1:W-:Y:S04]  /*d140*/  STL.64 [R1+0xf8], R4 ;  /* 0x0000f80401007387 */ /* 0x0003e80000100a00 */
[----:B------:R-:W4:Y:S04]  /*d150*/  LDL.LU.64 R228, [R1+0xc8] ;  /* 0x0000c80001e47983 */ /* 0x000f280000300a00 */
[----:B------:R-:W4:Y:S04]  /*d160*/  LDL.LU.64 R224, [R1+0xc0] ;  /* 0x0000c00001e07983 */ /* 0x000f280000300a00 */
[----:B------:R1:W-:Y:S01]  /*d170*/  LDGSTS.E [R16+0x74000], desc[UR28][R10.64], P3 ;  /* 0x740000000a107fae */ /* 0x0003e2000992185c */
[----:B------:R-:W-:-:S03]  /*d180*/  ISETP.NE.U32.AND P3, PT, R236, RZ, PT ;  /* 0x000000ffec00720c */ /* 0x000fc60003f65070 */
[----:B------:R4:W-:Y:S01]  /*d190*/  LDGSTS.E [R16+0x74008], desc[UR28][R4.64], P1 ;  /* 0x7400800004107fae */ /* 0x0009e2000892185c */
[----:B------:R-:W-:Y:S01]  /*d1a0*/  IMAD.WIDE R14, R13, 0x4, R14 ;  /* 0x000000040d0e7825 */ /* 0x000fe200078e020e */
[----:B------:R-:W-:-:S08]  /*d1b0*/  ISETP.NE.U32.AND P1, PT, R237, RZ, PT ;  /* 0x000000ffed00720c */ /* 0x000fd00003f25070 */
[----:B------:R-:W-:Y:S04]  /*d1c0*/  LDGSTS.E [R12+0x74000], desc[UR28][R14.64], P3 ;  /* 0x740000000e0c7fae */ /* 0x000fe8000992185c */
[----:B-1----:R-:W4:Y:S04]  /*d1d0*/  LDL.LU.64 R4, [R1+0xb8] ;  /* 0x0000b80001047983 */ /* 0x002f280000300a00 */
[----:B------:R-:W-:Y:S04]  /*d1e0*/  STL [R1+0x7b8], R16 ;  /* 0x0007b81001007387 */ /* 0x000fe80000100800 */
[----:B------:R-:W-:Y:S04]  /*d1f0*/  STL [R1+0x7cc], R17 ;  /* 0x0007cc1101007387 */ /* 0x000fe80000100800 */
[----:B------:R-:W4:Y:S04]  /*d200*/  LDL.LU.64 R220, [R1+0xb0] ;  /* 0x0000b00001dc7983 */ /* 0x000f280000300a00 */
[----:B------:R-:W4:Y:S04]  /*d210*/  LDL.LU.64 R236, [R1+0xa0] ;  /* 0x0000a00001ec7983 */ /* 0x000f280000300a00 */
[----:B------:R1:W-:Y:S01]  /*d220*/  STL.64 [R1+0x798], R14 ;  /* 0x0007980e01007387 */ /* 0x0003e20000100a00 */
[----:B------:R-:W-:-:S03]  /*d230*/  IMAD.WIDE R10, R13, 0x4, R244 ;  /* 0x000000040d0a7825 */ /* 0x000fc600078e02f4 */
[----:B------:R-:W4:Y:S04]  /*d240*/  LDL.LU.64 R244, [R1+0x90] ;  /* 0x0000900001f47983 */ /* 0x000f280000300a00 */
[----:B-1----:R-:W4:Y:S04]  /*d250*/  LDL.LU.64 R14, [R1+0x80] ;  /* 0x00008000010e7983 */ /* 0x002f280000300a00 */
[----:B------:R-:W4:Y:S04]  /*d260*/  LDL.LU.64 R16, [R1+0x78] ;  /* 0x0000780001107983 */ /* 0x000f280000300a00 */
[----:B------:R1:W-:Y:S01]  /*d270*/  STL.64 [R1+0xe8], R10 ;  /* 0x0000e80a01007387 */ /* 0x0003e20000100a00 */
[----:B------:R-:W-:-:S03]  /*d280*/  ISETP.NE.U32.AND P3, PT, R21, RZ, PT ;  /* 0x000000ff1500720c */ /* 0x000fc60003f65070 */
[----:B------:R4:W-:Y:S04]  /*d290*/  LDGSTS.E [R12+0x74008], desc[UR28][R10.64], P1 ;  /* 0x740080000a0c7fae */ /* 0x0009e8000892185c */
[----:B------:R-:W4:Y:S04]  /*d2a0*/  LDL.LU R21, [R1+0x860] ;  /* 0x0008600001157983 */ /* 0x000f280000300800 */
[----:B-1----:R-:W4:Y:S04]  /*d2b0*/  LDL.LU.64 R10, [R1+0x858] ;  /* 0x00085800010a7983 */ /* 0x002f280000300a00 */
[----:B------:R1:W-:Y:S04]  /*d2c0*/  STL [R1+0x7bc], R12 ;  /* 0x0007bc0c01007387 */ /* 0x0003e80000100800 */
[----:B-1----:R-:W4:Y:S01]  /*d2d0*/  LDL.LU R12, [R1+0x1b0] ;  /* 0x0001b000010c7983 */ /* 0x002f220000300800 */
[----:B------:R-:W-:-:S03]  /*d2e0*/  ISETP.NE.U32.AND P1, PT, R0, RZ, PT ;  /* 0x000000ff0000720c */ /* 0x000fc60003f25070 */
[----:B------:R-:W2:Y:S01]  /*d2f0*/  LDL.LU R0, [R1+0x850] ;  /* 0x0008500001007983 */ /* 0x000ea20000300800 */
[----:B------:R-:W-:-:S04]  /*d300*/  IMAD.WIDE R2, R13, 0x4, R2 ;  /* 0x000000040d027825 */ /* 0x000fc800078e0202 */
[----:B------:R-:W-:Y:S01]  /*d310*/  IMAD.WIDE R248, R13, 0x4, R248 ;  /* 0x000000040df87825 */ /* 0x000fe200078e02f8 */
[----:B------:R1:W-:Y:S04]  /*d320*/  STL.64 [R1+0xe0], R2 ;  /* 0x0000e00201007387 */ /* 0x0003e80000100a00 */
[----:B--2---:R-:W-:Y:S01]  /*d330*/  LDGSTS.E [R0+0x74000], desc[UR28][R2.64], P3 ;  /* 0x7400000002007fae */ /* 0x004fe2000992185c */
[----:B------:R-:W-:-:S03]  /*d340*/  ISETP.NE.U32.AND P3, PT, R252, RZ, PT ;  /* 0x000000fffc00720c */ /* 0x000fc60003f65070 */
[----:B------:R-:W-:Y:S01]  /*d350*/  LDGSTS.E [R0+0x74008], desc[UR28][R248.64], P1 ;  /* 0x74008000f8007fae */ /* 0x000fe2000892185c */
[----:B---3--:R-:W-:-:S03]  /*d360*/  ISETP.NE.U32.AND P1, PT, R7, RZ, PT ;  /* 0x000000ff0700720c */ /* 0x008fc60003f25070 */
[----:B-1----:R-:W2:Y:S04]  /*d370*/  LDL.LU.64 R2, [R1+0x848] ;  /* 0x0008480001027983 */ /* 0x002ea80000300a00 */
[----:B------:R-:W3:Y:S04]  /*d380*/  LDL.LU R252, [R1+0x840] ;  /* 0x0008400001fc7983 */ /* 0x000ee80000300800 */
[----:B------:R1:W-:Y:S04]  /*d390*/  STL.64 [R1+0x70], R248 ;  /* 0x000070f801007387 */ /* 0x0003e80000100a00 */
[----:B-1----:R-:W2:Y:S04]  /*d3a0*/  LDL.LU.64 R248, [R1+0x838] ;  /* 0x0008380001f87983 */ /* 0x002ea80000300a00 */
[----:B------:R1:W-:Y:S04]  /*d3b0*/  STL [R1+0x7c8], R0 ;  /* 0x0007c80001007387 */ /* 0x0003e80000100800 */
[----:B-1----:R-:W3:Y:S04]  /*d3c0*/  LDL.LU R0, [R1+0x1b4] ;  /* 0x0001b40001007983 */ /* 0x002ee80000300800 */
[----:B------:R-:W2:Y:S01]  /*d3d0*/  LDL.LU R7, [R1+0x830] ;  /* 0x0008300001077983 */ /* 0x000ea20000300800 */
[----:B------:R-:W-:-:S04]  /*d3e0*/  IMAD.WIDE R232, R13, 0x4, R232 ;  /* 0x000000040de87825 */ /* 0x000fc800078e02e8 */
[C---:B----4-:R-:W-:Y:S01]  /*d3f0*/  IMAD.WIDE R228, R13.reuse, 0x4, R228 ;  /* 0x000000040de47825 */ /* 0x050fe200078e02e4 */
[----:B------:R1:W-:Y:S03]  /*d400*/  STL.64 [R1+0x68], R232 ;  /* 0x000068e801007387 */ /* 0x0003e60000100a00 */
[----:B------:R-:W-:-:S04]  /*d410*/  IMAD.WIDE R224, R13, 0x4, R224 ;  /* 0x000000040de07825 */ /* 0x000fc800078e02e0 */
[----:B------:R-:W-:Y:S01]  /*d420*/  IMAD.WIDE R4, R13, 0x4, R4 ;  /* 0x000000040d047825 */ /* 0x000fe200078e0204 */
[----:B--2---:R-:W-:Y:S01]  /*d430*/  LDGSTS.E [R7+0x74000], desc[UR28][R232.64], P3 ;  /* 0x74000000e8077fae */ /* 0x004fe2000992185c */
[----:B---3--:R-:W-:-:S03]  /*d440*/  ISETP.NE.U32.AND P3, PT, R0, RZ, PT ;  /* 0x000000ff0000720c */ /* 0x008fc60003f65070 */
[----:B------:R-:W-:Y:S01]  /*d450*/  LDGSTS.E [R7+0x74008], desc[UR28][R228.64], P1 ;  /* 0x74008000e4077fae */ /* 0x000fe2000892185c */
[----:B------:R-:W-:-:S03]  /*d460*/  ISETP.NE.U32.AND P1, PT, R12, RZ, PT ;  /* 0x000000ff0c00720c */ /* 0x000fc60003f25070 */
[----:B-1----:R-:W2:Y:S04]  /*d470*/  LDL.LU.64 R232, [R1+0x828] ;  /* 0x0008280001e87983 */ /* 0x002ea80000300a00 */
[----:B------:R1:W-:Y:S04]  /*d480*/  STL.64 [R1+0x60], R228 ;  /* 0x000060e401007387 */ /* 0x0003e80000100a00 */
[----:B------:R3:W-:Y:S04]  /*d490*/  LDGSTS.E [R252+0x74000], desc[UR28][R224.64], P3 ;  /* 0x74000000e0fc7fae */ /* 0x0007e8000992185c */
[----:B------:R-:W-:Y:S04]  /*d4a0*/  LDGSTS.E [R252+0x74008], desc[UR28][R4.64], P1 ;  /* 0x7400800004fc7fae */ /* 0x000fe8000892185c */
[----:B-1----:R-:W4:Y:S04]  /*d4b0*/  LDL.LU.64 R228, [R1+0x820] ;  /* 0x0008200001e47983 */ /* 0x002f280000300a00 */
[----:B------:R1:W-:Y:S04]  /*d4c0*/  STL.64 [R1+0x58], R224 ;  /* 0x000058e001007387 */ /* 0x0003e80000100a00 */
[----:B------:R-:W0:Y:S04]  /*d4d0*/  LDGDEPBAR ;  /* 0x00000000000079af */ /* 0x000e280000000000 */
[----:B-1----:R-:W3:Y:S04]  /*d4e0*/  LDL.LU.64 R224, [R1+0x818] ;  /* 0x0008180001e07983 */ /* 0x002ee80000300a00 */
[----:B------:R1:W-:Y:S04]  /*d4f0*/  STL [R1+0x7d0], R13 ;  /* 0x0007d00d01007387 */ /* 0x0003e80000100800 */
[----:B-1----:R-:W2:Y:S04]  /*d500*/  LDL.LU.64 R12, [R1+0x88] ;  /* 0x00008800010c7983 */ /* 0x002ea80000300a00 */
[----:B------:R1:W-:Y:S04]  /*d510*/  STL.64 [R1+0x48], R4 ;  /* 0x0000480401007387 */ /* 0x0003e80000100a00 */
[----:B-1----:R-:W4:Y:S04]  /*d520*/  LDL.LU R4, [R1+0x810] ;  /* 0x0008100001047983 */ /* 0x002f280000300800 */
[----:B------:R-:W-:Y:S01]  /*d530*/  STL [R1+0x780], R252 ;  /* 0x000780fc01007387 */ /* 0x000fe20000100800 */
[----:B----4-:R-:W-:-:S04]  /*d540*/  IMAD.WIDE R220, R4, 0x4, R220 ;  /* 0x0000000404dc7825 */ /* 0x010fc800078e02dc */
[C---:B------:R-:W-:Y:S01]  /*d550*/  IMAD.WIDE R216, R4.reuse, 0x4, R216 ;  /* 0x0000000404d87825 */ /* 0x040fe200078e02d8 */
[----:B------:R1:W-:Y:S03]  /*d560*/  STL.64 [R1+0x40], R220 ;  /* 0x000040dc01007387 */ /* 0x0003e60000100a00 */
[----:B------:R-:W-:-:S04]  /*d570*/  IMAD.WIDE R236, R4, 0x4, R236 ;  /* 0x0000000404ec7825 */ /* 0x000fc800078e02ec */
[C---:B------:R-:W-:Y:S01]  /*d580*/  IMAD.WIDE R240, R4.reuse, 0x4, R240 ;  /* 0x0000000404f07825 */ /* 0x040fe200078e02f0 */
[----:B-1----:R-:W4:Y:S03]  /*d590*/  LDL.LU.64 R220, [R1+0x808] ;  /* 0x0008080001dc7983 */ /* 0x002f260000300a00 */
[C---:B------:R-:W-:Y:S01]  /*d5a0*/  IMAD.WIDE R244, R4.reuse, 0x4, R244 ;  /* 0x0000000404f47825 */ /* 0x040fe200078e02f4 */
[----:B------:R1:W-:Y:S04]  /*d5b0*/  STL.64 [R1+0x38], R216 ;  /* 0x000038d801007387 */ /* 0x0003e80000100a00 */
[----:B-1----:R-:W3:Y:S04]  /*d5c0*/  LDL.LU.64 R216, [R1+0x800] ;  /* 0x0008000001d87983 */ /* 0x002ee80000300a00 */
[----:B------:R1:W-:Y:S04]  /*d5d0*/  STL.64 [R1+0x30], R236 ;  /* 0x000030ec01007387 */ /* 0x0003e80000100a00 */
[----:B-1----:R-:W4:Y:S04]  /*d5e0*/  LDL.LU.64 R236, [R1+0x7f8] ;  /* 0x0007f80001ec7983 */ /* 0x002f280000300a00 */
[----:B------:R1:W-:Y:S04]  /*d5f0*/  STL.64 [R1+0x28], R240 ;  /* 0x000028f001007387 */ /* 0x0003e80000100a00 */
[----:B-1----:R-:W3:Y:S04]  /*d600*/  LDL.LU.64 R240, [R1+0x7f0] ;  /* 0x0007f00001f07983 */ /* 0x002ee80000300a00 */
[----:B------:R1:W-:Y:S04]  /*d610*/  STL.64 [R1+0x20], R244 ;  /* 0x000020f401007387 */ /* 0x0003e80000100a00 */
[----:B-1----:R-:W4:Y:S01]  /*d620*/  LDL.LU.64 R244, [R1+0x7e8] ;  /* 0x0007e80001f47983 */ /* 0x002f220000300a00 */
[----:B--2---:R-:W-:-:S05]  /*d630*/  IMAD.WIDE R12, R4, 0x4, R12 ;  /* 0x00000004040c7825 */ /* 0x004fca00078e020c */
[----:B------:R1:W-:Y:S02]  /*d640*/  STL.64 [R1+0x18], R12 ;  /* 0x0000180c01007387 */ /* 0x0003e40000100a00 */
[----:B-1----:R-:W-:-:S04]  /*d650*/  IMAD.WIDE R12, R4, 0x4, R14 ;  /* 0x00000004040c7825 */ /* 0x002fc800078e020e */
[----:B------:R-:W-:-:S04]  /*d660*/  IMAD.WIDE R14, R4, 0x4, R16 ;  /* 0x00000004040e7825 */ /* 0x000fc800078e0210 */
[----:B----4-:R-:W-:-:S04]  /*d670*/  IMAD.WIDE R16, R4, 0x4, R244 ;  /* 0x0000000404107825 */ /* 0x010fc800078e02f4 */
[----:B------:R-:W-:-:S05]  /*d680*/  IMAD.WIDE R244, R4, 0x4, R242 ;  /* 0x0000000404f47825 */ /* 0x000fca00078e02f2 */
[----:B------:R1:W-:Y:S04]  /*d690*/  STL.64 [R1+0x7d8], R244 ;  /* 0x0007d8f401007387 */ /* 0x0003e80000100a00 */
[----:B-1----:R-:W2:Y:S01]  /*d6a0*/  LDL.64 R244, [R1+0x30] ;  /* 0x0000300001f47983 */ /* 0x002ea20000100a00 */
[----:B---3--:R-:W-:-:S03]  /*d6b0*/  IMAD.WIDE R242, R4, 0x4, R240 ;  /* 0x0000000404f27825 */ /* 0x008fc600078e02f0 */
[----:B--2---:R1:W-:Y:S04]  /*d6c0*/  STL.64 [R1+0x7e0], R244 ;  /* 0x0007e0f401007387 */ /* 0x0043e80000100a00 */
[----:B-1----:R-:W2:Y:S01]  /*d6d0*/  LDL.64 R244, [R1+0x40] ;  /* 0x0000400001f47983 */ /* 0x002ea20000100a00 */
[----:B------:R-:W-:-:S03]  /*d6e0*/  IMAD.WIDE R240, R4, 0x4, R238 ;  /* 0x0000000404f07825 */ /* 0x000fc600078e02ee */
[----:B------:R1:W-:Y:S01]  /*d6f0*/  STL.64 [R1+0x10], R12 ;  /* 0x0000100c01007387 */ /* 0x0003e20000100a00 */
[----:B------:R-:W-:-:S03]  /*d700*/  IMAD.WIDE R238, R4, 0x4, R236 ;  /* 0x0000000404ee7825 */ /* 0x000fc600078e02ec */
[----:B------:R-:W-:Y:S01]  /*d710*/  STL.64 [R1+0x8], R14 ;  /* 0x0000080e01007387 */ /* 0x000fe20000100a00 */
[----:B------:R-:W-:-:S03]  /*d720*/  IMAD.WIDE R236, R4, 0x4, R234 ;  /* 0x0000000404ec7825 */ /* 0x000fc600078e02ea */
[----:B------:R3:W-:Y:S01]  /*d730*/  STL.64 [R1], R16 ;  /* 0x0000001001007387 */ /* 0x0007e20000100a00 */
[----:B------:R-:W-:-:S03]  /*d740*/  IMAD.WIDE R234, R4, 0x4, R216 ;  /* 0x0000000404ea7825 */ /* 0x000fc600078e02d8 */
[----:B------:R-:W4:Y:S04]  /*d750*/  LDL.64 R216, [R1+0x20] ;  /* 0x0000200001d87983 */ /* 0x000f280000100a00 */
[----:B--2---:R-:W-:Y:S04]  /*d760*/  LDGSTS.E [R6+0x20000], desc[UR28][R244.64], P2 ;  /* 0x20000000f4067fae */ /* 0x004fe8000912185c */
[----:B------:R-:W2:Y:S01]  /*d770*/  LDL.LU.64 R244, [R1+0x7e0] ;  /* 0x0007e00001f47983 */ /* 0x000ea20000300a00 */
        /* <DEDUP_REMOVED lines=10> */
[----:B--2---:R-:W-:Y:S04]  /*d820*/  LDGSTS.E [R6+0x20400], desc[UR28][R244.64], P2 ;  /* 0x20400000f4067fae */ /* 0x004fe8000912185c */
[----:B----4-:R-:W-:Y:S04]  /*d830*/  LDGSTS.E [R6+0x20800], desc[UR28][R216.64], P2 ;  /* 0x20800000d8067fae */ /* 0x010fe8000912185c */
[----:B------:R-:W-:Y:S04]  /*d840*/  LDGSTS.E [R6+0x20c00], desc[UR28][R12.64], P2 ;  /* 0x20c000000c067fae */ /* 0x000fe8000912185c */
[----:B------:R-:W2:Y:S04]  /*d850*/  LDL.LU.64 R244, [R1+0x7d8] ;  /* 0x0007d80001f47983 */ /* 0x000ea80000300a00 */
[----:B------:R-:W-:Y:S04]  /*d860*/  LDGSTS.E [R6+0x21000], desc[UR28][R16.64], P2 ;  /* 0x2100000010067fae */ /* 0x000fe8000912185c */
[----:B-1----:R-:W4:Y:S04]  /*d870*/  LDL.LU R13, [R1+0x7d0] ;  /* 0x0007d000010d7983 */ /* 0x002f280000300800 */
[----:B------:R-:W-:Y:S04]  /*d880*/  LDGSTS.E [R6+0x21400], desc[UR28][R242.64], P2 ;  /* 0x21400000f2067fae */ /* 0x000fe8000912185c */
[----:B---3--:R-:W3:Y:S04]  /*d890*/  LDL.LU R17, [R1+0x7cc] ;  /* 0x0007cc0001117983 */ /* 0x008ee80000300800 */
[----:B------:R-:W2:Y:S04]  /*d8a0*/  LDL.64 R216, [R1+0x18] ;  /* 0x0000180001d87983 */ /* 0x000ea80000100a00 */
[----:B------:R-:W-:Y:S04]  /*d8b0*/  STL.64 [R1+0x750], R242 ;  /* 0x000750f201007387 */ /* 0x000fe80000100a00 */
[----:B------:R-:W-:Y:S04]  /*d8c0*/  LDGSTS.E [R6+0x21800], desc[UR28][R238.64], P2 ;  /* 0x21800000ee067fae */ /* 0x000fe8000912185c */
[----:B------:R1:W-:Y:S04]  /*d8d0*/  STL.64 [R1+0x758], R238 ;  /* 0x000758ee01007387 */ /* 0x0003e80000100a00 */
[----:B------:R-:W-:Y:S04]  /*d8e0*/  LDGSTS.E [R6+0x21c00], desc[UR28][R234.64], P2 ;  /* 0x21c00000ea067fae */ /* 0x000fe8000912185c */
[----:B------:R-:W-:Y:S04]  /*d8f0*/  LDGSTS.E [R6+0x22000], desc[UR28][R220.64], P2 ;  /* 0x22000000dc067fae */ /* 0x000fe8000912185c */
[----:B-1----:R-:W4:Y:S04]  /*d900*/  LDL.LU.64 R238, [R1+0x28] ;  /* 0x0000280001ee7983 */ /* 0x002f280000300a00 */
[----:B------:R-:W-:Y:S04]  /*d910*/  STL.64 [R1+0x760], R234 ;  /* 0x000760ea01007387 */ /* 0x000fe80000100a00 */
[----:B------:R1:W-:Y:S04]  /*d920*/  STL.64 [R1+0x768], R220 ;  /* 0x000768dc01007387 */ /* 0x0003e80000100a00 */
[----:B------:R-:W-:Y:S01]  /*d930*/  LDGSTS.E [R6+0x22400], desc[UR28][R224.64], P2 ;  /* 0x22400000e0067fae */ /* 0x000fe2000912185c */
[----:B------:R-:W-:-:S03]  /*d940*/  IMAD.WIDE R32, R4, 0x4, R32 ;  /* 0x0000000404207825 */ /* 0x000fc600078e0220 */
[----:B------:R-:W-:Y:S04]  /*d950*/  LDGSTS.E [R6+0x22800], desc[UR28][R228.64], P2 ;  /* 0x22800000e4067fae */ /* 0x000fe8000912185c */
[----:B-1----:R-:W3:Y:S01]  /*d960*/  LDL.LU.64 R220, [R1+0x38] ;  /* 0x0000380001dc7983 */ /* 0x002ee20000300a00 */
[----:B------:R-:W-:-:S03]  /*d970*/  IMAD.WIDE R36, R4, 0x4, R36 ;  /* 0x0000000404247825 */ /* 0x000fc600078e0224 */
[----:B------:R-:W-:Y:S01]  /*d980*/  LDGSTS.E [R6+0x22c00], desc[UR28][R232.64], P2 ;  /* 0x22c00000e8067fae */ /* 0x000fe2000912185c */
        /* <DEDUP_REMOVED lines=96> */
[----:B------:R1:W-:Y:S04]  /*df90*/  STL.64 [R1+0x788], R232 ;  /* 0x000788e801007387 */ /* 0x0003e80000100a00 */
[----:B------:R-:W-:Y:S04]  /*dfa0*/  LDGSTS.E [R6+0x2f800], desc[UR28][R208.64], P2 ;  /* 0x2f800000d0067fae */ /* 0x000fe8000912185c */
[----:B------:R-:W-:Y:S04]  /*dfb0*/  STL.64 [R1+0x7a0], R248 ;  /* 0x0007a0f801007387 */ /* 0x000fe80000100a00 */
[----:B------:R-:W-:Y:S04]  /*dfc0*/  LDGSTS.E [R6+0x2fc00], desc[UR28][R212.64], P2 ;  /* 0x2fc00000d4067fae */ /* 0x000fe8000912185c */
[----:B------:R-:W-:Y:S04]  /*dfd0*/  STL.64 [R1+0x7a8], R2 ;  /* 0x0007a80201007387 */ /* 0x000fe80000100a00 */
[----:B------:R-:W-:Y:S04]  /*dfe0*/  STL.64 [R1+0x7b0], R10 ;  /* 0x0007b00a01007387 */ /* 0x000fe80000100a00 */
[----:B------:R1:W-:Y:S04]  /*dff0*/  STL.64 [R1+0x7c0], R20 ;  /* 0x0007c01401007387 */ /* 0x0003e80000100a00 */
[----:B---3--:R-:W-:Y:S04]  /*e000*/  LDGSTS.E [R17+0x20200], desc[UR28][R220.64], P2 ;  /* 0x20200000dc117fae */ /* 0x008fe8000912185c */
[----:B----4-:R-:W-:Y:S04]  /*e010*/  LDGSTS.E [R17+0x20600], desc[UR28][R238.64], P2 ;  /* 0x20600000ee117fae */ /* 0x010fe8000912185c */
[----:B--2---:R2:W-:Y:S01]  /*e020*/  LDGSTS.E [R17+0x20a00], desc[UR28][R216.64], P2 ;  /* 0x20a00000d8117fae */ /* 0x0045e2000912185c */
[----:B------:R-:W-:-:S03]  /*e030*/  IMAD.WIDE R218, R4, 0x4, R218 ;  /* 0x0000000404da7825 */ /* 0x000fc600078e02da */
[----:B------:R-:W-:Y:S01]  /*e040*/  LDGSTS.E [R17+0x20e00], desc[UR28][R14.64], P2 ;  /* 0x20e000000e117fae */ /* 0x000fe2000912185c */
[----:B------:R-:W-:-:S03]  /*e050*/  IMAD.WIDE R222, R4, 0x4, R222 ;  /* 0x0000000404de7825 */ /* 0x000fc600078e02de */
[----:B------:R-:W-:Y:S04]  /*e060*/  LDGSTS.E [R17+0x21200], desc[UR28][R244.64], P2 ;  /* 0x21200000f4117fae */ /* 0x000fe8000912185c */
[----:B------:R-:W2:Y:S04]  /*e070*/  LDL.LU.64 R216, [R1+0x50] ;  /* 0x0000500001d87983 */ /* 0x000ea80000300a00 */
[----:B-1----:R-:W3:Y:S04]  /*e080*/  LDL.LU R232, [R1+0x1bc] ;  /* 0x0001bc0001e87983 */ /* 0x002ee80000300800 */
[----:B------:R-:W4:Y:S04]  /*e090*/  LDL.LU R233, [R1+0x1b8] ;  /* 0x0001b80001e97983 */ /* 0x000f280000300800 */
[----:B------:R-:W4:Y:S04]  /*e0a0*/  LDL.LU.64 R20, [R1+0x128] ;  /* 0x0001280001147983 */ /* 0x000f280000300a00 */
[----:B------:R-:W4:Y:S04]  /*e0b0*/  LDL.LU R0, [R1+0x1c0] ;  /* 0x0001c00001007983 */ /* 0x000f280000300800 */
[----:B------:R-:W4:Y:S04]  /*e0c0*/  LDL R12, [R1+0x154] ;  /* 0x00015400010c7983 */ /* 0x000f280000100800 */
[----:B------:R-:W4:Y:S04]  /*e0d0*/  LDL.LU.64 R10, [R1+0x120] ;  /* 0x00012000010a7983 */ /* 0x000f280000300a00 */
[----:B------:R-:W4:Y:S01]  /*e0e0*/  LDL.LU R16, [R1+0x1c4] ;  /* 0x0001c40001107983 */ /* 0x000f220000300800 */
        /* <DEDUP_REMOVED lines=114> */
[----:B------:R-:W0:Y:S04]  /*e810*/  LDGDEPBAR ;  /* 0x00000000000079af */ /* 0x000e280000000000 */
[----:B------:R-:W4:Y:S04]  /*e820*/  LDL.LU.64 R2, [R1+0x118] ;  /* 0x0001180001027983 */ /* 0x000f280000300a00 */
[----:B------:R-:W4:Y:S04]  /*e830*/  LDL.LU R248, [R1+0x1c8] ;  /* 0x0001c80001f87983 */ /* 0x000f280000300800 */
[----:B------:R-:W4:Y:S04]  /*e840*/  LDL R249, [R1+0x138] ;  /* 0x0001380001f97983 */ /* 0x000f280000100800 */
[----:B------:R-:W4:Y:S04]  /*e850*/  LDL.LU.64 R228, [R1+0x110] ;  /* 0x0001100001e47983 */ /* 0x000f280000300a00 */
[----:B------:R-:W4:Y:S04]  /*e860*/  LDL.LU R234, [R1+0x1cc] ;  /* 0x0001cc0001ea7983 */ /* 0x000f280000300800 */
[----:B------:R-:W4:Y:S04]  /*e870*/  LDL.LU.64 R224, [R1+0x108] ;  /* 0x0001080001e07983 */ /* 0x000f280000300a00 */
[----:B------:R-:W4:Y:S04]  /*e880*/  LDL.LU R235, [R1+0x1d4] ;  /* 0x0001d40001eb7983 */ /* 0x000f280000300800 */
[----:B------:R-:W4:Y:S01]  /*e890*/  LDL R252, [R1+0x13c] ;  /* 0x00013c0001fc7983 */ /* 0x000f220000100800 */
[----:B---3--:R-:W-:Y:S01]  /*e8a0*/  ISETP.NE.U32.AND P3, PT, R232, RZ, PT ;  /* 0x000000ffe800720c */ /* 0x008fe20003f65070 */
[----:B--2---:R-:W-:Y:S01]  /*e8b0*/  IMAD.WIDE R216, R13, 0x4, R216 ;  /* 0x000000040dd87825 */ /* 0x004fe200078e02d8 */
[----:B------:R-:W-:Y:S01]  /*e8c0*/  BAR.SYNC.DEFER_BLOCKING 0x0 ;  /* 0x0000000000007b1d */ /* 0x000fe20000010000 */
[----:B----4-:R-:W-:-:S02]  /*e8d0*/  ISETP.NE.U32.AND P1, PT, R233, RZ, PT ;  /* 0x000000ffe900720c */ /* 0x010fc40003f25070 */
[----:B------:R-:W-:-:S03]  /*e8e0*/  IMAD.WIDE R20, R13, 0x4, R20 ;  /* 0x000000040d147825 */ /* 0x000fc600078e0214 */
[----:B------:R-:W2:Y:S04]  /*e8f0*/  LDL.LU R5, [R1+0x1d0] ;  /* 0x0001d00001057983 */ /* 0x000ea80000300800 */
[----:B------:R-:W3:Y:S04]  /*e900*/  LDL.LU.64 R14, [R1+0x100] ;  /* 0x00010000010e7983 */ /* 0x000ee80000300a00 */
[----:B------:R-:W4:Y:S04]  /*e910*/  LDL.LU.64 R242, [R1+0xf8] ;  /* 0x0000f80001f27983 */ /* 0x000f280000300a00 */
[----:B------:R-:W4:Y:S04]  /*e920*/  LDL.LU.64 R232, [R1+0xe8] ;  /* 0x0000e80001e87983 */ /* 0x000f280000300a00 */
[----:B------:R-:W-:Y:S01]  /*e930*/  @!PT LDS RZ, [RZ] ;  /* 0x00000000fffff984 */ /* 0x000fe20000000800 */
[----:B------:R-:W-:Y:S01]  /*e940*/  @!PT LDS RZ, [RZ] ;  /* 0x00000000fffff984 */ /* 0x000fe20000000800 */
[----:B------:R-:W-:Y:S01]  /*e950*/  @!PT LDS RZ, [RZ] ;  /* 0x00000000fffff984 */ /* 0x000fe20000000800 */
[----:B------:R-:W-:Y:S01]  /*e960*/  LDGSTS.E [R12+0x76000], desc[UR28][R216.64], P3 ;  /* 0x76000000d80c7fae */ /* 0x000fe2000992185c */
[----:B------:R-:W-:-:S03]  /*e970*/  ISETP.NE.U32.AND P3, PT, R0, RZ, PT ;  /* 0x000000ff0000720c */ /* 0x000fc60003f65070 */
[----:B------:R1:W-:Y:S04]  /*e980*/  STL.64 [R1+0x730], R216 ;  /* 0x000730d801007387 */ /* 0x0003e80000100a00 */
[----:B------:R-:W-:Y:S01]  /*e990*/  LDGSTS.E [R12+0x76008], desc[UR28][R20.64], P1 ;  /* 0x76008000140c7fae */ /* 0x000fe2000892185c */
[----:B------:R-:W-:-:S03]  /*e9a0*/  ISETP.NE.U32.AND P1, PT, R16, RZ, PT ;  /* 0x000000ff1000720c */ /* 0x000fc60003f25070 */
[----:B-1----:R-:W4:Y:S04]  /*e9b0*/  LDL.LU.64 R216, [R1+0xe0] ;  /* 0x0000e00001d87983 */ /* 0x002f280000300a00 */
[----:B------:R-:W4:Y:S04]  /*e9c0*/  LDL.LU R0, [R1+0x7c8] ;  /* 0x0007c80001007983 */ /* 0x000f280000300800 */
[----:B------:R1:W-:Y:S04]  /*e9d0*/  STL.64 [R1+0x128], R20 ;  /* 0x0001281401007387 */ /* 0x0003e80000100a00 */
[----:B-1----:R-:W4:Y:S04]  /*e9e0*/  LDL.LU.64 R20, [R1+0x7c0] ;  /* 0x0007c00001147983 */ /* 0x002f280000300a00 */
[----:B------:R-:W4:Y:S04]  /*e9f0*/  LDL.LU R12, [R1+0x7bc] ;  /* 0x0007bc00010c7983 */ /* 0x000f280000300800 */
[----:B------:R-:W2:Y:S01]  /*ea00*/  LDL.LU R16, [R1+0x7b8] ;  /* 0x0007b80001107983 */ /* 0x000ea20000300800 */
[----:B------:R-:W-:-:S05]  /*ea10*/  IMAD.WIDE R10, R13, 0x4, R10 ;  /* 0x000000040d0a7825 */ /* 0x000fca00078e020a */
[----:B------:R1:W-:Y:S01]  /*ea20*/  STL.64 [R1+0xd8], R10 ;  /* 0x0000d80a01007387 */ /* 0x0003e20000100a00 */
[----:B------:R-:W-:-:S03]  /*ea30*/  IMAD.WIDE R2, R13, 0x4, R2 ;  /* 0x000000040d027825 */ /* 0x000fc600078e0202 */
[----:B------:R-:W-:Y:S01]  /*ea40*/  LDGSTS.E [R249+0x76000], desc[UR28][R10.64], P3 ;  /* 0x760000000af97fae */ /* 0x000fe2000992185c */
[----:B------:R-:W-:-:S03]  /*ea50*/  ISETP.NE.U32.AND P3, PT, R248, RZ, PT ;  /* 0x000000fff800720c */ /* 0x000fc60003f65070 */
[----:B------:R1:W-:Y:S01]  /*ea60*/  LDGSTS.E [R249+0x76008], desc[UR28][R2.64], P1 ;  /* 0x7600800002f97fae */ /* 0x0003e2000892185c */
[----:B------:R-:W-:-:S03]  /*ea70*/  ISETP.NE.U32.AND P1, PT, R234, RZ, PT ;  /* 0x000000ffea00720c */ /* 0x000fc60003f25070 */
[----:B-1----:R-:W4:Y:S01]  /*ea80*/  LDL.LU.64 R10, [R1+0x7b0] ;  /* 0x0007b000010a7983 */ /* 0x002f220000300a00 */
[----:B------:R-:W-:-:S03]  /*ea90*/  IMAD.WIDE R248, R13, 0x4, R228 ;  /* 0x000000040df87825 */ /* 0x000fc600078e02e4 */
[----:B------:R1:W-:Y:S04]  /*eaa0*/  STL.64 [R1+0xd0], R2 ;  /* 0x0000d00201007387 */ /* 0x0003e80000100a00 */
[----:B------:R3:W-:Y:S01]  /*eab0*/  LDGSTS.E [R252+0x76000], desc[UR28][R248.64], P3 ;  /* 0x76000000f8fc7fae */ /* 0x0007e2000992185c */
[----:B------:R-:W-:-:S03]  /*eac0*/  ISETP.NE.U32.AND P3, PT, R235, RZ, PT ;  /* 0x000000ffeb00720c */ /* 0x000fc60003f65070 */
[----:B-1----:R-:W4:Y:S04]  /*ead0*/  LDL.LU.64 R2, [R1+0x7a8] ;  /* 0x0007a80001027983 */ /* 0x002f280000300a00 */
[----:B------:R-:W4:Y:S04]  /*eae0*/  LDL R229, [R1+0x200] ;  /* 0x0002000001e57983 */ /* 0x000f280000100800 */
[----:B------:R1:W-:Y:S01]  /*eaf0*/  STL.64 [R1+0xc8], R248 ;  /* 0x0000c8f801007387 */ /* 0x0003e20000100a00 */
[----:B---3--:R-:W-:-:S03]  /*eb00*/  IMAD.WIDE R14, R13, 0x4, R14 ;  /* 0x000000040d0e7825 */ /* 0x008fc600078e020e */
[----:B------:R-:W3:Y:S01]  /*eb10*/  LDL.LU R234, [R1+0x1d8] ;  /* 0x0001d80001ea7983 */ /* 0x000ee20000300800 */
[----:B-1----:R-:W-:-:S03]  /*eb20*/  IMAD.WIDE R248, R13, 0x4, R224 ;  /* 0x000000040df87825 */ /* 0x002fc600078e02e0 */
[----:B------:R-:W3:Y:S04]  /*eb30*/  LDL.LU.64 R224, [R1+0x70] ;  /* 0x0000700001e07983 */ /* 0x000ee80000300a00 */
[----:B------:R1:W-:Y:S04]  /*eb40*/  STL.64 [R1+0xc0], R248 ;  /* 0x0000c0f801007387 */ /* 0x0003e80000100a00 */
[----:B------:R-:W-:Y:S04]  /*eb50*/  LDGSTS.E [R252+0x76008], desc[UR28][R248.64], P1 ;  /* 0x76008000f8fc7fae */ /* 0x000fe8000892185c */
[----:B-1----:R-:W3:Y:S04]  /*eb60*/  LDL.LU.64 R248, [R1+0x7a0] ;  /* 0x0007a00001f87983 */ /* 0x002ee80000300a00 */
[----:B------:R1:W-:Y:S04]  /*eb70*/  STL.64 [R1+0xb8], R14 ;  /* 0x0000b80e01007387 */ /* 0x0003e80000100a00 */
[----:B--2---:R2:W-:Y:S04]  /*eb80*/  LDGSTS.E [R16+0x76000], desc[UR28][R14.64], P3 ;  /* 0x760000000e107fae */ /* 0x0045e8000992185c */
[----:B-1----:R-:W2:Y:S01]  /*eb90*/  LDL.LU.64 R14, [R1+0x798] ;  /* 0x00079800010e7983 */ /* 0x002ea20000300a00 */
[----:B------:R-:W-:Y:S01]  /*eba0*/  ISETP.NE.U32.AND P1, PT, R5, RZ, PT ;  /* 0x000000ff0500720c */ /* 0x000fe20003f25070 */
[----:B----4-:R-:W-:-:S02]  /*ebb0*/  IMAD.WIDE R242, R13, 0x4, R242 ;  /* 0x000000040df27825 */ /* 0x010fc400078e02f2 */
[----:B------:R-:W4:Y:S04]  /*ebc0*/  LDL.LU R235, [R1+0x1dc] ;  /* 0x0001dc0001eb7983 */ /* 0x000f280000300800 */
[----:B------:R1:W-:Y:S06]  /*ebd0*/  STL.64 [R1+0xb0], R242 ;  /* 0x0000b0f201007387 */ /* 0x0003ec0000100a00 */
[----:B------:R2:W-:Y:S04]  /*ebe0*/  LDGSTS.E [R16+0x76008], desc[UR28][R242.64], P1 ;  /* 0x76008000f2107fae */ /* 0x0005e8000892185c */
[----:B-1----:R-:W4:Y:S01]  /*ebf0*/  LDL.LU.64 R242, [R1+0x68] ;  /* 0x0000680001f27983 */ /* 0x002f220000300a00 */
[----:B------:R-:W-:-:S04]  /*ec00*/  IMAD.WIDE R232, R13, 0x4, R232 ;  /* 0x000000040de87825 */ /* 0x000fc800078e02e8 */
[----:B--2---:R-:W-:-:S05]  /*ec10*/  IMAD.WIDE R14, R13, 0x4, R14 ;  /* 0x000000040d0e7825 */ /* 0x004fca00078e020e */
[----:B------:R1:W-:Y:S04]  /*ec20*/  STL.64 [R1+0xa8], R14 ;  /* 0x0000a80e01007387 */ /* 0x0003e80000100a00 */
[----:B------:R-:W-:Y:S01]  /*ec30*/  LDGSTS.E [R12+0x76000], desc[UR28][R14.64], P4 ;  /* 0x760000000e0c7fae */ /* 0x000fe2000a12185c */
[----:B------:R-:W-:-:S03]  /*ec40*/  IMAD.WIDE R216, R13, 0x4, R216 ;  /* 0x000000040dd87825 */ /* 0x000fc600078e02d8 */
[----:B------:R-:W-:Y:S04]  /*ec50*/  LDGSTS.E [R12+0x76008], desc[UR28][R232.64], P5 ;  /* 0x76008000e80c7fae */ /* 0x000fe8000a92185c */
[----:B-1----:R-:W2:Y:S04]  /*ec60*/  LDL.LU.64 R14, [R1+0x790] ;  /* 0x00079000010e7983 */ /* 0x002ea80000300a00 */
[----:B------:R-:W-:Y:S04]  /*ec70*/  STL.64 [R1+0xa0], R232 ;  /* 0x0000a0e801007387 */ /* 0x000fe80000100a00 */
[----:B------:R-:W2:Y:S04]  /*ec80*/  LDL.LU R252, [R1+0x1e0] ;  /* 0x0001e00001fc7983 */ /* 0x000ea80000300800 */
[----:B------:R-:W-:Y:S04]  /*ec90*/  STL [R1+0x718], R12 ;  /* 0x0007180c01007387 */ /* 0x000fe80000100800 */
[----:B------:R4:W-:Y:S01]  /*eca0*/  STL.64 [R1+0x98], R216 ;  /* 0x000098d801007387 */ /* 0x0009e20000100a00 */
[----:B------:R-:W1:Y:S01]  /*ecb0*/  S2R R16, SR_TID.X ;  /* 0x0000000000107919 */ /* 0x000e620000002100 */
[----:B---3--:R-:W-:Y:S01]  /*ecc0*/  ISETP.NE.U32.AND P4, PT, R234, RZ, PT ;  /* 0x000000ffea00720c */ /* 0x008fe20003f85070 */
[----:B------:R-:W-:Y:S01]  /*ecd0*/  UIADD3 UR4, UR4, -0x80, URZ ;  /* 0xffffff8004047890 */ /* 0x000fe2000fffe03f */
[----:B------:R-:W3:Y:S01]  /*ece0*/  S2R R234, SR_TID.X ;  /* 0x0000000000ea7919 */ /* 0x000ee20000002100 */
[----:B------:R4:W-:Y:S02]  /*ecf0*/  LDGSTS.E [R0+0x76000], desc[UR28][R216.64], P6 ;  /* 0x76000000d8007fae */ /* 0x0009e4000b12185c */
[----:B----4-:R-:W-:-:S02]  /*ed00*/  IMAD.WIDE R216, R13, 0x4, R242 ;  /* 0x000000040dd87825 */ /* 0x010fc400078e02f2 */
[----:B------:R-:W4:Y:S01]  /*ed10*/  S2R R243, SR_TID.X ;  /* 0x0000000000f37919 */ /* 0x000f220000002100 */
[----:B--2---:R2:W-:Y:S04]  /*ed20*/  STL.64 [R1+0x6b8], R14 ;  /* 0x0006b80e01007387 */ /* 0x0045e80000100a00 */
[----:B------:R-:W2:Y:S01]  /*ed30*/  LDL.LU.64 R232, [R1+0x60] ;  /* 0x0000600001e87983 */ /* 0x000ea20000300a00 */
[----:B-1----:R-:W-:-:S04]  /*ed40*/  SHF.R.U32.HI R16, RZ, 0x6, R16 ;  /* 0x00000006ff107819 */ /* 0x002fc80000011610 */
[----:B------:R-:W-:-:S04]  /*ed50*/  SGXT.U32 R16, R16, 0x1 ;  /* 0x000000011010781a */ /* 0x000fc80000000000 */
[----:B------:R-:W-:Y:S02]  /*ed60*/  LOP3.LUT R16, R16, 0x2, RZ, 0xfc, !PT ;  /* 0x0000000210107812 */ /* 0x000fe400078efcff */
[----:B------:R-:W-:Y:S02]  /*ed70*/  ISETP.NE.U32.AND P6, PT, R252, RZ, PT ;  /* 0x000000fffc00720c */ /* 0x000fe40003fc5070 */
[----:B------:R-:W-:Y:S01]  /*ed80*/  ISETP.GE.AND P2, PT, R16, UR4, PT ;  /* 0x0000000410007c0c */ /* 0x000fe2000bf46270 */
[----:B------:R-:W1:Y:S01]  /*ed90*/  S2R R252, SR_TID.X ;  /* 0x0000000000fc7919 */ /* 0x000e620000002100 */
[----:B------:R-:W2:Y:S01]  /*eda0*/  LDL.LU R16, [R1+0x1e4] ;  /* 0x0001e40001107983 */ /* 0x000ea20000300800 */
[----:B------:R-:W-:-:S04]  /*edb0*/  ISETP.GE.AND P1, PT, R14, UR4, PT ;  /* 0x000000040e007c0c */ /* 0x000fc8000bf26270 */
[----:B------:R-:W-:Y:S02]  /*edc0*/  SEL R5, RZ, 0x4, P1 ;  /* 0x00000004ff057807 */ /* 0x000fe40000800000 */
[----:B------:R-:W-:Y:S02]  /*edd0*/  ISETP.GT.AND P1, PT, R229, 0x9f, PT ;  /* 0x0000009fe500780c */ /* 0x000fe40003f24270 */
[----:B---3--:R-:W-:Y:S02]  /*ede0*/  SHF.R.U32.HI R234, RZ, 0x6, R234 ;  /* 0x00000006ffea7819 */ /* 0x008fe400000116ea */
[----:B----4-:R-:W-:Y:S01]  /*edf0*/  SHF.R.U32.HI R243, RZ, 0x6, R243 ;  /* 0x00000006fff37819 */ /* 0x010fe200000116f3 */
[----:B--2---:R-:W-:Y:S01]  /*ee00*/  IMAD.WIDE R14, R13, 0x4, R224 ;  /* 0x000000040d0e7825 */ /* 0x004fe200078e02e0 */
[----:B------:R-:W-:Y:S01]  /*ee10*/  SEL R5, R5, RZ, P1 ;  /* 0x000000ff05057207 */ /* 0x000fe20000800000 */
[----:B------:R-:W2:Y:S01]  /*ee20*/  LDL.LU.64 R228, [R1+0x58] ;  /* 0x0000580001e47983 */ /* 0x000ea20000300a00 */
[----:B------:R-:W-:-:S02]  /*ee30*/  SGXT.U32 R234, R234, 0x1 ;  /* 0x00000001eaea781a */ /* 0x000fc40000000000 */
[----:B------:R-:W-:Y:S01]  /*ee40*/  ISETP.NE.U32.AND P5, PT, R235, RZ, PT ;  /* 0x000000ffeb00720c */ /* 0x000fe20003fa5070 */
[----:B------:R3:W-:Y:S01]  /*ee50*/  LDGSTS.E [R0+0x76008], desc[UR28][R14.64], P4 ;  /* 0x760080000e007fae */ /* 0x0007e2000a12185c */
[----:B------:R-:W-:Y:S02]  /*ee60*/  ISETP.NE.U32.AND P3, PT, R5, RZ, PT ;  /* 0x000000ff0500720c */ /* 0x000fe40003f65070 */
[----:B------:R-:W-:Y:S02]  /*ee70*/  SEL R5, RZ, 0x4, P2 ;  /* 0x00000004ff057807 */ /* 0x000fe40001000000 */
[----:B------:R-:W-:Y:S02]  /*ee80*/  LOP3.LUT R234, R234, 0x4, RZ, 0xfc, !PT ;  /* 0x00000004eaea7812 */ /* 0x000fe400078efcff */
[----:B------:R-:W-:Y:S02]  /*ee90*/  SGXT.U32 R243, R243, 0x1 ;  /* 0x00000001f3f3781a */ /* 0x000fe40000000000 */
[----:B-1----:R-:W-:Y:S01]  /*eea0*/  SHF.R.U32.HI R252, RZ, 0x6, R252 ;  /* 0x00000006fffc7819 */ /* 0x002fe200000116fc */
[----:B------:R1:W-:Y:S01]  /*eeb0*/  STL.64 [R1+0x90], R14 ;  /* 0x0000900e01007387 */ /* 0x0003e20000100a00 */
[----:B------:R-:W-:-:S02]  /*eec0*/  SEL R5, R5, RZ, P1 ;  /* 0x000000ff05057207 */ /* 0x000fc40000800000 */
[----:B------:R-:W-:Y:S01]  /*eed0*/  ISETP.GE.AND P4, PT, R234, UR4, PT ;  /* 0x00000004ea007c0c */ /* 0x000fe2000bf86270 */
[----:B------:R-:W4:Y:S01]  /*eee0*/  LDL.LU R12, [R1+0x1e8] ;  /* 0x0001e800010c7983 */ /* 0x000f220000300800 */
[----:B------:R-:W-:Y:S02]  /*eef0*/  LOP3.LUT R243, R243, 0x6, RZ, 0xfc, !PT ;  /* 0x00000006f3f37812 */ /* 0x000fe400078efcff */
[----:B------:R-:W-:Y:S01]  /*ef00*/  SGXT.U32 R252, R252, 0x1 ;  /* 0x00000001fcfc781a */ /* 0x000fe20000000000 */
[----:B------:R-:W-:Y:S01]  /*ef10*/  LDGSTS.E [R7+0x76000], desc[UR28][R216.64], P5 ;  /* 0x76000000d8077fae */ /* 0x000fe2000a92185c */
[----:B------:R-:W-:-:S03]  /*ef20*/  ISETP.NE.U32.AND P2, PT, R5, RZ, PT ;  /* 0x000000ff0500720c */ /* 0x000fc60003f45070 */
[----:B-1----:R-:W3:Y:S01]  /*ef30*/  LDL.LU.64 R14, [R1+0x48] ;  /* 0x00004800010e7983 */ /* 0x002ee20000300a00 */
[----:B------:R-:W-:Y:S02]  /*ef40*/  SEL R5, RZ, 0x4, P4 ;  /* 0x00000004ff057807 */ /* 0x000fe40002000000 */
[----:B------:R-:W-:Y:S01]  /*ef50*/  LOP3.LUT R252, R252, 0x8, RZ, 0xfc, !PT ;  /* 0x00000008fcfc7812 */ /* 0x000fe200078efcff */
[----:B------:R1:W-:Y:S01]  /*ef60*/  STL.64 [R1+0x88], R216 ;  /* 0x000088d801007387 */ /* 0x0003e20000100a00 */
[----:B------:R-:W-:-:S03]  /*ef70*/  ISETP.GE.AND P4, PT, R243, UR4, PT ;  /* 0x00000004f3007c0c */ /* 0x000fc6000bf86270 */
[----:B------:R-:W4:Y:S04]  /*ef80*/  LDL.LU.64 R224, [R1+0x40] ;  /* 0x0000400001e07983 */ /* 0x000f280000300a00 */
[----:B------:R-:W4:Y:S04]  /*ef90*/  LDL.LU.64 R234, [R1+0x30] ;  /* 0x0000300001ea7983 */ /* 0x000f280000300a00 */
[----:B------:R-:W4:Y:S04]  /*efa0*/  LDL.LU.64 R242, [R1+0x20] ;  /* 0x0000200001f27983 */ /* 0x000f280000300a00 */
[----:B-1----:R-:W4:Y:S01]  /*efb0*/  LDL.LU.64 R216, [R1] ;  /* 0x0000000001d87983 */ /* 0x002f220000300a00 */
[----:B------:R-:W-:-:S05]  /*efc0*/  IMAD.WIDE R232, R13, 0x4, R232 ;  /* 0x000000040de87825 */ /* 0x000fca00078e02e8 */
[----:B------:R1:W-:Y:S04]  /*efd0*/  STL.64 [R1+0x80], R232 ;  /* 0x000080e801007387 */ /* 0x0003e80000100a00 */
[----:B------:R-:W-:Y:S01]  /*efe0*/  LDGSTS.E [R7+0x76008], desc[UR28][R232.64], P6 ;  /* 0x76008000e8077fae */ /* 0x000fe2000b12185c */
[----:B------:R-:W-:-:S03]  /*eff0*/  ISETP.GE.AND P6, PT, R252, UR4, PT ;  /* 0x00000004fc007c0c */ /* 0x000fc6000bfc6270 */
[----:B-1----:R-:W4:Y:S04]  /*f000*/  LDL.LU.64 R232, [R1+0x788] ;  /* 0x0007880001e87983 */ /* 0x002f280000300a00 */
[----:B------:R-:W4:Y:S01]  /*f010*/  LDL.LU R252, [R1+0x780] ;  /* 0x0007800001fc7983 */ /* 0x000f220000300800 */
[----:B------:R-:W-:-:S04]  /*f020*/  SEL R5, R5, RZ, P1 ;  /* 0x000000ff05057207 */ /* 0x000fc80000800000 */
[----:B------:R-:W-:Y:S02]  /*f030*/  ISETP.NE.U32.AND P5, PT, R5, RZ, PT ;  /* 0x000000ff0500720c */ /* 0x000fe40003fa5070 */
[----:B------:R-:W-:-:S04]  /*f040*/  SEL R5, RZ, 0x4, P4 ;  /* 0x00000004ff057807 */ /* 0x000fc80002000000 */
[----:B------:R-:W-:-:S04]  /*f050*/  SEL R5, R5, RZ, P1 ;  /* 0x000000ff05057207 */ /* 0x000fc80000800000 */
[----:B------:R-:W-:Y:S02]  /*f060*/  ISETP.NE.U32.AND P4, PT, R5, RZ, PT ;  /* 0x000000ff0500720c */ /* 0x000fe40003f85070 */
[----:B------:R-:W-:Y:S02]  /*f070*/  SEL R5, RZ, 0x4, P6 ;  /* 0x00000004ff057807 */ /* 0x000fe40003000000 */
[----:B------:R-:W-:Y:S02]  /*f080*/  ISETP.NE.U32.AND P6, PT, R16, RZ, PT ;  /* 0x000000ff1000720c */ /* 0x000fe40003fc5070 */
[----:B------:R-:W-:Y:S02]  /*f090*/  SEL R16, R5, RZ, P1 ;  /* 0x000000ff05107207 */ /* 0x000fe40000800000 */
[----:B------:R-:W1:Y:S01]  /*f0a0*/  S2R R5, SR_TID.X ;  /* 0x0000000000057919 */ /* 0x000e620000002100 */
[----:B--2---:R-:W-:-:S05]  /*f0b0*/  IMAD.WIDE R228, R13, 0x4, R228 ;  /* 0x000000040de47825 */ /* 0x004fca00078e02e4 */
[----:B------:R2:W-:Y:S01]  /*f0c0*/  STL.64 [R1+0x78], R228 ;  /* 0x000078e401007387 */ /* 0x0005e20000100a00 */
[----:B-1----:R-:W-:-:S04]  /*f0d0*/  SHF.R.U32.HI R5, RZ, 0x6, R5 ;  /* 0x00000006ff057819 */ /* 0x002fc80000011605 */
[----:B------:R-:W-:-:S04]  /*f0e0*/  SGXT.U32 R5, R5, 0x1 ;  /* 0x000000010505781a */ /* 0x000fc80000000000 */
[----:B------:R-:W-:Y:S01]  /*f0f0*/  LOP3.LUT R5, R5, 0xa, RZ, 0xfc, !PT ;  /* 0x0000000a05057812 */ /* 0x000fe200078efcff */
[----:B---3--:R-:W-:-:S04]  /*f100*/  IMAD.WIDE R14, R13, 0x4, R14 ;  /* 0x000000040d0e7825 */ /* 0x008fc800078e020e */
[----:B----4-:R-:W-:-:S04]  /*f110*/  IMAD.WIDE R224, R4, 0x4, R224 ;  /* 0x0000000404e07825 */ /* 0x010fc800078e02e0 */
[----:B------:R-:W-:-:S04]  /*f120*/  IMAD.WIDE R220, R4, 0x4, R220 ;  /* 0x0000000404dc7825 */ /* 0x000fc800078e02dc */
[----:B------:R-:W-:-:S04]  /*f130*/  IMAD.WIDE R234, R4, 0x4, R234 ;  /* 0x0000000404ea7825 */ /* 0x000fc800078e02ea */
[----:B------:R-:W-:-:S04]  /*f140*/  IMAD.WIDE R238, R4, 0x4, R238 ;  /* 0x0000000404ee7825 */ /* 0x000fc800078e02ee */
[----:B------:R-:W-:Y:S01]  /*f150*/  IMAD.WIDE R242, R4, 0x4, R242 ;  /* 0x0000000404f27825 */ /* 0x000fe200078e02f2 */
[----:B------:R-:W-:Y:S01]  /*f160*/  LDGSTS.E [R252+0x76000], desc[UR28][R228.64], P6 ;  /* 0x76000000e4fc7fae */ /* 0x000fe2000b12185c */
[----:B------:R-:W-:-:S04]  /*f170*/  ISETP.GE.AND P6, PT, R5, UR4, PT ;  /* 0x0000000405007c0c */ /* 0x000fc8000bfc6270 */
[----:B------:R-:W-:Y:S02]  /*f180*/  SEL R5, RZ, 0x4, P6 ;  /* 0x00000004ff057807 */ /* 0x000fe40003000000 */
[----:B------:R-:W-:Y:S01]  /*f190*/  ISETP.NE.U32.AND P6, PT, R12, RZ, PT ;  /* 0x000000ff0c00720c */ /* 0x000fe20003fc5070 */
[----:B--2---:R-:W2:Y:S04]  /*f1a0*/  LDL.LU.64 R228, [R1+0x778] ;  /* 0x0007780001e47983 */ /* 0x004ea80000300a00 */
[----:B------:R1:W-:Y:S08]  /*f1b0*/  STL.64 [R1+0x738], R16 ;  /* 0x0007381001007387 */ /* 0x0003f00000100a00 */
[----:B------:R3:W-:Y:S01]  /*f1c0*/  LDGSTS.E [R252+0x76008], desc[UR28][R14.64], P6 ;  /* 0x760080000efc7fae */ /* 0x0007e2000b12185c */
[----:B------:R-:W-:-:S03]  /*f1d0*/  IMAD.WIDE R240, R4, 0x4, R240 ;  /* 0x0000000404f07825 */ /* 0x000fc600078e02f0 */
[----:B------:R-:W0:Y:S04]  /*f1e0*/  LDGDEPBAR ;  /* 0x00000000000079af */ /* 0x000e280000000000 */
[----:B-1----:R-:W4:Y:S04]  /*f1f0*/  LDL.LU.64 R16, [R1+0x8] ;  /* 0x0000080001107983 */ /* 0x002f280000300a00 */
[----:B------:R1:W-:Y:S04]  /*f200*/  STL [R1+0x740], R13 ;  /* 0x0007400d01007387 */ /* 0x0003e80000100800 */
[----:B-1----:R-:W2:Y:S04]  /*f210*/  LDL.LU.64 R12, [R1+0x10] ;  /* 0x00001000010c7983 */ /* 0x002ea80000300a00 */
[----:B------:R1:W-:Y:S04]  /*f220*/  STL.64 [R1+0x6f0], R14 ;  /* 0x0006f00e01007387 */ /* 0x0003e80000100a00 */
[----:B-1----:R-:W3:Y:S04]  /*f230*/  LDL.LU.64 R14, [R1+0x18] ;  /* 0x00001800010e7983 */ /* 0x002ee80000300a00 */
[----:B------:R1:W-:Y:S04]  /*f240*/  STL.64 [R1+0x68], R224 ;  /* 0x000068e001007387 */ /* 0x0003e80000100a00 */
[----:B-1----:R-:W4:Y:S04]  /*f250*/  LDL.LU.64 R224, [R1+0x770] ;  /* 0x0007700001e07983 */ /* 0x002f280000300a00 */
[----:B------:R1:W-:Y:S04]  /*f260*/  STL.64 [R1+0x60], R220 ;  /* 0x000060dc01007387 */ /* 0x0003e80000100a00 */
[----:B-1----:R-:W4:Y:S04]  /*f270*/  LDL.LU.64 R220, [R1+0x768] ;  /* 0x0007680001dc7983 */ /* 0x002f280000300a00 */
[----:B------:R1:W-:Y:S04]  /*f280*/  STL.64 [R1+0x58], R234 ;  /* 0x000058ea01007387 */ /* 0x0003e80000100a00 */
[----:B-1----:R-:W4:Y:S04]  /*f290*/  LDL.LU.64 R234, [R1+0x760] ;  /* 0x0007600001ea7983 */ /* 0x002f280000300a00 */
[----:B------:R1:W-:Y:S04]  /*f2a0*/  STL.64 [R1+0x50], R238 ;  /* 0x000050ee01007387 */ /* 0x0003e80000100a00 */
[----:B-1----:R-:W4:Y:S04]  /*f2b0*/  LDL.LU.64 R238, [R1+0x758] ;  /* 0x0007580001ee7983 */ /* 0x002f280000300a00 */
[----:B------:R1:W-:Y:S04]  /*f2c0*/  STL.64 [R1+0x48], R242 ;  /* 0x000048f201007387 */ /* 0x0003e80000100a00 */
[----:B-1----:R-:W4:Y:S01]  /*f2d0*/  LDL.LU.64 R242, [R1+0x750] ;  /* 0x0007500001f27983 */ /* 0x002f220000300a00 */
[----:B---3--:R-:W-:-:S05]  /*f2e0*/  IMAD.WIDE R14, R4, 0x4, R14 ;  /* 0x00000004040e7825 */ /* 0x008fca00078e020e */
[----:B------:R2:W-:Y:S02]  /*f2f0*/  STL.64 [R1+0x40], R14 ;  /* 0x0000400e01007387 */ /* 0x0005e40000100a00 */
[----:B--2---:R-:W-:-:S04]  /*f300*/  IMAD.WIDE R14, R4, 0x4, R12 ;  /* 0x00000004040e7825 */ /* 0x004fc800078e020c */
[C---:B----4-:R-:W-:Y:S01]  /*f310*/  IMAD.WIDE R12, R4.reuse, 0x4, R16 ;  /* 0x00000004040c7825 */ /* 0x050fe200078e0210 */
[----:B------:R1:W-:Y:S04]  /*f320*/  STL.64 [R1+0x38], R14 ;  /* 0x0000380e01007387 */ /* 0x0003e80000100a00 */
[----:B------:R-:W-:Y:S01]  /*f330*/  STL.64 [R1+0x30], R12 ;  /* 0x0000300c01007387 */ /* 0x000fe20000100a00 */
[----:B-1----:R-:W-:-:S04]  /*f340*/  IMAD.WIDE R14, R4, 0x4, R216 ;  /* 0x00000004040e7825 */ /* 0x002fc800078e02d8 */
[C---:B------:R-:W-:Y:S01]  /*f350*/  IMAD.WIDE R216, R4.reuse, 0x4, R244 ;  /* 0x0000000404d87825 */ /* 0x040fe200078e02f4 */
[----:B------:R1:W-:Y:S04]  /*f360*/  STL.64 [R1+0x28], R14 ;  /* 0x0000280e01007387 */ /* 0x0003e80000100a00 */
[----:B------:R-:W-:Y:S04]  /*f370*/  STL.64 [R1+0x20], R216 ;  /* 0x000020d801007387 */ /* 0x000fe80000100a00 */
[----:B------:R2:W-:Y:S01]  /*f380*/  STL.64 [R1+0x748], R216 ;  /* 0x000748d801007387 */ /* 0x0005e20000100a00 */
[----:B------:R-:W-:-:S04]  /*f390*/  IMAD.WIDE R244, R4, 0x4, R234 ;  /* 0x0000000404f47825 */ /* 0x000fc800078e02ea */
[C---:B-1----:R-:W-:Y:S01]  /*f3a0*/  IMAD.WIDE R14, R4.reuse, 0x4, R236 ;  /* 0x00000004040e7825 */ /* 0x042fe200078e02ec */
[----:B--2---:R-:W2:Y:S03]  /*f3b0*/  LDL.64 R216, [R1+0x68] ;  /* 0x0000680001d87983 */ /* 0x004ea60000100a00 */
[----:B------:R-:W-:-:S04]  /*f3c0*/  IMAD.WIDE R16, R4, 0x4, R238 ;  /* 0x0000000404107825 */ /* 0x000fc800078e02ee */
[----:B------:R-:W-:-:S04]  /*f3d0*/  IMAD.WIDE R238, R4, 0x4, R220 ;  /* 0x0000000404ee7825 */ /* 0x000fc800078e02dc */
[----:B------:R-:W-:-:S05]  /*f3e0*/  IMAD.WIDE R12, R4, 0x4, R242 ;  /* 0x00000004040c7825 */ /* 0x000fca00078e02f2 */
[----:B------:R1:W-:Y:S01]  /*f3f0*/  STL.64 [R1+0x18], R12 ;  /* 0x0000180c01007387 */ /* 0x0003e20000100a00 */
[----:B------:R-:W-:-:S03]  /*f400*/  IMAD.WIDE R242, R4, 0x4, R218 ;  /* 0x0000000404f27825 */ /* 0x000fc600078e02da */
[----:B------:R-:W3:Y:S04]  /*f410*/  LDL.64 R236, [R1+0x28] ;  /* 0x0000280001ec7983 */ /* 0x000ee80000100a00 */
[----:B------:R-:W4:Y:S04]  /*f420*/  LDL.64 R234, [R1+0x38] ;  /* 0x0000380001ea7983 */ /* 0x000f280000100a00 */
[----:B------:R1:W-:Y:S04]  /*f430*/  STL.64 [R1+0x8], R16 ;  /* 0x0000081001007387 */ /* 0x0003e80000100a00 */
[----:B------:R1:W-:Y:S04]  /*f440*/  STL.64 [R1+0x10], R240 ;  /* 0x000010f001007387 */ /* 0x0003e80000100a00 */
[----:B------:R-:W3:Y:S04]  /*f450*/  LDL.64 R220, [R1+0x58] ;  /* 0x0000580001dc7983 */ /* 0x000ee80000100a00 */
[----:B------:R-:W4:Y:S04]  /*f460*/  LDL.64 R218, [R1+0x48] ;  /* 0x0000480001da7983 */ /* 0x000f280000100a00 */
[----:B------:R-:W-:Y:S04]  /*f470*/  STL.64 [R1], R14 ;  /* 0x0000000e01007387 */ /* 0x000fe80000100a00 */
[----:B--2---:R-:W-:Y:S04]  /*f480*/  LDGSTS.E [R6+0x30000], desc[UR28][R216.64], P0 ;  /* 0x30000000d8067fae */ /* 0x004fe8000812185c */
[----:B------:R-:W2:Y:S04]  /*f490*/  LDL.LU.64 R216, [R1+0x748] ;  /* 0x0007480001d87983 */ /* 0x000ea80000300a00 */
[----:B---3--:R-:W-:Y:S04]  /*f4a0*/  LDGSTS.E [R6+0x30400], desc[UR28][R220.64], P0 ;  /* 0x30400000dc067fae */ /* 0x008fe8000812185c */
[----:B----4-:R-:W-:Y:S04]  /*f4b0*/  LDGSTS.E [R6+0x30800], desc[UR28][R218.64], P0 ;  /* 0x30800000da067fae */ /* 0x010fe8000812185c */
[----:B------:R-:W-:Y:S04]  /*f4c0*/  LDGSTS.E [R6+0x30c00], desc[UR28][R234.64], P0 ;  /* 0x30c00000ea067fae */ /* 0x000fe8000812185c */
[----:B------:R-:W-:Y:S04]  /*f4d0*/  LDGSTS.E [R6+0x31000], desc[UR28][R236.64], P0 ;  /* 0x31000000ec067fae */ /* 0x000fe8000812185c */
[----:B------:R-:W-:Y:S04]  /*f4e0*/  LDGSTS.E [R6+0x31400], desc[UR28][R12.64], P0 ;  /* 0x314000000c067fae */ /* 0x000fe8000812185c */
[----:B------:R-:W-:Y:S01]  /*f4f0*/  LDGSTS.E [R6+0x31800], desc[UR28][R16.64], P0 ;  /* 0x3180000010067fae */ /* 0x000fe2000812185c */
[----:B------:R-:W-:-:S03]  /*f500*/  IMAD.WIDE R224, R4, 0x4, R224 ;  /* 0x0000000404e07825 */ /* 0x000fc600078e02e0 */
[----:B------:R-:W-:Y:S04]  /*f510*/  LDGSTS.E [R6+0x31c00], desc[UR28][R244.64], P0 ;  /* 0x31c00000f4067fae */ /* 0x000fe8000812185c */
[----:B-1----:R-:W3:Y:S04]  /*f520*/  LDL.LU R13, [R1+0x740] ;  /* 0x00074000010d7983 */ /* 0x002ee80000300800 */
[----:B------:R-:W4:Y:S04]  /*f530*/  LDL.LU.64 R16, [R1+0x738] ;  /* 0x0007380001107983 */ /* 0x000f280000300a00 */
[----:B------:R-:W4:Y:S04]  /*f540*/  LDL.64 R220, [R1+0x60] ;  /* 0x0000600001dc7983 */ /* 0x000f280000100a00 */
[----:B------:R-:W2:Y:S04]  /*f550*/  LDL.64 R218, [R1+0x50] ;  /* 0x0000500001da7983 */ /* 0x000ea80000100a00 */
[----:B------:R-:W3:Y:S04]  /*f560*/  LDL.64 R234, [R1+0x40] ;  /* 0x0000400001ea7983 */ /* 0x000ee80000100a00 */
[----:B------:R-:W3:Y:S01]  /*f570*/  LDL.64 R236, [R1+0x30] ;  /* 0x0000300001ec7983 */ /* 0x000ee20000100a00 */
        /* <DEDUP_REMOVED lines=107> */
[----:B------:R1:W-:Y:S04]  /*fc30*/  STL.64 [R1+0x6c0], R244 ;  /* 0x0006c0f401007387 */ /* 0x0003e80000100a00 */
[----:B------:R-:W-:Y:S04]  /*fc40*/  LDGSTS.E [R6+0x3f400], desc[UR28][R204.64], P0 ;  /* 0x3f400000cc067fae */ /* 0x000fe8000812185c */
[----:B------:R-:W-:Y:S04]  /*fc50*/  STL.64 [R1+0x6d0], R238 ;  /* 0x0006d0ee01007387 */ /* 0x000fe80000100a00 */
[----:B------:R-:W-:Y:S04]  /*fc60*/  LDGSTS.E [R6+0x3f800], desc[UR28][R208.64], P0 ;  /* 0x3f800000d0067fae */ /* 0x000fe8000812185c */
[----:B------:R-:W-:Y:S04]  /*fc70*/  STL.64 [R1+0x6d8], R224 ;  /* 0x0006d8e001007387 */ /* 0x000fe80000100a00 */
[----:B------:R-:W-:Y:S04]  /*fc80*/  LDGSTS.E [R6+0x3fc00], desc[UR28][R212.64], P0 ;  /* 0x3fc00000d4067fae */ /* 0x000fe8000812185c */
[----:B------:R-:W-:Y:S04]  /*fc90*/  STL.64 [R1+0x6e8], R228 ;  /* 0x0006e8e401007387 */ /* 0x000fe80000100a00 */
[----:B------:R-:W-:Y:S04]  /*fca0*/  STL.64 [R1+0x700], R232 ;  /* 0x000700e801007387 */ /* 0x000fe80000100a00 */
[----:B------:R-:W-:Y:S04]  /*fcb0*/  STL.64 [R1+0x710], R248 ;  /* 0x000710f801007387 */ /* 0x000fe80000100a00 */
[----:B------:R-:W-:Y:S04]  /*fcc0*/  STL.64 [R1+0x720], R2 ;  /* 0x0007200201007387 */ /* 0x000fe80000100a00 */
[----:B------:R1:W-:Y:S04]  /*fcd0*/  STL.64 [R1+0x728], R10 ;  /* 0x0007280a01007387 */ /* 0x0003e80000100a00 */
[----:B----4-:R-:W-:Y:S04]  /*fce0*/  LDGSTS.E [R17+0x30200], desc[UR28][R220.64], P0 ;  /* 0x30200000dc117fae */ /* 0x010fe8000812185c */
[----:B--2---:R-:W-:Y:S04]  /*fcf0*/  LDGSTS.E [R17+0x30600], desc[UR28][R218.64], P0 ;  /* 0x30600000da117fae */ /* 0x004fe8000812185c */
[----:B---3--:R-:W-:Y:S04]  /*fd00*/  LDGSTS.E [R17+0x30a00], desc[UR28][R234.64], P0 ;  /* 0x30a00000ea117fae */ /* 0x008fe8000812185c */
[----:B------:R-:W-:Y:S04]  /*fd10*/  LDGSTS.E [R17+0x30e00], desc[UR28][R236.64], P0 ;  /* 0x30e00000ec117fae */ /* 0x000fe8000812185c */
[----:B------:R2:W-:Y:S01]  /*fd20*/  LDGSTS.E [R17+0x31200], desc[UR28][R216.64], P0 ;  /* 0x31200000d8117fae */ /* 0x0005e2000812185c */
[----:B------:R-:W-:-:S03]  /*fd30*/  IMAD.WIDE R222, R4, 0x4, R222 ;  /* 0x0000000404de7825 */ /* 0x000fc600078e02de */
[----:B------:R3:W-:Y:S01]  /*fd40*/  LDGSTS.E [R17+0x31600], desc[UR28][R240.64], P0 ;  /* 0x31600000f0117fae */ /* 0x0007e2000812185c */
[----:B------:R-:W-:-:S03]  /*fd50*/  IMAD.WIDE R226, R4, 0x4, R226 ;  /* 0x0000000404e27825 */ /* 0x000fc600078e02e2 */
[----:B------:R-:W-:Y:S04]  /*fd60*/  LDGSTS.E [R17+0x31a00], desc[UR28][R14.64], P0 ;  /* 0x31a000000e117fae */ /* 0x000fe8000812185c */
[----:B------:R-:W2:Y:S04]  /*fd70*/  LDL.LU.64 R216, [R1+0x730] ;  /* 0x0007300001d87983 */ /* 0x000ea80000300a00 */
[----:B------:R-:W4:Y:S04]  /*fd80*/  LDL.LU.64 R236, [R1+0x128] ;  /* 0x0001280001ec7983 */ /* 0x000f280000300a00 */
[----:B------:R-:W3:Y:S01]  /*fd90*/  LDL R12, [R1+0x154] ;  /* 0x00015400010c7983 */ /* 0x000ee20000100800 */
        /* <DEDUP_REMOVED lines=111> */
[----:B------:R-:W0:Y:S04]  /*10490*/  LDGDEPBAR ;  /* 0x00000000000079af */ /* 0x000e280000000000 */
[----:B------:R-:W3:Y:S04]  /*104a0*/  LDL.LU.64 R240, [R1+0xd8] ;  /* 0x0000d80001f07983 */ /* 0x000ee80000300a00 */
[----:B------:R-:W3:Y:S04]  /*104b0*/  LDL R220, [R1+0x138] ;  /* 0x0001380001dc7983 */ /* 0x000ee80000100800 */
[----:B------:R-:W3:Y:S04]  /*104c0*/  LDL.LU.64 R234, [R1+0xd0] ;  /* 0x0000d00001ea7983 */ /* 0x000ee80000300a00 */
[----:B------:R-:W3:Y:S04]  /*104d0*/  LDL.LU.64 R218, [R1+0xc8] ;  /* 0x0000c80001da7983 */ /* 0x000ee80000300a00 */
[----:B-1----:R-:W3:Y:S04]  /*104e0*/  LDL R245, [R1+0x13c] ;  /* 0x00013c0001f57983 */ /* 0x002ee80000100800 */
[----:B------:R-:W3:Y:S01]  /*104f0*/  LDL.LU.64 R14, [R1+0xc0] ;  /* 0x0000c000010e7983 */ /* 0x000ee20000300a00 */
[C---:B--2---:R-:W-:Y:S01]  /*10500*/  IMAD.WIDE R216, R13.reuse, 0x4, R216 ;  /* 0x000000040dd87825 */ /* 0x044fe200078e02d8 */
[----:B------:R-:W-:Y:S03]  /*10510*/  BAR.SYNC.DEFER_BLOCKING 0x0 ;  /* 0x0000000000007b1d */ /* 0x000fe60000010000 */
[----:B----4-:R-:W-:-:S03]  /*10520*/  IMAD.WIDE R236, R13, 0x4, R236 ;  /* 0x000000040dec7825 */ /* 0x010fc600078e02ec */
[----:B------:R-:W-:Y:S01]  /*10530*/  @!PT LDS RZ, [RZ] ;  /* 0x00000000fffff984 */ /* 0x000fe20000000800 */
[----:B------:R-:W-:Y:S01]  /*10540*/  @!PT LDS RZ, [RZ] ;  /* 0x00000000fffff984 */ /* 0x000fe20000000800 */
[----:B------:R-:W-:Y:S01]  /*10550*/  @!PT LDS RZ, [RZ] ;  /* 0x00000000fffff984 */ /* 0x000fe20000000800 */
[----:B---3--:R-:W-:Y:S04]  /*10560*/  LDGSTS.E [R12+0x78000], desc[UR28][R216.64], P3 ;  /* 0x78000000d80c7fae */ /* 0x008fe8000992185c */
[----:B------:R-:W-:Y:S04]  /*10570*/  LDGSTS.E [R12+0x78008], desc[UR28][R236.64], P2 ;  /* 0x78008000ec0c7fae */ /* 0x000fe8000912185c */
[----:B------:R-:W2:Y:S04]  /*10580*/  LDL R12, [R1+0x140] ;  /* 0x00014000010c7983 */ /* 0x000ea80000100800 */
[----:B------:R-:W3:Y:S04]  /*10590*/  LDL.LU.64 R10, [R1+0xb8] ;  /* 0x0000b800010a7983 */ /* 0x000ee80000300a00 */
[----:B------:R-:W4:Y:S01]  /*105a0*/  LDL.LU.64 R2, [R1+0xb0] ;  /* 0x0000b00001027983 */ /* 0x000f220000300a00 */
[----:B------:R-:W1:Y:S01]  /*105b0*/  S2R R252, SR_TID.X ;  /* 0x0000000000fc7919 */ /* 0x000e620000002100 */
[----:B------:R-:W-:Y:S01]  /*105c0*/  SEL R5, R5, RZ, P1 ;  /* 0x000000ff05057207 */ /* 0x000fe20000800000 */
[----:B------:R-:W1:Y:S01]  /*105d0*/  S2R R221, SR_TID.X ;  /* 0x0000000000dd7919 */ /* 0x000e620000002100 */
[----:B------:R-:W2:Y:S01]  /*105e0*/  LDL.LU.64 R248, [R1+0xa8] ;  /* 0x0000a80001f87983 */ /* 0x000ea20000300a00 */
[----:B-1----:R-:W-:-:S03]  /*105f0*/  SHF.R.U32.HI R252, RZ, 0x6, R252 ;  /* 0x00000006fffc7819 */ /* 0x002fc600000116fc */
[----:B------:R-:W2:Y:S01]  /*10600*/  LDL.LU.64 R232, [R1+0xa0] ;  /* 0x0000a00001e87983 */ /* 0x000ea20000300a00 */
[----:B------:R-:W-:-:S04]  /*10610*/  SGXT.U32 R252, R252, 0x1 ;  /* 0x00000001fcfc781a */ /* 0x000fc80000000000 */
[----:B------:R-:W-:-:S04]  /*10620*/  LOP3.LUT R252, R252, 0xc, RZ, 0xfc, !PT ;  /* 0x0000000cfcfc7812 */ /* 0x000fc800078efcff */
[----:B------:R-:W-:Y:S02]  /*10630*/  ISETP.GE.AND P6, PT, R252, UR4, PT ;  /* 0x00000004fc007c0c */ /* 0x000fe4000bfc6270 */
[----:B------:R-:W1:Y:S01]  /*10640*/  S2R R252, SR_TID.X ;  /* 0x0000000000fc7919 */ /* 0x000e620000002100 */
[----:B------:R-:W-:Y:S02]  /*10650*/  ISETP.NE.U32.AND P0, PT, R5, RZ, PT ;  /* 0x000000ff0500720c */ /* 0x000fe40003f05070 */
[----:B------:R-:W-:Y:S02]  /*10660*/  SEL R5, RZ, 0x4, P6 ;  /* 0x00000004ff057807 */ /* 0x000fe40003000000 */
[----:B-1----:R-:W-:-:S04]  /*10670*/  SHF.R.U32.HI R252, RZ, 0x6, R252 ;  /* 0x00000006fffc7819 */ /* 0x002fc800000116fc */
[----:B------:R-:W-:-:S04]  /*10680*/  SGXT.U32 R252, R252, 0x1 ;  /* 0x00000001fcfc781a */ /* 0x000fc80000000000 */
[----:B------:R-:W-:-:S04]  /*10690*/  LOP3.LUT R252, R252, 0xe, RZ, 0xfc, !PT ;  /* 0x0000000efcfc7812 */ /* 0x000fc800078efcff */
[----:B------:R-:W-:Y:S02]  /*106a0*/  ISETP.GE.AND P6, PT, R252, UR4, PT ;  /* 0x00000004fc007c0c */ /* 0x000fe4000bfc6270 */
[----:B------:R-:W1:Y:S01]  /*106b0*/  S2R R252, SR_TID.X ;  /* 0x0000000000fc7919 */ /* 0x000e620000002100 */
[----:B------:R-:W-:-:S04]  /*106c0*/  SEL R5, R5, RZ, P1 ;  /* 0x000000ff05057207 */ /* 0x000fc80000800000 */
        /* <DEDUP_REMOVED lines=10> */
[----:B------:R-:W-:Y:S02]  /*10770*/  SHF.R.U32.HI R221, RZ, 0x6, R221 ;  /* 0x00000006ffdd7819 */ /* 0x000fe400000116dd */
[----:B------:R-:W-:Y:S02]  /*10780*/  SEL R5, R5, RZ, P1 ;  /* 0x000000ff05057207 */ /* 0x000fe40000800000 */
[----:B------:R-:W-:Y:S02]  /*10790*/  SGXT.U32 R221, R221, 0x1 ;  /* 0x00000001dddd781a */ /* 0x000fe40000000000 */
[----:B-1----:R-:W-:-:S04]  /*107a0*/  SHF.R.U32.HI R252, RZ, 0x6, R252 ;  /* 0x00000006fffc7819 */ /* 0x002fc800000116fc */
[----:B------:R-:W-:-:S04]  /*107b0*/  SGXT.U32 R252, R252, 0x1 ;  /* 0x00000001fcfc781a */ /* 0x000fc80000000000 */
[----:B------:R-:W-:-:S04]  /*107c0*/  LOP3.LUT R252, R252, 0x12, RZ, 0xfc, !PT ;  /* 0x00000012fcfc7812 */ /* 0x000fc800078efcff */
[----:B------:R-:W-:Y:S01]  /*107d0*/  ISETP.GE.AND P6, PT, R252, UR4, PT ;  /* 0x00000004fc007c0c */ /* 0x000fe2000bfc6270 */
[----:B------:R-:W-:-:S05]  /*107e0*/  IMAD.WIDE R240, R13, 0x4, R240 ;  /* 0x000000040df07825 */ /* 0x000fca00078e02f0 */
[----:B------:R-:W-:Y:S01]  /*107f0*/  LDGSTS.E [R220+0x78000], desc[UR28][R240.64], P5 ;  /* 0x78000000f0dc7fae */ /* 0x000fe2000a92185c */
[----:B------:R-:W-:Y:S02]  /*10800*/  ISETP.NE.U32.AND P5, PT, R5, RZ, PT ;  /* 0x000000ff0500720c */ /* 0x000fe40003fa5070 */
[----:B------:R-:W-:Y:S01]  /*10810*/  SEL R5, RZ, 0x4, P6 ;  /* 0x00000004ff057807 */ /* 0x000fe20003000000 */
[----:B------:R-:W-:Y:S01]  /*10820*/  IMAD.WIDE R234, R13, 0x4, R234 ;  /* 0x000000040dea7825 */ /* 0x000fe200078e02ea */
[----:B------:R-:W-:Y:S02]  /*10830*/  ISETP.NE.U32.AND P6, PT, R16, RZ, PT ;  /* 0x000000ff1000720c */ /* 0x000fe40003fc5070 */
[----:B------:R-:W-:Y:S02]  /*10840*/  LOP3.LUT R221, R221, 0x14, RZ, 0xfc, !PT ;  /* 0x00000014dddd7812 */ /* 0x000fe400078efcff */
[----:B------:R1:W-:Y:S02]  /*10850*/  LDGSTS.E [R220+0x78008], desc[UR28][R234.64], P4 ;  /* 0x78008000eadc7fae */ /* 0x0003e4000a12185c */
[----:B------:R-:W-:Y:S01]  /*10860*/  ISETP.GE.AND P4, PT, R221, UR4, PT ;  /* 0x00000004dd007c0c */ /* 0x000fe2000bf86270 */
[----:B-1----:R-:W-:-:S04]  /*10870*/  IMAD.WIDE R220, R13, 0x4, R218 ;  /* 0x000000040ddc7825 */ /* 0x002fc800078e02da */
[C---:B------:R-:W-:Y:S02]  /*10880*/  IMAD.WIDE R218, R13.reuse, 0x4, R14 ;  /* 0x000000040dda7825 */ /* 0x040fe400078e020e */
[----:B------:R-:W-:Y:S04]  /*10890*/  LDGSTS.E [R245+0x78000], desc[UR28][R220.64], P6 ;  /* 0x78000000dcf57fae */ /* 0x000fe8000b12185c */
[----:B------:R-:W2:Y:S04]  /*108a0*/  LDL.LU.64 R14, [R1+0x98] ;  /* 0x00009800010e7983 */ /* 0x000ea80000300a00 */
[----:B------:R-:W2:Y:S04]  /*108b0*/  LDL.LU.64 R228, [R1+0x90] ;  /* 0x0000900001e47983 */ /* 0x000ea80000300a00 */
[----:B------:R-:W2:Y:S04]  /*108c0*/  LDL.LU.64 R224, [R1+0x88] ;  /* 0x0000880001e07983 */ /* 0x000ea80000300a00 */
[----:B------:R1:W-:Y:S04]  /*108d0*/  LDGSTS.E [R245+0x78008], desc[UR28][R218.64], P0 ;  /* 0x78008000daf57fae */ /* 0x0003e8000812185c */
[----:B------:R-:W2:Y:S04]  /*108e0*/  LDL.LU.64 R238, [R1+0x80] ;  /* 0x0000800001ee7983 */ /* 0x000ea80000300a00 */
[----:B------:R-:W1:Y:S01]  /*108f0*/  LDL.LU.64 R244, [R1+0x78] ;  /* 0x0000780001f47983 */ /* 0x000e620000300a00 */
[----:B---3--:R-:W-:-:S04]  /*10900*/  IMAD.WIDE R10, R13, 0x4, R10 ;  /* 0x000000040d0a7825 */ /* 0x008fc800078e020a */
[----:B----4-:R-:W-:Y:S01]  /*10910*/  IMAD.WIDE R2, R13, 0x4, R2 ;  /* 0x000000040d027825 */ /* 0x010fe200078e0202 */
[----:B------:R3:W-:Y:S04]  /*10920*/  STL.64 [R1+0xb8], R10 ;  /* 0x0000b80a01007387 */ /* 0x0007e80000100a00 */
[----:B--2---:R-:W-:Y:S04]  /*10930*/  LDGSTS.E [R12+0x78000], desc[UR28][R10.64], P3 ;  /* 0x780000000a0c7fae */ /* 0x004fe8000992185c */
[----:B------:R-:W-:Y:S04]  /*10940*/  LDGSTS.E [R12+0x78008], desc[UR28][R2.64], P2 ;  /* 0x78008000020c7fae */ /* 0x000fe8000912185c */
[----:B---3--:R-:W2:Y:S04]  /*10950*/  LDL.LU.64 R10, [R1+0x728] ;  /* 0x00072800010a7983 */ /* 0x008ea80000300a00 */
[----:B------:R3:W-:Y:S04]  /*10960*/  STL.64 [R1+0xb0], R2 ;  /* 0x0000b00201007387 */ /* 0x0007e80000100a00 */
[----:B---3--:R-:W3:Y:S04]  /*10970*/  LDL.LU.64 R2, [R1+0x720] ;  /* 0x0007200001027983 */ /* 0x008ee80000300a00 */
[----:B------:R-:W4:Y:S01]  /*10980*/  LDL.LU R12, [R1+0x718] ;  /* 0x00071800010c7983 */ /* 0x000f220000300800 */
[----:B------:R-:W1:Y:S02]  /*10990*/  S2R R16, SR_TID.X ;  /* 0x0000000000107919 */ /* 0x000e640000002100 */
[----:B-1----:R-:W-:-:S04]  /*109a0*/  SHF.R.U32.HI R16, RZ, 0x6, R16 ;  /* 0x00000006ff107819 */ /* 0x002fc80000011610 */
[----:B------:R-:W-:-:S04]  /*109b0*/  SGXT.U32 R16, R16, 0x1 ;  /* 0x000000011010781a */ /* 0x000fc80000000000 */
[----:B------:R-:W-:-:S04]  /*109c0*/  LOP3.LUT R16, R16, 0x16, RZ, 0xfc, !PT ;  /* 0x0000001610107812 */ /* 0x000fc800078efcff */
[----:B------:R-:W-:Y:S02]  /*109d0*/  ISETP.GE.AND P6, PT, R16, UR4, PT ;  /* 0x0000000410007c0c */ /* 0x000fe4000bfc6270 */
[----:B------:R-:W1:Y:S01]  /*109e0*/  S2R R16, SR_TID.X ;  /* 0x0000000000107919 */ /* 0x000e620000002100 */
[----:B------:R-:W-:Y:S02]  /*109f0*/  SEL R252, R5, RZ, P1 ;  /* 0x000000ff05fc7207 */ /* 0x000fe40000800000 */
[----:B------:R-:W-:-:S04]  /*10a00*/  SEL R5, RZ, 0x4, P4 ;  /* 0x00000004ff057807 */ /* 0x000fc80002000000 */
        /* <DEDUP_REMOVED lines=24> */
[----:B------:R-:W-:Y:S01]  /*10b90*/  SEL R5, R5, RZ, P1 ;  /* 0x000000ff05057207 */ /* 0x000fe20000800000 */
[----:B------:R-:W-:-:S03]  /*10ba0*/  IMAD.WIDE R248, R13, 0x4, R248 ;  /* 0x000000040df87825 */ /* 0x000fc600078e02f8 */
[----:B------:R-:W-:Y:S02]  /*10bb0*/  ISETP.NE.U32.AND P2, PT, R5, RZ, PT ;  /* 0x000000ff0500720c */ /* 0x000fe40003f45070 */
[----:B------:R-:W-:-:S04]  /*10bc0*/  SEL R5, RZ, 0x4, P6 ;  /* 0x00000004ff057807 */ /* 0x000fc80003000000 */
[----:B------:R-:W-:-:S04]  /*10bd0*/  SEL R5, R5, RZ, P1 ;  /* 0x000000ff05057207 */ /* 0x000fc80000800000 */
[----:B------:R-:W-:Y:S02]  /*10be0*/  ISETP.NE.U32.AND P6, PT, R5, RZ, PT ;  /* 0x000000ff0500720c */ /* 0x000fe40003fc5070 */
[----:B-1----:R-:W-:-:S04]  /*10bf0*/  SHF.R.U32.HI R16, RZ, 0x6, R16 ;  /* 0x00000006ff107819 */ /* 0x002fc80000011610 */
[----:B------:R-:W-:-:S04]  /*10c00*/  SGXT.U32 R16, R16, 0x1 ;  /* 0x000000011010781a */ /* 0x000fc80000000000 */
[----:B------:R-:W-:Y:S01]  /*10c10*/  LOP3.LUT R16, R16, 0x1e, RZ, 0xfc, !PT ;  /* 0x0000001e10107812 */ /* 0x000fe200078efcff */
[C---:B------:R-:W-:Y:S01]  /*10c20*/  IMAD.WIDE R232, R13.reuse, 0x4, R232 ;  /* 0x000000040de87825 */ /* 0x040fe200078e02e8 */
[----:B------:R1:W-:Y:S03]  /*10c30*/  STL.64 [R1+0xa8], R248 ;  /* 0x0000a8f801007387 */ /* 0x0003e60000100a00 */
[----:B------:R-:W-:Y:S01]  /*10c40*/  IMAD.WIDE R14, R13, 0x4, R14 ;  /* 0x000000040d0e7825 */ /* 0x000fe200078e020e */
[----:B----4-:R-:W-:Y:S01]  /*10c50*/  LDGSTS.E [R12+0x78000], desc[UR28][R248.64], P5 ;  /* 0x78000000f80c7fae */ /* 0x010fe2000a92185c */
[----:B------:R-:W-:-:S04]  /*10c60*/  ISETP.GE.AND P5, PT, R16, UR4, PT ;  /* 0x0000000410007c0c */ /* 0x000fc8000bfa6270 */
[----:B------:R-:W-:Y:S02]  /*10c70*/  SEL R5, RZ, 0x4, P5 ;  /* 0x00000004ff057807 */ /* 0x000fe40002800000 */
[----:B------:R-:W-:Y:S01]  /*10c80*/  ISETP.NE.U32.AND P5, PT, R252, RZ, PT ;  /* 0x000000fffc00720c */ /* 0x000fe20003fa5070 */
[----:B-1----:R-:W4:Y:S04]  /*10c90*/  LDL.LU.64 R248, [R1+0x710] ;  /* 0x0007100001f87983 */ /* 0x002f280000300a00 */
[----:B------:R-:W2:Y:S04]  /*10ca0*/  LDL.LU R16, [R1+0x708] ;  /* 0x0007080001107983 */ /* 0x000ea80000300800 */
[----:B------:R-:W3:Y:S04]  /*10cb0*/  LDL R252, [R1+0x150] ;  /* 0x0001500001fc7983 */ /* 0x000ee80000100800 */
[----:B------:R1:W-:Y:S04]  /*10cc0*/  STL.64 [R1+0xa0], R232 ;  /* 0x0000a0e801007387 */ /* 0x0003e80000100a00 */
[----:B------:R-:W-:Y:S04]  /*10cd0*/  LDGSTS.E [R12+0x78008], desc[UR28][R232.64], P5 ;  /* 0x78008000e80c7fae */ /* 0x000fe8000a92185c */
[----:B------:R3:W-:Y:S04]  /*10ce0*/  LDGSTS.E [R0+0x78000], desc[UR28][R14.64], P4 ;  /* 0x780000000e007fae */ /* 0x0007e8000a12185c */
[----:B-1----:R-:W4:Y:S04]  /*10cf0*/  LDL.LU.64 R232, [R1+0x700] ;  /* 0x0007000001e87983 */ /* 0x002f280000300a00 */
[----:B------:R-:W2:Y:S04]  /*10d00*/  LDL.LU R12, [R1+0x6f8] ;  /* 0x0006f800010c7983 */ /* 0x000ea80000300800 */
[----:B------:R1:W-:Y:S04]  /*10d10*/  STL.64 [R1+0x98], R14 ;  /* 0x0000980e01007387 */ /* 0x0003e80000100a00 */
[----:B-1----:R-:W4:Y:S01]  /*10d20*/  LDL.LU.64 R14, [R1+0x6f0] ;  /* 0x0006f000010e7983 */ /* 0x002f220000300a00 */
[----:B------:R-:W-:Y:S01]  /*10d30*/  SEL R5, R5, RZ, P1 ;  /* 0x000000ff05057207 */ /* 0x000fe20000800000 */
[----:B------:R-:W-:-:S03]  /*10d40*/  IMAD.WIDE R228, R13, 0x4, R228 ;  /* 0x000000040de47825 */ /* 0x000fc600078e02e4 */
[----:B------:R-:W-:Y:S01]  /*10d50*/  ISETP.NE.U32.AND P5, PT, R5, RZ, PT ;  /* 0x000000ff0500720c */ /* 0x000fe20003fa5070 */
[C---:B------:R-:W-:Y:S01]  /*10d60*/  IMAD.WIDE R224, R13.reuse, 0x4, R224 ;  /* 0x000000040de07825 */ /* 0x040fe200078e02e0 */
[----:B------:R1:W-:Y:S03]  /*10d70*/  STL.64 [R1+0x90], R228 ;  /* 0x000090e401007387 */ /* 0x0003e60000100a00 */
[C---:B------:R-:W-:Y:S01]  /*10d80*/  IMAD.WIDE R238, R13.reuse, 0x4, R238 ;  /* 0x000000040dee7825 */ /* 0x040fe200078e02ee */
[----:B------:R1:W-:Y:S03]  /*10d90*/  STL.64 [R1+0x88], R224 ;  /* 0x000088e001007387 */ /* 0x0003e60000100a00 */
[C---:B------:R-:W-:Y:S01]  /*10da0*/  IMAD.WIDE R244, R13.reuse, 0x4, R244 ;  /* 0x000000040df47825 */ /* 0x040fe200078e02f4 */
[----:B------:R2:W-:Y:S04]  /*10db0*/  LDGSTS.E [R0+0x78008], desc[UR28][R228.64], P0 ;  /* 0x78008000e4007fae */ /* 0x0005e8000812185c */
[----:B------:R-:W-:Y:S04]  /*10dc0*/  LDGSTS.E [R7+0x78000], desc[UR28][R224.64], P3 ;  /* 0x78000000e0077fae */ /* 0x000fe8000992185c */
[----:B------:R2:W-:Y:S04]  /*10dd0*/  LDGSTS.E [R7+0x78008], desc[UR28][R238.64], P2 ;  /* 0x78008000ee077fae */ /* 0x0005e8000912185c */
[----:B-1----:R-:W2:Y:S04]  /*10de0*/  LDL.LU.64 R228, [R1+0x6e8] ;  /* 0x0006e80001e47983 */ /* 0x002ea80000300a00 */
[----:B------:R-:W2:Y:S04]  /*10df0*/  LDL.LU R0, [R1+0x6e0] ;  /* 0x0006e00001007983 */ /* 0x000ea80000300800 */
[----:B------:R1:W-:Y:S04]  /*10e00*/  STL.64 [R1+0x80], R238 ;  /* 0x000080ee01007387 */ /* 0x0003e80000100a00 */
[----:B------:R-:W2:Y:S04]  /*10e10*/  LDL.LU.64 R224, [R1+0x6d8] ;  /* 0x0006d80001e07983 */ /* 0x000ea80000300a00 */
[----:B------:R4:W-:Y:S04]  /*10e20*/  STL.64 [R1+0x78], R244 ;  /* 0x000078f401007387 */ /* 0x0009e80000100a00 */
[----:B-1----:R-:W2:Y:S04]  /*10e30*/  LDL.LU.64 R238, [R1+0x6d0] ;  /* 0x0006d00001ee7983 */ /* 0x002ea80000300a00 */
[----:B------:R-:W2:Y:S04]  /*10e40*/  LDL.LU R7, [R1+0x6c8] ;  /* 0x0006c80001077983 */ /* 0x000ea80000300800 */
[----:B---3--:R-:W-:Y:S01]  /*10e50*/  LDGSTS.E [R252+0x78000], desc[UR28][R244.64], P6 ;  /* 0x78000000f4fc7fae */ /* 0x008fe2000b12185c */
[----:B----4-:R-:W-:-:S05]  /*10e60*/  IMAD.WIDE R14, R13, 0x4, R14 ;  /* 0x000000040d0e7825 */ /* 0x010fca00078e020e */
[----:B------:R1:W-:Y:S04]  /*10e70*/  STL.64 [R1+0x70], R14 ;  /* 0x0000700e01007387 */ /* 0x0003e80000100a00 */
[----:B------:R-:W3:Y:S04]  /*10e80*/  LDL.LU.64 R244, [R1+0x6c0] ;  /* 0x0006c00001f47983 */ /* 0x000ee80000300a00 */
[----:B------:R4:W-:Y:S01]  /*10e90*/  LDGSTS.E [R252+0x78008], desc[UR28][R14.64], P5 ;  /* 0x780080000efc7fae */ /* 0x0009e2000a92185c */
[----:B------:R-:W4:Y:S03]  /*10ea0*/  S2R R5, SR_TID.X ;  /* 0x0000000000057919 */ /* 0x000f260000002100 */
[----:B------:R-:W0:Y:S04]  /*10eb0*/  LDGDEPBAR ;  /* 0x00000000000079af */ /* 0x000e280000000000 */
[----:B-1----:R-:W3:Y:S01]  /*10ec0*/  LDL.LU.64 R14, [R1+0x6b8] ;  /* 0x0006b800010e7983 */ /* 0x002ee20000300a00 */
[----:B----4-:R-:W-:-:S04]  /*10ed0*/  LOP3.LUT R5, R5, 0x1f, RZ, 0xc0, !PT ;  /* 0x0000001f05057812 */ /* 0x010fc800078ec0ff */
[----:B------:R-:W-:Y:S01]  /*10ee0*/  ISETP.GE.AND P4, PT, R5, UR4, PT ;  /* 0x0000000405007c0c */ /* 0x000fe2000bf86270 */
[----:B--2---:R1:W-:Y:S01]  /*10ef0*/  STL [R1+0x750], R0 ;  /* 0x0007500001007387 */ /* 0x0043e20000100800 */
[----:B------:R-:W-:-:S03]  /*10f00*/  ULDC UR24, c[0x0][0x230] ;  /* 0x00008c0000187ab9 */ /* 0x000fc60000000800 */
[----:B-1----:R-:W2:Y:S04]  /*10f10*/  LDL R0, [R1+0x200] ;  /* 0x0002000001007983 */ /* 0x002ea80000100800 */
        /* <DEDUP_REMOVED lines=10> */
[----:B------:R1:W-:Y:S01]  /*10fc0*/  STL.64 [R1+0x720], R6 ;  /* 0x0007200601007387 */ /* 0x0003e20000100a00 */
[----:B------:R-:W-:-:S03]  /*10fd0*/  UIADD3 UR4, UR24, -0xa0, URZ ;  /* 0xffffff6018047890 */ /* 0x000fc6000fffe03f */
[----:B-1----:R-:W4:Y:S04]  /*10fe0*/  LDL.LU.64 R6, [R1+0x28] ;  /* 0x0000280001067983 */ /* 0x002f280000300a00 */
[----:B------:R1:W-:Y:S04]  /*10ff0*/  STL.64 [R1+0x6f0], R16 ;  /* 0x0006f01001007387 */ /* 0x0003e80000100a00 */
[----:B-1----:R-:W4:Y:S04]  /*11000*/  LDL.LU.64 R16, [R1+0x18] ;  /* 0x0000180001107983 */ /* 0x002f280000300a00 */
[----:B------:R1:W-:Y:S04]  /*11010*/  STL.64 [R1+0x6e0], R236 ;  /* 0x0006e0ec01007387 */ /* 0x0003e80000100a00 */
[----:B-1----:R-:W4:Y:S04]  /*11020*/  LDL.LU.64 R236, [R1+0x50] ;  /* 0x0000500001ec7983 */ /* 0x002f280000300a00 */
[----:B------:R1:W-:Y:S01]  /*11030*/  STL.64 [R1+0x6d8], R240 ;  /* 0x0006d8f001007387 */ /* 0x0003e20000100a00 */
[----:B---3--:R-:W-:-:S03]  /*11040*/  ISETP.GE.AND P2, PT, R14, UR4, PT ;  /* 0x000000040e007c0c */ /* 0x008fc6000bf46270 */
[----:B-1----:R-:W3:Y:S04]  /*11050*/  LDL.LU.64 R240, [R1+0x40] ;  /* 0x0000400001f07983 */ /* 0x002ee80000300a00 */
[----:B------:R1:W-:Y:S04]  /*11060*/  STL.64 [R1+0x6d0], R234 ;  /* 0x0006d0ea01007387 */ /* 0x0003e80000100a00 */
[----:B-1----:R-:W3:Y:S04]  /*11070*/  LDL.LU.64 R234, [R1+0x30] ;  /* 0x0000300001ea7983 */ /* 0x002ee80000300a00 */
[----:B------:R1:W-:Y:S04]  /*11080*/  STL.64 [R1+0x6c8], R220 ;  /* 0x0006c8dc01007387 */ /* 0x0003e80000100a00 */
[----:B-1----:R-:W3:Y:S04]  /*11090*/  LDL.LU.64 R220, [R1+0x20] ;  /* 0x0000200001dc7983 */ /* 0x002ee80000300a00 */
[----:B------:R1:W-:Y:S04]  /*110a0*/  STL.64 [R1+0x6c0], R218 ;  /* 0x0006c0da01007387 */ /* 0x0003e80000100a00 */
[----:B-1----:R-:W3:Y:S01]  /*110b0*/  LDL.LU.64 R218, [R1+0x10] ;  /* 0x0000100001da7983 */ /* 0x002ee20000300a00 */
[----:B------:R-:W-:-:S03]  /*110c0*/  SEL R5, RZ, 0x4, P4 ;  /* 0x00000004ff057807 */ /* 0x000fc60002000000 */
[----:B------:R1:W-:Y:S01]  /*110d0*/  STL.64 [R1+0x6b8], R14 ;  /* 0x0006b80e01007387 */ /* 0x0003e20000100a00 */
[----:B------:R-:W-:-:S04]  /*110e0*/  SEL R5, R5, RZ, P1 ;  /* 0x000000ff05057207 */ /* 0x000fc80000800000 */
[----:B------:R-:W-:Y:S01]  /*110f0*/  ISETP.NE.U32.AND P1, PT, R5, RZ, PT ;  /* 0x000000ff0500720c */ /* 0x000fe20003f25070 */
[----:B-1----:R-:W3:Y:S01]  /*11100*/  LDL.LU.64 R14, [R1] ;  /* 0x00000000010e7983 */ /* 0x002ee20000300a00 */
[----:B------:R-:W-:Y:S02]  /*11110*/  SEL R5, RZ, 0x4, P2 ;  /* 0x00000004ff057807 */ /* 0x000fe40001000000 */
[----:B--2---:R-:W-:Y:S02]  /*11120*/  ISETP.GT.AND P0, PT, R0, 0xbf, PT ;  /* 0x000000bf0000780c */ /* 0x004fe40003f04270 */
[----:B------:R-:W1:Y:S01]  /*11130*/  S2R R0, SR_TID.X ;  /* 0x0000000000007919 */ /* 0x000e620000002100 */
[----:B----4-:R-:W-:Y:S01]  /*11140*/  IMAD.WIDE R210, R4, 0x4, R210 ;  /* 0x0000000404d27825 */ /* 0x010fe200078e02d2 */
[----:B-1----:R-:W-:-:S04]  /*11150*/  SHF.R.U32.HI R0, RZ, 0x6, R0 ;  /* 0x00000006ff007819 */ /* 0x002fc80000011600 */
[----:B------:R-:W-:-:S04]  /*11160*/  SGXT.U32 R0, R0, 0x1 ;  /* 0x000000010000781a */ /* 0x000fc80000000000 */
[----:B------:R-:W-:Y:S01]  /*11170*/  LOP3.LUT R0, R0, 0x2, RZ, 0xfc, !PT ;  /* 0x0000000200007812 */ /* 0x000fe200078efcff */
[----:B------:R-:W-:-:S03]  /*11180*/  IMAD.WIDE R212, R4, 0x4, R212 ;  /* 0x0000000404d47825 */ /* 0x000fc600078e02d4 */
[----:B------:R-:W-:Y:S02]  /*11190*/  ISETP.GE.AND P2, PT, R0, UR4, PT ;  /* 0x0000000400007c0c */ /* 0x000fe4000bf46270 */
[----:B------:R-:W5:Y:S01]  /*111a0*/  LDL.LU R0, [R1+0x750] ;  /* 0x0007500001007983 */ /* 0x000f620000300800 */
[----:B------:R-:W-:-:S03]  /*111b0*/  IMAD.WIDE R214, R4, 0x4, R214 ;  /* 0x0000000404d67825 */ /* 0x000fc600078e02d6 */
[----:B------:R1:W-:Y:S04]  /*111c0*/  STL.64 [R1+0x68], R210 ;  /* 0x000068d201007387 */ /* 0x0003e80000100a00 */
[----:B-1----:R-:W2:Y:S01]  /*111d0*/  LDL.LU.64 R210, [R1+0x748] ;  /* 0x0007480001d27983 */ /* 0x002ea20000300a00 */
[----:B------:R-:W-:-:S03]  /*111e0*/  IMAD.WIDE R216, R4, 0x4, R216 ;  /* 0x0000000404d87825 */ /* 0x000fc600078e02d8 */
[----:B------:R1:W-:Y:S04]  /*111f0*/  STL.64 [R1+0x60], R212 ;  /* 0x000060d401007387 */ /* 0x0003e80000100a00 */
[----:B-1----:R-:W4:Y:S01]  /*11200*/  LDL.LU.64 R212, [R1+0x740] ;  /* 0x0007400001d47983 */ /* 0x002f220000300a00 */
[----:B------:R-:W-:-:S03]  /*11210*/  IMAD.WIDE R12, R4, 0x4, R12 ;  /* 0x00000004040c7825 */ /* 0x000fc600078e020c */
[----:B------:R1:W-:Y:S04]  /*11220*/  STL.64 [R1+0x58], R214 ;  /* 0x000058d601007387 */ /* 0x0003e80000100a00 */
[----:B-1----:R-:W2:Y:S01]  /*11230*/  LDL.LU.64 R214, [R1+0x738] ;  /* 0x0007380001d67983 */ /* 0x002ea20000300a00 */
[----:B------:R-:W-:-:S03]  /*11240*/  IMAD.WIDE R6, R4, 0x4, R6 ;  /* 0x0000000404067825 */ /* 0x000fc600078e0206 */
[----:B------:R1:W-:Y:S04]  /*11250*/  STL.64 [R1+0x48], R216 ;  /* 0x000048d801007387 */ /* 0x0003e80000100a00 */
[----:B-1----:R-:W2:Y:S04]  /*11260*/  LDL.LU.64 R216, [R1+0x730] ;  /* 0x0007300001d87983 */ /* 0x002ea80000300a00 */
[----:B------:R1:W-:Y:S01]  /*11270*/  STL.64 [R1+0x38], R12 ;  /* 0x0000380c01007387 */ /* 0x0003e20000100a00 */
[----:B------:R-:W-:-:S04]  /*11280*/  IMAD.WIDE R16, R4, 0x4, R16 ;  /* 0x0000000404107825 */ /* 0x000fc800078e0210 */
[C---:B------:R-:W-:Y:S01]  /*11290*/  IMAD.WIDE R236, R4.reuse, 0x4, R236 ;  /* 0x0000000404ec7825 */ /* 0x040fe200078e02ec */
[----:B-1----:R-:W2:Y:S04]  /*112a0*/  LDL.LU.64 R12, [R1+0x728] ;  /* 0x00072800010c7983 */ /* 0x002ea80000300a00 */
[----:B------:R-:W-:Y:S04]  /*112b0*/  STL.64 [R1+0x50], R236 ;  /* 0x000050ec01007387 */ /* 0x000fe80000100a00 */
[----:B------:R1:W-:Y:S01]  /*112c0*/  STL.64 [R1+0x6e8], R236 ;  /* 0x0006e8ec01007387 */ /* 0x0003e20000100a00 */
[----:B---3--:R-:W-:-:S03]  /*112d0*/  IMAD.WIDE R240, R4, 0x4, R240 ;  /* 0x0000000404f07825 */ /* 0x008fc600078e02f0 */
[----:B-1----:R-:W3:Y:S04]  /*112e0*/  LDL.LU.64 R236, [R1+0x8] ;  /* 0x0000080001ec7983 */ /* 0x002ee80000300a00 */
[----:B------:R1:W-:Y:S01]  /*112f0*/  STL.64 [R1+0x28], R6 ;  /* 0x0000280601007387 */ /* 0x0003e20000100a00 */
[----:B------:R-:W-:-:S03]  /*11300*/  IMAD.WIDE R234, R4, 0x4, R234 ;  /* 0x0000000404ea7825 */ /* 0x000fc600078e02ea */
[----:B-1----:R-:W4:Y:S04]  /*11310*/  LDL.LU.64 R6, [R1+0x720] ;  /* 0x0007200001067983 */ /* 0x002f280000300a00 */
[----:B------:R-:W-:Y:S04]  /*11320*/  STL.64 [R1+0x40], R240 ;  /* 0x000040f001007387 */ /* 0x000fe80000100a00 */
[----:B------:R-:W-:Y:S01]  /*11330*/  STL.64 [R1+0x6f8], R240 ;  /* 0x0006f8f001007387 */ /* 0x000fe20000100a00 */
[----:B------:R-:W-:-:S03]  /*11340*/  IMAD.WIDE R220, R4, 0x4, R220 ;  /* 0x0000000404dc7825 */ /* 0x000fc600078e02dc */
[----:B------:R-:W-:Y:S04]  /*11350*/  STL.64 [R1+0x30], R234 ;  /* 0x000030ea01007387 */ /* 0x000fe80000100a00 */
[----:B------:R-:W-:Y:S04]  /*11360*/  STL.64 [R1+0x700], R234 ;  /* 0x000700ea01007387 */ /* 0x000fe80000100a00 */
[----:B------:R-:W-:Y:S04]  /*11370*/  STL.64 [R1+0x18], R16 ;  /* 0x0000181001007387 */ /* 0x000fe80000100a00 */
[----:B------:R-:W-:Y:S04]  /*11380*/  STL.64 [R1+0x708], R16 ;  /* 0x0007081001007387 */ /* 0x000fe80000100a00 */
[----:B------:R-:W-:Y:S04]  /*11390*/  STL.64 [R1+0x20], R220 ;  /* 0x000020dc01007387 */ /* 0x000fe80000100a00 */
[----:B------:R1:W-:Y:S01]  /*113a0*/  STL.64 [R1+0x710], R220 ;  /* 0x000710dc01007387 */ /* 0x0003e20000100a00 */
[----:B------:R-:W-:-:S05]  /*113b0*/  IMAD.WIDE R14, R4, 0x4, R14 ;  /* 0x00000004040e7825 */ /* 0x000fca00078e020e */
[----:B------:R1:W-:Y:S04]  /*113c0*/  STL.64 [R1+0x718], R14 ;  /* 0x0007180e01007387 */ /* 0x0003e80000100a00 */
[----:B-1----:R-:W2:Y:S04]  /*113d0*/  LDL.64 R220, [R1+0x58] ;  /* 0x0000580001dc7983 */ /* 0x002ea80000100a00 */
[----:B------:R-:W2:Y:S04]  /*113e0*/  LDL.64 R16, [R1+0x48] ;  /* 0x0000480001107983 */ /* 0x000ea80000100a00 */
[----:B------:R-:W4:Y:S01]  /*113f0*/  LDL.64 R14, [R1+0x68] ;  /* 0x00006800010e7983 */ /* 0x000f220000100a00 */
[----:B------:R-:W-:-:S03]  /*11400*/  IMAD.WIDE R218, R4, 0x4, R218 ;  /* 0x0000000404da7825 */ /* 0x000fc600078e02da */
[----:B------:R-:W2:Y:S04]  /*11410*/  LDL.64 R234, [R1+0x38] ;  /* 0x0000380001ea7983 */ /* 0x000ea80000100a00 */
[----:B------:R-:W2:Y:S01]  /*11420*/  LDL.64 R240, [R1+0x28] ;  /* 0x0000280001f07983 */ /* 0x000ea20000100a00 */
[----:B---3--:R-:W-:-:S05]  /*11430*/  IMAD.WIDE R236, R4, 0x4, R236 ;  /* 0x0000000404ec7825 */ /* 0x008fca00078e02ec */
[----:B------:R1:W-:Y:S04]  /*11440*/  STL.64 [R1+0x8], R236 ;  /* 0x000008ec01007387 */ /* 0x0003e80000100a00 */
[----:B------:R3:W-:Y:S04]  /*11450*/  STL.64 [R1+0x10], R218 ;  /* 0x000010da01007387 */ /* 0x0007e80000100a00 */
[----:B----4-:R-:W-:Y:S04]  /*11460*/  LDGSTS.E [R6+0x40000], desc[UR28][R14.64], P1 ;  /* 0x400000000e067fae */ /* 0x010fe8000892185c */
[----:B--2---:R-:W-:Y:S04]  /*11470*/  LDGSTS.E [R6+0x40400], desc[UR28][R220.64], P1 ;  /* 0x40400000dc067fae */ /* 0x004fe8000892185c */
[----:B------:R-:W-:Y:S04]  /*11480*/  LDGSTS.E [R6+0x40800], desc[UR28][R16.64], P1 ;  /* 0x4080000010067fae */ /* 0x000fe8000892185c */
[----:B------:R-:W2:Y:S04]  /*11490*/  LDL.LU.64 R14, [R1+0x718] ;  /* 0x00071800010e7983 */ /* 0x000ea80000300a00 */
[----:B------:R-:W4:Y:S04]  /*114a0*/  LDL.LU.64 R220, [R1+0x710] ;  /* 0x0007100001dc7983 */ /* 0x000f280000300a00 */
[----:B------:R-:W3:Y:S04]  /*114b0*/  LDL.LU.64 R16, [R1+0x708] ;  /* 0x0007080001107983 */ /* 0x000ee80000300a00 */
[----:B------:R-:W-:Y:S04]  /*114c0*/  LDGSTS.E [R6+0x40c00], desc[UR28][R234.64], P1 ;  /* 0x40c00000ea067fae */ /* 0x000fe8000892185c */
[----:B------:R-:W-:Y:S04]  /*114d0*/  LDGSTS.E [R6+0x41000], desc[UR28][R240.64], P1 ;  /* 0x41000000f0067fae */ /* 0x000fe8000892185c */
[----:B------:R-:W2:Y:S04]  /*114e0*/  LDL.LU.64 R234, [R1+0x700] ;  /* 0x0007000001ea7983 */ /* 0x000ea80000300a00 */
[----:B------:R-:W4:Y:S01]  /*114f0*/  LDL.LU.64 R240, [R1+0x6f8] ;  /* 0x0006f80001f07983 */ /* 0x000f220000300a00 */
        /* <DEDUP_REMOVED lines=8> */
[----:B---3--:R-:W-:Y:S04]  /*11580*/  LDGSTS.E [R6+0x41400], desc[UR28][R16.64], P1 ;  /* 0x4140000010067fae */ /* 0x008fe8000892185c */
[----:B------:R-:W-:Y:S01]  /*11590*/  LDGSTS.E [R6+0x41800], desc[UR28][R236.64], P1 ;  /* 0x41800000ec067fae */ /* 0x000fe2000892185c */
[----:B------:R-:W-:-:S03]  /*115a0*/  IMAD.WIDE R20, R4, 0x4, R20 ;  /* 0x0000000404147825 */ /* 0x000fc600078e0214 */
[----:B------:R-:W-:Y:S04]  /*115b0*/  LDGSTS.E [R6+0x41c00], desc[UR28][R244.64], P1 ;  /* 0x41c00000f4067fae */ /* 0x000fe8000892185c */
[----:B------:R-:W3:Y:S04]  /*115c0*/  LDL.LU.64 R16, [R1+0x6f0] ;  /* 0x0006f00001107983 */ /* 0x000ee80000300a00 */
[----:B-1----:R-:W3:Y:S01]  /*115d0*/  LDL.64 R236, [R1+0x60] ;  /* 0x0000600001ec7983 */ /* 0x002ee20000100a00 */
        /* <DEDUP_REMOVED lines=104> */
[----:B---3--:R-:W-:Y:S04]  /*11c60*/  LDGSTS.E [R17+0x40200], desc[UR28][R236.64], P1 ;  /* 0x40200000ec117fae */ /* 0x008fe8000892185c */
[----:B------:R-:W3:Y:S01]  /*11c70*/  LDL.LU.64 R236, [R1+0x6e8] ;  /* 0x0006e80001ec7983 */ /* 0x000ee20000300a00 */
[----:B------:R-:W-:-:S04]  /*11c80*/  SEL R5, R5, RZ, P0 ;  /* 0x000000ff05057207 */ /* 0x000fc80000000000 */
[----:B------:R-:W-:Y:S02]  /*11c90*/  ISETP.NE.U32.AND P3, PT, R5, RZ, PT ;  /* 0x000000ff0500720c */ /* 0x000fe40003f65070 */
[----:B------:R-:W-:-:S04]  /*11ca0*/  SEL R5, RZ, 0x4, P2 ;  /* 0x00000004ff057807 */ /* 0x000fc80001000000 */
[----:B------:R-:W-:-:S04]  /*11cb0*/  SEL R5, R5, RZ, P0 ;  /* 0x000000ff05057207 */ /* 0x000fc80000000000 */
[----:B------:R-:W-:Y:S01]  /*11cc0*/  ISETP.NE.U32.AND P2, PT, R5, RZ, PT ;  /* 0x000000ff0500720c */ /* 0x000fe20003f45070 */
        /* <DEDUP_REMOVED lines=14> */
[----:B---3--:R1:W-:Y:S04]  /*11db0*/  LDGSTS.E [R17+0x40600], desc[UR28][R236.64], P1 ;  /* 0x40600000ec117fae */ /* 0x0083e8000892185c */
[----:B----4-:R-:W-:Y:S04]  /*11dc0*/  LDGSTS.E [R17+0x40a00], desc[UR28][R240.64], P1 ;  /* 0x40a00000f0117fae */ /* 0x010fe8000892185c */
[----:B--2---:R-:W-:Y:S04]  /*11dd0*/  LDGSTS.E [R17+0x40e00], desc[UR28][R234.64], P1 ;  /* 0x40e00000ea117fae */ /* 0x004fe8000892185c */
[----:B------:R-:W1:Y:S04]  /*11de0*/  LDL.LU.64 R236, [R1+0x6e0] ;  /* 0x0006e00001ec7983 */ /* 0x000e680000300a00 */
[----:B------:R-:W2:Y:S04]  /*11df0*/  LDL.LU.64 R240, [R1+0x6d8] ;  /* 0x0006d80001f07983 */ /* 0x000ea80000300a00 */
[----:B------:R-:W3:Y:S04]  /*11e00*/  LDL.LU.64 R234, [R1+0x6d0] ;  /* 0x0006d00001ea7983 */ /* 0x000ee80000300a00 */
[----:B------:R-:W-:Y:S04]  /*11e10*/  LDGSTS.E [R17+0x41200], desc[UR28][R220.64], P1 ;  /* 0x41200000dc117fae */ /* 0x000fe8000892185c */
[----:B------:R-:W-:Y:S04]  /*11e20*/  LDGSTS.E [R17+0x41600], desc[UR28][R218.64], P1 ;  /* 0x41600000da117fae */ /* 0x000fe8000892185c */
[----:B------:R-:W-:Y:S04]  /*11e30*/  LDGSTS.E [R17+0x41a00], desc[UR28][R14.64], P1 ;  /* 0x41a000000e117fae */ /* 0x000fe8000892185c */
[----:B------:R-:W4:Y:S04]  /*11e40*/  LDL.LU.64 R220, [R1+0x6c8] ;  /* 0x0006c80001dc7983 */ /* 0x000f280000300a00 */
[----:B------:R-:W4:Y:S04]  /*11e50*/  LDL.LU.64 R218, [R1+0x6c0] ;  /* 0x0006c00001da7983 */ /* 0x000f280000300a00 */
[----:B------:R-:W2:Y:S04]  /*11e60*/  LDL.LU R5, [R1+0x154] ;  /* 0x0001540001057983 */ /* 0x000ea80000300800 */
[----:B------:R-:W-:Y:S04]  /*11e70*/  LDGSTS.E [R17+0x41e00], desc[UR28][R242.64], P1 ;  /* 0x41e00000f2117fae */ /* 0x000fe8000892185c */
[----:B------:R-:W-:Y:S04]  /*11e80*/  LDGSTS.E [R17+0x42200], desc[UR28][R222.64], P1 ;  /* 0x42200000de117fae */ /* 0x000fe8000892185c */
[----:B------:R-:W-:Y:S04]  /*11e90*/  LDGSTS.E [R17+0x42600], desc[UR28][R226.64], P1 ;  /* 0x42600000e2117fae */ /* 0x000fe8000892185c */
[----:B------:R-:W-:Y:S04]  /*11ea0*/  LDGSTS.E [R17+0x42a00], desc[UR28][R230.64], P1 ;  /* 0x42a00000e6117fae */ /* 0x000fe8000892185c */
[----:B------:R-:W-:Y:S04]  /*11eb0*/  LDGSTS.E [R17+0x42e00], desc[UR28][R250.64], P1 ;  /* 0x42e00000fa117fae */ /* 0x000fe8000892185c */
        /* <DEDUP_REMOVED lines=96> */
[C---:B------:R-:W-:Y:S01]  /*124c0*/  IMAD.WIDE R216, R13.reuse, 0x4, R216 ;  /* 0x000000040dd87825 */ /* 0x040fe200078e02d8 */
[----:B------:R-:W-:Y:S03]  /*124d0*/  BAR.SYNC.DEFER_BLOCKING 0x0 ;  /* 0x0000000000007b1d */ /* 0x000fe60000010000 */
[----:B-1----:R-:W-:-:S03]  /*124e0*/  IMAD.WIDE R236, R13, 0x4, R236 ;  /* 0x000000040dec7825 */ /* 0x002fc600078e02ec */
[----:B------:R-:W-:Y:S01]  /*124f0*/  @!PT LDS RZ, [RZ] ;  /* 0x00000000fffff984 */ /* 0x000fe20000000800 */
[----:B------:R-:W-:Y:S01]  /*12500*/  @!PT LDS RZ, [RZ] ;  /* 0x00000000fffff984 */ /* 0x000fe20000000800 */
[----:B------:R-:W-:Y:S01]  /*12510*/  @!PT LDS RZ, [RZ] ;  /* 0x00000000fffff984 */ /* 0x000fe20000000800 */
[----:B--2---:R-:W-:Y:S04]  /*12520*/  LDGSTS.E [R5+0x7a000], desc[UR28][R216.64], P3 ;  /* 0x7a000000d8057fae */ /* 0x004fe8000992185c */
[----:B------:R1:W-:Y:S04]  /*12530*/  LDGSTS.E [R5+0x7a008], desc[UR28][R236.64], P2 ;  /* 0x7a008000ec057fae */ /* 0x0003e8000912185c */
[----:B------:R-:W2:Y:S04]  /*12540*/  LDL.LU R237, [R1+0x138] ;  /* 0x0001380001ed7983 */ /* 0x000ea80000300800 */
[----:B------:R-:W2:Y:S01]  /*12550*/  LDL.LU R236, [R1+0x13c] ;  /* 0x00013c0001ec7983 */ /* 0x000ea20000300800 */
[----:B-1----:R-:W1:Y:S01]  /*12560*/  S2R R5, SR_TID.X ;  /* 0x0000000000057919 */ /* 0x002e620000002100 */
[----:B------:R-:W3:Y:S01]  /*12570*/  S2R R217, SR_TID.X ;  /* 0x0000000000d97919 */ /* 0x000ee20000002100 */
[----:B-1----:R-:W-:-:S04]  /*12580*/  SHF.R.U32.HI R5, RZ, 0x6, R5 ;  /* 0x00000006ff057819 */ /* 0x002fc80000011605 */
[----:B------:R-:W-:Y:S02]  /*12590*/  SGXT.U32 R5, R5, 0x1 ;  /* 0x000000010505781a */ /* 0x000fe40000000000 */
[----:B---3--:R-:W-:Y:S02]  /*125a0*/  SHF.R.U32.HI R217, RZ, 0x6, R217 ;  /* 0x00000006ffd97819 */ /* 0x008fe400000116d9 */
[----:B------:R-:W-:Y:S02]  /*125b0*/  LOP3.LUT R5, R5, 0x4, RZ, 0xfc, !PT ;  /* 0x0000000405057812 */ /* 0x000fe400078efcff */
[----:B------:R-:W-:Y:S02]  /*125c0*/  SGXT.U32 R217, R217, 0x1 ;  /* 0x00000001d9d9781a */ /* 0x000fe40000000000 */
[----:B------:R-:W-:Y:S02]  /*125d0*/  ISETP.GE.AND P1, PT, R5, UR4, PT ;  /* 0x0000000405007c0c */ /* 0x000fe4000bf26270 */
[----:B------:R-:W-:-:S02]  /*125e0*/  LOP3.LUT R217, R217, 0x6, RZ, 0xfc, !PT ;  /* 0x00000006d9d97812 */ /* 0x000fc400078efcff */
[----:B------:R-:W-:Y:S02]  /*125f0*/  SEL R5, RZ, 0x4, P1 ;  /* 0x00000004ff057807 */ /* 0x000fe40000800000 */
[----:B------:R-:W-:Y:S02]  /*12600*/  ISETP.GE.AND P1, PT, R217, UR4, PT ;  /* 0x00000004d9007c0c */ /* 0x000fe4000bf26270 */
[----:B------:R-:W-:Y:S01]  /*12610*/  SEL R5, R5, RZ, P0 ;  /* 0x000000ff05057207 */ /* 0x000fe20000000000 */
[----:B------:R-:W-:Y:S01]  /*12620*/  IMAD.WIDE R240, R13, 0x4, R240 ;  /* 0x000000040df07825 */ /* 0x000fe200078e02f0 */
[----:B------:R-:W3:Y:S02]  /*12630*/  LDL.LU.64 R216, [R1+0xb8] ;  /* 0x0000b80001d87983 */ /* 0x000ee40000300a00 */
[----:B------:R-:W-:Y:S02]  /*12640*/  ISETP.NE.U32.AND P2, PT, R5, RZ, PT ;  /* 0x000000ff0500720c */ /* 0x000fe40003f45070 */
[----:B------:R-:W-:-:S04]  /*12650*/  SEL R5, RZ, 0x4, P1 ;  /* 0x00000004ff057807 */ /* 0x000fc80000800000 */
[----:B------:R-:W-:-:S04]  /*12660*/  SEL R5, R5, RZ, P0 ;  /* 0x000000ff05057207 */ /* 0x000fc80000000000 */
[----:B------:R-:W-:Y:S02]  /*12670*/  ISETP.NE.U32.AND P1, PT, R5, RZ, PT ;  /* 0x000000ff0500720c */ /* 0x000fe40003f25070 */
[----:B------:R-:W1:Y:S01]  /*12680*/  S2R R5, SR_TID.X ;  /* 0x0000000000057919 */ /* 0x000e620000002100 */
[----:B------:R-:W-:Y:S01]  /*12690*/  IMAD.WIDE R234, R13, 0x4, R234 ;  /* 0x000000040dea7825 */ /* 0x000fe200078e02ea */
[----:B-1----:R-:W-:-:S04]  /*126a0*/  SHF.R.U32.HI R5, RZ, 0x6, R5 ;  /* 0x00000006ff057819 */ /* 0x002fc80000011605 */
[----:B------:R-:W-:-:S04]  /*126b0*/  SGXT.U32 R5, R5, 0x1 ;  /* 0x000000010505781a */ /* 0x000fc80000000000 */
[----:B------:R-:W-:Y:S01]  /*126c0*/  LOP3.LUT R5, R5, 0x8, RZ, 0xfc, !PT ;  /* 0x0000000805057812 */ /* 0x000fe200078efcff */
[----:B----4-:R-:W-:-:S04]  /*126d0*/  IMAD.WIDE R220, R13, 0x4, R220 ;  /* 0x000000040ddc7825 */ /* 0x010fc800078e02dc */
[----:B------:R-:W-:Y:S01]  /*126e0*/  IMAD.WIDE R218, R13, 0x4, R218 ;  /* 0x000000040dda7825 */ /* 0x000fe200078e02da */
[----:B--2---:R-:W-:Y:S04]  /*126f0*/  LDGSTS.E [R237+0x7a000], desc[UR28][R240.64], P2 ;  /* 0x7a000000f0ed7fae */ /* 0x004fe8000912185c */
[----:B------:R1:W-:Y:S04]  /*12700*/  LDGSTS.E [R237+0x7a008], desc[UR28][R234.64], P1 ;  /* 0x7a008000eaed7fae */ /* 0x0003e8000892185c */
[----:B------:R-:W2:Y:S01]  /*12710*/  LDL.LU.64 R240, [R1+0xb0] ;  /* 0x0000b00001f07983 */ /* 0x000ea20000300a00 */
[----:B-1----:R-:W1:Y:S01]  /*12720*/  S2R R237, SR_TID.X ;  /* 0x0000000000ed7919 */ /* 0x002e620000002100 */
[----:B------:R-:W-:-:S02]  /*12730*/  ISETP.GE.AND P1, PT, R5, UR4, PT ;  /* 0x0000000405007c0c */ /* 0x000fc4000bf26270 */
[----:B------:R-:W4:Y:S02]  /*12740*/  LDL.LU.64 R234, [R1+0xa0] ;  /* 0x0000a00001ea7983 */ /* 0x000f240000300a00 */
[----:B------:R-:W-:-:S04]  /*12750*/  SEL R5, RZ, 0x4, P1 ;  /* 0x00000004ff057807 */ /* 0x000fc80000800000 */
[----:B------:R-:W-:-:S04]  /*12760*/  SEL R5, R5, RZ, P0 ;  /* 0x000000ff05057207 */ /* 0x000fc80000000000 */
[----:B------:R-:W-:-:S13]  /*12770*/  ISETP.NE.U32.AND P2, PT, R5, RZ, PT ;  /* 0x000000ff0500720c */ /* 0x000fda0003f45070 */
[----:B------:R-:W-:Y:S01]  /*12780*/  LDGSTS.E [R236+0x7a000], desc[UR28][R220.64], P2 ;  /* 0x7a000000dcec7fae */ /* 0x000fe2000912185c */
[----:B-1----:R-:W-:-:S04]  /*12790*/  SHF.R.U32.HI R237, RZ, 0x6, R237 ;  /* 0x00000006ffed7819 */ /* 0x002fc800000116ed */
[----:B------:R-:W-:-:S04]  /*127a0*/  SGXT.U32 R237, R237, 0x1 ;  /* 0x00000001eded781a */ /* 0x000fc80000000000 */
[----:B------:R-:W-:-:S04]  /*127b0*/  LOP3.LUT R237, R237, 0xa, RZ, 0xfc, !PT ;  /* 0x0000000aeded7812 */ /* 0x000fc800078efcff */
[----:B------:R-:W-:Y:S02]  /*127c0*/  ISETP.GE.AND P1, PT, R237, UR4, PT ;  /* 0x00000004ed007c0c */ /* 0x000fe4000bf26270 */
[----:B------:R-:W4:Y:S02]  /*127d0*/  LDL.LU R237, [R1+0x144] ;  /* 0x0001440001ed7983 */ /* 0x000f240000300800 */
[----:B------:R-:W-:Y:S02]  /*127e0*/  SEL R5, RZ, 0x4, P1 ;  /* 0x00000004ff057807 */ /* 0x000fe40000800000 */
[----:B------:R-:W4:Y:S02]  /*127f0*/  LDL.LU.64 R220, [R1+0xa8] ;  /* 0x0000a80001dc7983 */ /* 0x000f240000300a00 */
[----:B------:R-:W-:-:S04]  /*12800*/  SEL R5, R5, RZ, P0 ;  /* 0x000000ff05057207 */ /* 0x000fc80000000000 */
[----:B------:R-:W-:-:S13]  /*12810*/  ISETP.NE.U32.AND P1, PT, R5, RZ, PT ;  /* 0x000000ff0500720c */ /* 0x000fda0003f25070 */
[----:B------:R1:W-:Y:S04]  /*12820*/  LDGSTS.E [R236+0x7a008], desc[UR28][R218.64], P1 ;  /* 0x7a008000daec7fae */ /* 0x0003e8000892185c */
[----:B------:R-:W2:Y:S01]  /*12830*/  LDL.LU R219, [R1+0x140] ;  /* 0x0001400001db7983 */ /* 0x000ea20000300800 */
[----:B------:R-:W3:Y:S01]  /*12840*/  S2R R5, SR_TID.X ;  /* 0x0000000000057919 */ /* 0x000ee20000002100 */
[----:B-1----:R-:W1:Y:S01]  /*12850*/  S2R R236, SR_TID.X ;  /* 0x0000000000ec7919 */ /* 0x002e620000002100 */
[----:B---3--:R-:W-:-:S04]  /*12860*/  SHF.R.U32.HI R5, RZ, 0x6, R5 ;  /* 0x00000006ff057819 */ /* 0x008fc80000011605 */
[----:B------:R-:W-:Y:S02]  /*12870*/  SGXT.U32 R5, R5, 0x1 ;  /* 0x000000010505781a */ /* 0x000fe40000000000 */
[----:B-1----:R-:W-:Y:S02]  /*12880*/  SHF.R.U32.HI R236, RZ, 0x6, R236 ;  /* 0x00000006ffec7819 */ /* 0x002fe400000116ec */
        /* <DEDUP_REMOVED lines=8> */
[----:B------:R-:W1:Y:S02]  /*12910*/  S2R R218, SR_TID.X ;  /* 0x0000000000da7919 */ /* 0x000e640000002100 */
[----:B------:R-:W-:Y:S02]  /*12920*/  ISETP.NE.U32.AND P2, PT, R5, RZ, PT ;  /* 0x000000ff0500720c */ /* 0x000fe40003f45070 */
[----:B------:R-:W-:Y:S01]  /*12930*/  SEL R5, RZ, 0x4, P1 ;  /* 0x00000004ff057807 */ /* 0x000fe20000800000 */
[----:B------:R-:W3:Y:S03]  /*12940*/  LDL.LU R236, [R1+0x148] ;  /* 0x0001480001ec7983 */ /* 0x000ee60000300800 */
[----:B------:R-:W-:-:S04]  /*12950*/  SEL R5, R5, RZ, P0 ;  /* 0x000000ff05057207 */ /* 0x000fc80000000000 */
[----:B------:R-:W-:Y:S02]  /*12960*/  ISETP.NE.U32.AND P1, PT, R5, RZ, PT ;  /* 0x000000ff0500720c */ /* 0x000fe40003f25070 */
[----:B-1----:R-:W-:-:S04]  /*12970*/  SHF.R.U32.HI R218, RZ, 0x6, R218 ;  /* 0x00000006ffda7819 */ /* 0x002fc800000116da */
[----:B------:R-:W-:-:S04]  /*12980*/  SGXT.U32 R218, R218, 0x1 ;  /* 0x00000001dada781a */ /* 0x000fc80000000000 */
[----:B------:R-:W-:Y:S01]  /*12990*/  LOP3.LUT R218, R218, 0x10, RZ, 0xfc, !PT ;  /* 0x00000010dada7812 */ /* 0x000fe200078efcff */
[----:B--2---:R1:W-:Y:S02]  /*129a0*/  LDGSTS.E [R219+0x7a000], desc[UR28][R216.64], P2 ;  /* 0x7a000000d8db7fae */ /* 0x0043e4000912185c */
[----:B-1----:R-:W-:Y:S02]  /*129b0*/  IMAD.WIDE R216, R13, 0x4, R240 ;  /* 0x000000040dd87825 */ /* 0x002fe400078e02f0 */
[----:B------:R-:W2:Y:S04]  /*129c0*/  LDL.LU.64 R240, [R1+0x90] ;  /* 0x0000900001f07983 */ /* 0x000ea80000300a00 */
[----:B------:R1:W-:Y:S02]  /*129d0*/  LDGSTS.E [R219+0x7a008], desc[UR28][R216.64], P1 ;  /* 0x7a008000d8db7fae */ /* 0x0003e4000892185c */
[----:B-1----:R-:W1:Y:S01]  /*129e0*/  S2R R219, SR_TID.X ;  /* 0x0000000000db7919 */ /* 0x002e620000002100 */
[----:B------:R-:W-:-:S04]  /*129f0*/  ISETP.GE.AND P1, PT, R218, UR4, PT ;  /* 0x00000004da007c0c */ /* 0x000fc8000bf26270 */
[----:B------:R-:W-:-:S04]  /*12a00*/  SEL R5, RZ, 0x4, P1 ;  /* 0x00000004ff057807 */ /* 0x000fc80000800000 */
[----:B------:R-:W-:-:S04]  /*12a10*/  SEL R5, R5, RZ, P0 ;  /* 0x000000ff05057207 */ /* 0x000fc80000000000 */
[----:B------:R-:W-:Y:S02]  /*12a20*/  ISETP.NE.U32.AND P2, PT, R5, RZ, PT ;  /* 0x000000ff0500720c */ /* 0x000fe40003f45070 */
[----:B-1----:R-:W-:-:S04]  /*12a30*/  SHF.R.U32.HI R219, RZ, 0x6, R219 ;  /* 0x00000006ffdb7819 */ /* 0x002fc800000116db */
[----:B------:R-:W-:-:S04]  /*12a40*/  SGXT.U32 R219, R219, 0x1 ;  /* 0x00000001dbdb781a */ /* 0x000fc80000000000 */
[----:B------:R-:W-:-:S04]  /*12a50*/  LOP3.LUT R219, R219, 0x12, RZ, 0xfc, !PT ;  /* 0x00000012dbdb7812 */ /* 0x000fc800078efcff */
[----:B------:R-:W-:-:S04]  /*12a60*/  ISETP.GE.AND P1, PT, R219, UR4, PT ;  /* 0x00000004db007c0c */ /* 0x000fc8000bf26270 */
[----:B------:R-:W-:-:S04]  /*12a70*/  SEL R5, RZ, 0x4, P1 ;  /* 0x00000004ff057807 */ /* 0x000fc80000800000 */
[----:B------:R-:W-:Y:S01]  /*12a80*/  SEL R5, R5, RZ, P0 ;  /* 0x000000ff05057207 */ /* 0x000fe20000000000 */
[----:B----4-:R-:W-:-:S03]  /*12a90*/  IMAD.WIDE R216, R13, 0x4, R220 ;  /* 0x000000040dd87825 */ /* 0x010fc600078e02dc */
[----:B------:R-:W-:Y:S02]  /*12aa0*/  ISETP.NE.U32.AND P1, PT, R5, RZ, PT ;  /* 0x000000ff0500720c */ /* 0x000fe40003f25070 */
[----:B------:R1:W-:Y:S02]  /*12ab0*/  LDGSTS.E [R237+0x7a000], desc[UR28][R216.64], P2 ;  /* 0x7a000000d8ed7fae */ /* 0x0003e4000912185c */
[----:B-1----:R-:W-:-:S09]  /*12ac0*/  IMAD.WIDE R216, R13, 0x4, R234 ;  /* 0x000000040dd87825 */ /* 0x002fd200078e02ea */
[----:B------:R1:W-:Y:S04]  /*12ad0*/  LDGSTS.E [R237+0x7a008], desc[UR28][R216.64], P1 ;  /* 0x7a008000d8ed7fae */ /* 0x0003e8000892185c */
[----:B------:R-:W4:Y:S01]  /*12ae0*/  LDL.LU.64 R216, [R1+0x98] ;  /* 0x0000980001d87983 */ /* 0x000f220000300a00 */
[----:B------:R-:W3:Y:S01]  /*12af0*/  S2R R235, SR_TID.X ;  /* 0x0000000000eb7919 */ /* 0x000ee20000002100 */
[----:B-1----:R-:W1:Y:S02]  /*12b00*/  S2R R237, SR_TID.X ;  /* 0x0000000000ed7919 */ /* 0x002e640000002100 */
[----:B------:R-:W2:Y:S04]  /*12b10*/  LDL.LU.64 R218, [R1+0x80] ;  /* 0x0000800001da7983 */ /* 0x000ea80000300a00 */
[----:B------:R-:W2:Y:S01]  /*12b20*/  LDL.LU.64 R220, [R1+0x78] ;  /* 0x0000780001dc7983 */ /* 0x000ea20000300a00 */
[----:B---3--:R-:W-:-:S04]  /*12b30*/  SHF.R.U32.HI R235, RZ, 0x6, R235 ;  /* 0x00000006ffeb7819 */ /* 0x008fc800000116eb */
[----:B------:R-:W-:Y:S02]  /*12b40*/  SGXT.U32 R235, R235, 0x1 ;  /* 0x00000001ebeb781a */ /* 0x000fe40000000000 */
[----:B-1----:R-:W-:Y:S02]  /*12b50*/  SHF.R.U32.HI R237, RZ, 0x6, R237 ;  /* 0x00000006ffed7819 */ /* 0x002fe400000116ed */
[----:B------:R-:W-:Y:S02]  /*12b60*/  LOP3.LUT R235, R235, 0x14, RZ, 0xfc, !PT ;  /* 0x00000014ebeb7812 */ /* 0x000fe400078efcff */
[----:B------:R-:W-:Y:S02]  /*12b70*/  SGXT.U32 R237, R237, 0x1 ;  /* 0x00000001eded781a */ /* 0x000fe40000000000 */
[----:B------:R-:W-:Y:S02]  /*12b80*/  ISETP.GE.AND P1, PT, R235, UR4, PT ;  /* 0x00000004eb007c0c */ /* 0x000fe4000bf26270 */
[----:B------:R-:W-:Y:S01]  /*12b90*/  LOP3.LUT R237, R237, 0x16, RZ, 0xfc, !PT ;  /* 0x00000016eded7812 */ /* 0x000fe200078efcff */
[----:B------:R-:W3:Y:S01]  /*12ba0*/  LDL.LU.64 R234, [R1+0x70] ;  /* 0x0000700001ea7983 */ /* 0x000ee20000300a00 */
[----:B------:R-:W-:-:S02]  /*12bb0*/  SEL R5, RZ, 0x4, P1 ;  /* 0x00000004ff057807 */ /* 0x000fc40000800000 */
[----:B------:R-:W-:Y:S02]  /*12bc0*/  ISETP.GE.AND P1, PT, R237, UR4, PT ;  /* 0x00000004ed007c0c */ /* 0x000fe4000bf26270 */
[----:B------:R-:W-:-:S04]  /*12bd0*/  SEL R5, R5, RZ, P0 ;  /* 0x000000ff05057207 */ /* 0x000fc80000000000 */
[----:B------:R-:W-:Y:S02]  /*12be0*/  ISETP.NE.U32.AND P2, PT, R5, RZ, PT ;  /* 0x000000ff0500720c */ /* 0x000fe40003f45070 */
[----:B------:R-:W-:Y:S01]  /*12bf0*/  SEL R5, RZ, 0x4, P1 ;  /* 0x00000004ff057807 */ /* 0x000fe20000800000 */
[----:B------:R-:W1:Y:S03]  /*12c00*/  S2R R237, SR_TID.X ;  /* 0x0000000000ed7919 */ /* 0x000e660000002100 */
[----:B------:R-:W-:-:S04]  /*12c10*/  SEL R5, R5, RZ, P0 ;  /* 0x000000ff05057207 */ /* 0x000fc80000000000 */
[----:B------:R-:W-:Y:S02]  /*12c20*/  ISETP.NE.U32.AND P1, PT, R5, RZ, PT ;  /* 0x000000ff0500720c */ /* 0x000fe40003f25070 */
[----:B-1----:R-:W-:-:S04]  /*12c30*/  SHF.R.U32.HI R237, RZ, 0x6, R237 ;  /* 0x00000006ffed7819 */ /* 0x002fc800000116ed */
[----:B------:R-:W-:-:S04]  /*12c40*/  SGXT.U32 R237, R237, 0x1 ;  /* 0x00000001eded781a */ /* 0x000fc80000000000 */
[----:B------:R-:W-:Y:S01]  /*12c50*/  LOP3.LUT R237, R237, 0x18, RZ, 0xfc, !PT ;  /* 0x00000018eded7812 */ /* 0x000fe200078efcff */
[----:B----4-:R-:W-:-:S05]  /*12c60*/  IMAD.WIDE R216, R13, 0x4, R216 ;  /* 0x000000040dd87825 */ /* 0x010fca00078e02d8 */
[----:B------:R2:W-:Y:S02]  /*12c70*/  LDGSTS.E [R236+0x7a000], desc[UR28][R216.64], P2 ;  /* 0x7a000000d8ec7fae */ /* 0x0005e4000912185c */
[----:B--2---:R-:W-:Y:S02]  /*12c80*/  IMAD.WIDE R216, R13, 0x4, R240 ;  /* 0x000000040dd87825 */ /* 0x004fe400078e02f0 */
[----:B------:R-:W2:Y:S04]  /*12c90*/  LDL.LU.64 R240, [R1+0x18] ;  /* 0x0000180001f07983 */ /* 0x000ea80000300a00 */
[----:B------:R1:W-:Y:S02]  /*12ca0*/  LDGSTS.E [R236+0x7a008], desc[UR28][R216.64], P1 ;  /* 0x7a008000d8ec7fae */ /* 0x0003e4000892185c */
[----:B-1----:R-:W1:Y:S01]  /*12cb0*/  S2R R217, SR_TID.X ;  /* 0x0000000000d97919 */ /* 0x002e620000002100 */
[----:B------:R-:W4:Y:S01]  /*12cc0*/  S2R R236, SR_TID.X ;  /* 0x0000000000ec7919 */ /* 0x000f220000002100 */
[----:B------:R-:W-:-:S02]  /*12cd0*/  ISETP.GE.AND P1, PT, R237, UR4, PT ;  /* 0x00000004ed007c0c */ /* 0x000fc4000bf26270 */
[----:B------:R-:W3:Y:S01]  /*12ce0*/  S2R R237, SR_TID.X ;  /* 0x0000000000ed7919 */ /* 0x000ee20000002100 */
[----:B-1----:R-:W-:-:S04]  /*12cf0*/  SHF.R.U32.HI R217, RZ, 0x6, R217 ;  /* 0x00000006ffd97819 */ /* 0x002fc800000116d9 */
[----:B------:R-:W-:-:S04]  /*12d00*/  SGXT.U32 R217, R217, 0x1 ;  /* 0x00000001d9d9781a */ /* 0x000fc80000000000 */
[----:B------:R-:W-:-:S04]  /*12d10*/  LOP3.LUT R217, R217, 0x1e, RZ, 0xfc, !PT ;  /* 0x0000001ed9d97812 */ /* 0x000fc800078efcff */
[----:B------:R-:W-:Y:S02]  /*12d20*/  ISETP.GE.AND P3, PT, R217, UR4, PT ;  /* 0x00000004d9007c0c */ /* 0x000fe4000bf66270 */
[----:B------:R-:W1:Y:S01]  /*12d30*/  S2R R217, SR_TID.X ;  /* 0x0000000000d97919 */ /* 0x000e620000002100 */
[----:B----4-:R-:W-:Y:S02]  /*12d40*/  SHF.R.U32.HI R236, RZ, 0x6, R236 ;  /* 0x00000006ffec7819 */ /* 0x010fe400000116ec */
[----:B---3--:R-:W-:Y:S02]  /*12d50*/  SHF.R.U32.HI R237, RZ, 0x6, R237 ;  /* 0x00000006ffed7819 */ /* 0x008fe400000116ed */
[----:B------:R-:W-:Y:S02]  /*12d60*/  SGXT.U32 R236, R236, 0x1 ;  /* 0x00000001ecec781a */ /* 0x000fe40000000000 */
[----:B------:R-:W-:Y:S02]  /*12d70*/  SGXT.U32 R237, R237, 0x1 ;  /* 0x00000001eded781a */ /* 0x000fe40000000000 */
[----:B------:R-:W-:-:S02]  /*12d80*/  LOP3.LUT R236, R236, 0x1a, RZ, 0xfc, !PT ;  /* 0x0000001aecec7812 */ /* 0x000fc400078efcff */
[----:B------:R-:W-:Y:S02]  /*12d90*/  SEL R5, RZ, 0x4, P1 ;  /* 0x00000004ff057807 */ /* 0x000fe40000800000 */
[----:B------:R-:W-:Y:S02]  /*12da0*/  ISETP.GE.AND P1, PT, R236, UR4, PT ;  /* 0x00000004ec007c0c */ /* 0x000fe4000bf26270 */
[----:B------:R-:W-:Y:S02]  /*12db0*/  LOP3.LUT R237, R237, 0x1c, RZ, 0xfc, !PT ;  /* 0x0000001ceded7812 */ /* 0x000fe400078efcff */
[----:B------:R-:W-:Y:S02]  /*12dc0*/  SEL R216, R5, RZ, P0 ;  /* 0x000000ff05d87207 */ /* 0x000fe40000000000 */
[----:B------:R-:W-:Y:S02]  /*12dd0*/  SEL R5, RZ, 0x4, P1 ;  /* 0x00000004ff057807 */ /* 0x000fe40000800000 */
[----:B------:R-:W-:-:S02]  /*12de0*/  ISETP.GE.AND P2, PT, R237, UR4, PT ;  /* 0x00000004ed007c0c */ /* 0x000fc4000bf46270 */
[----:B------:R-:W-:Y:S01]  /*12df0*/  ISETP.NE.U32.AND P1, PT, R216, RZ, PT ;  /* 0x000000ffd800720c */ /* 0x000fe20003f25070 */
[----:B------:R-:W3:Y:S01]  /*12e00*/  LDL.LU.64 R236, [R1+0x8] ;  /* 0x0000080001ec7983 */ /* 0x000ee20000300a00 */
[----:B------:R-:W-:Y:S02]  /*12e10*/  SEL R216, R5, RZ, P0 ;  /* 0x000000ff05d87207 */ /* 0x000fe40000000000 */
[----:B------:R-:W-:Y:S02]  /*12e20*/  SEL R5, RZ, 0x4, P2 ;  /* 0x00000004ff057807 */ /* 0x000fe40001000000 */
[----:B------:R-:W-:Y:S02]  /*12e30*/  ISETP.NE.U32.AND P2, PT, R216, RZ, PT ;  /* 0x000000ffd800720c */ /* 0x000fe40003f45070 */
[----:B-1----:R-:W-:Y:S02]  /*12e40*/  LOP3.LUT R217, R217, 0x1f, RZ, 0xc0, !PT ;  /* 0x0000001fd9d97812 */ /* 0x002fe400078ec0ff */
[----:B------:R-:W-:-:S02]  /*12e50*/  SEL R216, R5, RZ, P0 ;  /* 0x000000ff05d87207 */ /* 0x000fc40000000000 */
[----:B------:R-:W-:Y:S02]  /*12e60*/  SEL R5, RZ, 0x4, P3 ;  /* 0x00000004ff057807 */ /* 0x000fe40001800000 */
[----:B------:R-:W-:Y:S02]  /*12e70*/  ISETP.GE.AND P4, PT, R217, UR4, PT ;  /* 0x00000004d9007c0c */ /* 0x000fe4000bf86270 */
[----:B------:R-:W-:Y:S02]  /*12e80*/  ISETP.NE.U32.AND P3, PT, R216, RZ, PT ;  /* 0x000000ffd800720c */ /* 0x000fe40003f65070 */
[----:B------:R-:W-:Y:S02]  /*12e90*/  SEL R216, R5, RZ, P0 ;  /* 0x000000ff05d87207 */ /* 0x000fe40000000000 */
[----:B------:R-:W-:Y:S02]  /*12ea0*/  SEL R5, RZ, 0x4, P4 ;  /* 0x00000004ff057807 */ /* 0x000fe40002000000 */
[----:B------:R-:W-:-:S02]  /*12eb0*/  ISETP.NE.U32.AND P4, PT, R216, RZ, PT ;  /* 0x000000ffd800720c */ /* 0x000fc40003f85070 */
[----:B------:R-:W-:Y:S01]  /*12ec0*/  SEL R5, R5, RZ, P0 ;  /* 0x000000ff05057207 */ /* 0x000fe20000000000 */
[----:B------:R-:W4:Y:S03]  /*12ed0*/  LDL.LU.64 R216, [R1+0x88] ;  /* 0x0000880001d87983 */ /* 0x000f260000300a00 */
[----:B------:R-:W-:Y:S02]  /*12ee0*/  ISETP.NE.U32.AND P0, PT, R5, RZ, PT ;  /* 0x000000ff0500720c */ /* 0x000fe40003f05070 */
[----:B------:R-:W2:Y:S01]  /*12ef0*/  LDL.LU R5, [R1+0x14c] ;  /* 0x00014c0001057983 */ /* 0x000ea20000300800 */
[----:B----4-:R-:W-:-:S05]  /*12f00*/  IMAD.WIDE R216, R13, 0x4, R216 ;  /* 0x000000040dd87825 */ /* 0x010fca00078e02d8 */
[----:B--2---:R1:W-:Y:S04]  /*12f10*/  LDGSTS.E [R5+0x7a000], desc[UR28][R216.64], P1 ;  /* 0x7a000000d8057fae */ /* 0x0043e8000892185c */
[----:B------:R-:W1:Y:S01]  /*12f20*/  LDL.LU.64 R216, [R1+0x68] ;  /* 0x0000680001d87983 */ /* 0x000e620000300a00 */
[----:B------:R-:W-:-:S04]  /*12f30*/  IMAD.WIDE R218, R13, 0x4, R218 ;  /* 0x000000040dda7825 */ /* 0x000fc800078e02da */
[C---:B------:R-:W-:Y:S01]  /*12f40*/  IMAD.WIDE R220, R13.reuse, 0x4, R220 ;  /* 0x000000040ddc7825 */ /* 0x040fe200078e02dc */
[----:B------:R2:W-:Y:S03]  /*12f50*/  LDGSTS.E [R5+0x7a008], desc[UR28][R218.64], P2 ;  /* 0x7a008000da057fae */ /* 0x0005e6000912185c */
[----:B------:R-:W-:Y:S01]  /*12f60*/  IMAD.WIDE R234, R13, 0x4, R234 ;  /* 0x000000040dea7825 */ /* 0x000fe200078e02ea */
[----:B------:R4:W-:Y:S04]  /*12f70*/  LDGSTS.E [R252+0x7a000], desc[UR28][R220.64], P3 ;  /* 0x7a000000dcfc7fae */ /* 0x0009e8000992185c */
[----:B------:R-:W-:Y:S04]  /*12f80*/  LDGSTS.E [R252+0x7a008], desc[UR28][R234.64], P4 ;  /* 0x7a008000eafc7fae */ /* 0x000fe8000a12185c */
[----:B------:R-:W2:Y:S04]  /*12f90*/  LDL.LU.64 R218, [R1+0x48] ;  /* 0x0000480001da7983 */ /* 0x000ea80000300a00 */
[----:B------:R-:W4:Y:S04]  /*12fa0*/  LDL.LU.64 R220, [R1+0x58] ;  /* 0x0000580001dc7983 */ /* 0x000f280000300a00 */
[----:B------:R-:W0:Y:S04]  /*12fb0*/  LDGDEPBAR ;  /* 0x00000000000079af */ /* 0x000e280000000000 */
[----:B------:R-:W3:Y:S01]  /*12fc0*/  LDL.LU.64 R234, [R1+0x28] ;  /* 0x0000280001ea7983 */ /* 0x000ee20000300a00 */
[----:B-1----:R-:W-:-:S05]  /*12fd0*/  IMAD.WIDE R216, R4, 0x4, R216 ;  /* 0x0000000404d87825 */ /* 0x002fca00078e02d8 */
[----:B------:R-:W-:Y:S04]  /*12fe0*/  LDGSTS.E [R6+0x50000], desc[UR28][R216.64], P0 ;  /* 0x50000000d8067fae */ /* 0x000fe8000812185c */
[----:B------:R-:W3:Y:S01]  /*12ff0*/  LDL.LU.64 R216, [R1+0x38] ;  /* 0x0000380001d87983 */ /* 0x000ee20000300a00 */
[----:B--2---:R-:W-:-:S04]  /*13000*/  IMAD.WIDE R218, R4, 0x4, R218 ;  /* 0x0000000404da7825 */ /* 0x004fc800078e02da */
[----:B----4-:R-:W-:-:S05]  /*13010*/  IMAD.WIDE R220, R4, 0x4, R220 ;  /* 0x0000000404dc7825 */ /* 0x010fca00078e02dc */
[----:B------:R3:W-:Y:S04]  /*13020*/  LDGSTS.E [R6+0x50400], desc[UR28][R220.64], P0 ;  /* 0x50400000dc067fae */ /* 0x0007e8000812185c */
[----:B------:R1:W-:Y:S01]  /*13030*/  LDGSTS.E [R6+0x50800], desc[UR28][R218.64], P0 ;  /* 0x50800000da067fae */ /* 0x0003e2000812185c */
[----:B---3--:R-:W-:-:S03]  /*13040*/  IMAD.WIDE R220, R4, 0x4, R234 ;  /* 0x0000000404dc7825 */ /* 0x008fc600078e02ea */
[----:B------:R-:W2:Y:S01]  /*13050*/  LDL.LU.64 R234, [R1+0x30] ;  /* 0x0000300001ea7983 */ /* 0x000ea20000300a00 */
[----:B-1----:R-:W-:-:S03]  /*13060*/  IMAD.WIDE R218, R4, 0x4, R240 ;  /* 0x0000000404da7825 */ /* 0x002fc600078e02f0 */
[----:B------:R-:W3:Y:S01]  /*13070*/  LDL.LU.64 R240, [R1+0x20] ;  /* 0x0000200001f07983 */ /* 0x000ee20000300a00 */
[----:B------:R-:W-:-:S04]  /*13080*/  IMAD.WIDE R238, R4, 0x4, R238 ;  /* 0x0000000404ee7825 */ /* 0x000fc800078e02ee */
[----:B------:R-:W-:-:S04]  /*13090*/  IMAD.WIDE R224, R4, 0x4, R224 ;  /* 0x0000000404e07825 */ /* 0x000fc800078e02e0 */
[----:B------:R-:W-:-:S04]  /*130a0*/  IMAD.WIDE R228, R4, 0x4, R228 ;  /* 0x0000000404e47825 */ /* 0x000fc800078e02e4 */
[----:B------:R-:W-:-:S05]  /*130b0*/  IMAD.WIDE R216, R4, 0x4, R216 ;  /* 0x0000000404d87825 */ /* 0x000fca00078e02d8 */
[----:B------:R1:W-:Y:S04]  /*130c0*/  LDGSTS.E [R6+0x50c00], desc[UR28][R216.64], P0 ;  /* 0x50c00000d8067fae */ /* 0x0003e8000812185c */
[----:B------:R4:W-:Y:S04]  /*130d0*/  LDGSTS.E [R6+0x51000], desc[UR28][R220.64], P0 ;  /* 0x51000000dc067fae */ /* 0x0009e8000812185c */
[----:B------:R-:W-:Y:S01]  /*130e0*/  LDGSTS.E [R6+0x51400], desc[UR28][R218.64], P0 ;  /* 0x51400000da067fae */ /* 0x000fe2000812185c */
[----:B-1----:R-:W-:-:S03]  /*130f0*/  IMAD.WIDE R216, R4, 0x4, R236 ;  /* 0x0000000404d87825 */ /* 0x002fc600078e02ec */
[----:B------:R-:W3:Y:S01]  /*13100*/  LDL.LU.64 R236, [R1+0x10] ;  /* 0x0000100001ec7983 */ /* 0x000ee20000300a00 */
[----:B----4-:R-:W-:-:S03]  /*13110*/  IMAD.WIDE R220, R4, 0x4, R244 ;  /* 0x0000000404dc7825 */ /* 0x010fc600078e02f4 */
[----:B------:R-:W4:Y:S04]  /*13120*/  LDL.LU.64 R244, [R1+0x40] ;  /* 0x0000400001f47983 */ /* 0x000f280000300a00 */
[----:B------:R-:W2:Y:S04]  /*13130*/  LDL.LU.64 R218, [R1+0x50] ;  /* 0x0000500001da7983 */ /* 0x000ea80000300a00 */
[----:B------:R-:W-:Y:S01]  /*13140*/  LDGSTS.E [R6+0x51800], desc[UR28][R216.64], P0 ;  /* 0x51800000d8067fae */ /* 0x000fe2000812185c */
[----:B------:R-:W-:-:S03]  /*13150*/  IMAD.WIDE R232, R4, 0x4, R232 ;  /* 0x0000000404e87825 */ /* 0x000fc600078e02e8 */
[----:B------:R-:W-:Y:S01]  /*13160*/  LDGSTS.E [R6+0x51c00], desc[UR28][R220.64], P0 ;  /* 0x51c00000dc067fae */ /* 0x000fe2000812185c */
[----:B------:R-:W-:-:S03]  /*13170*/  IMAD.WIDE R248, R4, 0x4, R248 ;  /* 0x0000000404f87825 */ /* 0x000fc600078e02f8 */
[----:B------:R-:W-:Y:S04]  /*13180*/  LDGSTS.E [R6+0x52000], desc[UR28][R238.64], P0 ;  /* 0x52000000ee067fae */ /* 0x000fe8000812185c */
[----:B------:R-:W3:Y:S01]  /*13190*/  LDL.LU.64 R216, [R1+0x60] ;  /* 0x0000600001d87983 */ /* 0x000ee20000300a00 */
        /* <DEDUP_REMOVED lines=13> */
[----:B------:R4:W-:Y:S01]  /*13270*/  LDGSTS.E [R6+0x53c00], desc[UR28][R20.64], P0 ;  /* 0x53c0000014067fae */ /* 0x0009e2000812185c */
        /* <DEDUP_REMOVED lines=91> */
[----:B------:R-:W-:Y:S01]  /*13830*/  LDGSTS.E [R6+0x5fc00], desc[UR28][R212.64], P0 ;  /* 0x5fc00000d4067fae */ /* 0x000fe2000812185c */
[----:B----4-:R-:W-:-:S04]  /*13840*/  IMAD.WIDE R20, R4, 0x4, R244 ;  /* 0x0000000404147825 */ /* 0x010fc800078e02f4 */
[----:B--2---:R-:W-:-:S04]  /*13850*/  IMAD.WIDE R10, R4, 0x4, R218 ;  /* 0x00000004040a7825 */ /* 0x004fc800078e02da */
[----:B---3--:R-:W-:-:S05]  /*13860*/  IMAD.WIDE R2, R4, 0x4, R216 ;  /* 0x0000000404027825 */ /* 0x008fca00078e02d8 */
[----:B------:R1:W-:Y:S04]  /*13870*/  LDGSTS.E [R17+0x50200], desc[UR28][R2.64], P0 ;  /* 0x5020000002117fae */ /* 0x0003e8000812185c */
[----:B------:R-:W-:Y:S04]  /*13880*/  LDGSTS.E [R17+0x50600], desc[UR28][R10.64], P0 ;  /* 0x506000000a117fae */ /* 0x000fe8000812185c */
[----:B------:R-:W-:Y:S01]  /*13890*/  LDGSTS.E [R17+0x50a00], desc[UR28][R20.64], P0 ;  /* 0x50a0000014117fae */ /* 0x000fe2000812185c */
[----:B-1----:R-:W-:-:S05]  /*138a0*/  IMAD.WIDE R2, R4, 0x4, R234 ;  /* 0x0000000404027825 */ /* 0x002fca00078e02ea */
[----:B------:R1:W-:Y:S02]  /*138b0*/  LDGSTS.E [R17+0x50e00], desc[UR28][R2.64], P0 ;  /* 0x50e0000002117fae */ /* 0x0003e4000812185c */
[C---:B-1----:R-:W-:Y:S02]  /*138c0*/  IMAD.WIDE R2, R4.reuse, 0x4, R14 ;  /* 0x0000000404027825 */ /* 0x042fe400078e020e */
[----:B------:R-:W5:Y:S04]  /*138d0*/  LDL.LU.64 R14, [R1+0x6b8] ;  /* 0x0006b800010e7983 */ /* 0x000f680000300a00 */
[----:B------:R1:W-:Y:S04]  /*138e0*/  STL [R1], RZ ;  /* 0x000000ff01007387 */ /* 0x0003e80000100800 */
[----:B------:R1:W-:Y:S04]  /*138f0*/  STL [R1+0x4], RZ ;  /* 0x000004ff01007387 */ /* 0x0003e80000100800 */
        /* <DEDUP_REMOVED lines=121> */
[----:B------:R1:W-:Y:S01]  /*14090*/  STL [R1+0x1ec], RZ ;  /* 0x0001ecff01007387 */ /* 0x0003e20000100800 */
[----:B------:R-:W-:-:S03]  /*140a0*/  IMAD.WIDE R20, R4, 0x4, R236 ;  /* 0x0000000404147825 */ /* 0x000fc600078e02ec */
[----:B------:R1:W-:Y:S04]  /*140b0*/  STL [R1+0x1f0], RZ ;  /* 0x0001f0ff01007387 */ /* 0x0003e80000100800 */
[----:B------:R1:W-:Y:S04]  /*140c0*/  STL [R1+0x1f4], RZ ;  /* 0x0001f4ff01007387 */ /* 0x0003e80000100800 */
[----:B------:R1:W-:Y:S04]  /*140d0*/  STL [R1+0x1f8], RZ ;  /* 0x0001f8ff01007387 */ /* 0x0003e80000100800 */
[----:B------:R1:W-:Y:S04]  /*140e0*/  STL [R1+0x1fc], RZ ;  /* 0x0001fcff01007387 */ /* 0x0003e80000100800 */
[----:B------:R-:W2:Y:S01]  /*140f0*/  LDL R236, [R1+0x200] ;  /* 0x0002000001ec7983 */ /* 0x000ea20000100800 */
[----:B------:R-:W-:-:S04]  /*14100*/  IMAD.WIDE R10, R4, 0x4, R240 ;  /* 0x00000004040a7825 */ /* 0x000fc800078e02f0 */
[C---:B------:R-:W-:Y:S01]  /*14110*/  IMAD.WIDE R242, R4.reuse, 0x4, R242 ;  /* 0x0000000404f27825 */ /* 0x040fe200078e02f2 */
[----:B------:R-:W-:Y:S03]  /*14120*/  LDGSTS.E [R17+0x51200], desc[UR28][R10.64], P0 ;  /* 0x512000000a117fae */ /* 0x000fe6000812185c */
        /* <DEDUP_REMOVED lines=23> */
[----:B------:R3:W-:Y:S03]  /*142a0*/  LDGSTS.E [R17+0x54200], desc[UR28][R26.64], P0 ;  /* 0x542000001a117fae */ /* 0x0007e6000812185c */
        /* <DEDUP_REMOVED lines=86> */
[----:B------:R-:W-:Y:S01]  /*14810*/  IMAD.WIDE R214, R4, 0x4, R214 ;  /* 0x0000000404d67825 */ /* 0x000fe200078e02d6 */
[----:B------:R1:W-:Y:S04]  /*14820*/  LDGSTS.E [R17+0x5f200], desc[UR28][R202.64], P0 ;  /* 0x5f200000ca117fae */ /* 0x0003e8000812185c */
[----:B------:R1:W-:Y:S04]  /*14830*/  LDGSTS.E [R17+0x5f600], desc[UR28][R206.64], P0 ;  /* 0x5f600000ce117fae */ /* 0x0003e8000812185c */
[----:B------:R1:W-:Y:S04]  /*14840*/  LDGSTS.E [R17+0x5fa00], desc[UR28][R210.64], P0 ;  /* 0x5fa00000d2117fae */ /* 0x0003e8000812185c */
[----:B------:R1:W-:Y:S01]  /*14850*/  LDGSTS.E [R17+0x5fe00], desc[UR28][R214.64], P0 ;  /* 0x5fe00000d6117fae */ /* 0x0003e2000812185c */
[----:B------:R-:W-:-:S03]  /*14860*/  CS2R R24, SRZ ;  /* 0x0000000000187805 */ /* 0x000fc6000001ff00 */
[----:B------:R-:W0:Y:S01]  /*14870*/  LDGDEPBAR ;  /* 0x00000000000079af */ /* 0x000e220000000000 */
[----:B---3--:R-:W-:Y:S02]  /*14880*/  CS2R R26, SRZ ;  /* 0x00000000001a7805 */ /* 0x008fe4000001ff00 */
[----:B------:R-:W-:Y:S02]  /*14890*/  CS2R R28, SRZ ;  /* 0x00000000001c7805 */ /* 0x000fe4000001ff00 */
[----:B----4-:R-:W-:Y:S02]  /*148a0*/  CS2R R30, SRZ ;  /* 0x00000000001e7805 */ /* 0x010fe4000001ff00 */
[----:B------:R-:W-:Y:S02]  /*148b0*/  CS2R R32, SRZ ;  /* 0x0000000000207805 */ /* 0x000fe4000001ff00 */
[----:B-1----:R-:W-:Y:S02]  /*148c0*/  CS2R R34, SRZ ;  /* 0x0000000000227805 */ /* 0x002fe4000001ff00 */
[----:B------:R-:W-:-:S02]  /*148d0*/  CS2R R36, SRZ ;  /* 0x0000000000247805 */ /* 0x000fc4000001ff00 */
[----:B------:R-:W-:Y:S02]  /*148e0*/  CS2R R38, SRZ ;  /* 0x0000000000267805 */ /* 0x000fe4000001ff00 */
[----:B------:R-:W-:Y:S02]  /*148f0*/  CS2R R40, SRZ ;  /* 0x0000000000287805 */ /* 0x000fe4000001ff00 */
[----:B------:R-:W-:Y:S02]  /*14900*/  CS2R R42, SRZ ;  /* 0x00000000002a7805 */ /* 0x000fe4000001ff00 */
[----:B------:R-:W-:Y:S02]  /*14910*/  CS2R R44, SRZ ;  /* 0x00000000002c7805 */ /* 0x000fe4000001ff00 */
[----:B------:R-:W-:Y:S02]  /*14920*/  CS2R R46, SRZ ;  /* 0x00000000002e7805 */ /* 0x000fe4000001ff00 */
        /* <DEDUP_REMOVED lines=28> */
[----:B--2---:R-:W-:Y:S02]  /*14af0*/  ISETP.GE.AND P0, PT, R236, 0x20, PT ;  /* 0x00000020ec00780c */ /* 0x004fe40003f06270 */
        /* <DEDUP_REMOVED lines=23> */
[----:B------:R-:W-:Y:S01]  /*14c70*/  CS2R R150, SRZ ;  /* 0x0000000000967805 */ /* 0x000fe2000001ff00 */
[----:B------:R-:W-:Y:S06]  /*14c80*/  @!P0 BRA `(.L_x_0) ;  /* 0x0000009800c48947 */ /* 0x000fec0003800000 */
[----:B------:R-:W2:Y:S01]  /*14c90*/  LDL.LU R234, [R1+0x224] ;  /* 0x0002240001ea7983 */ /* 0x000ea20000300800 */
[----:B------:R-:W-:Y:S01]  /*14ca0*/  SHF.R.S32.HI R3, RZ, 0x1f, R236 ;  /* 0x0000001fff037819 */ /* 0x000fe200000114ec */
[----:B------:R-:W-:Y:S01]  /*14cb0*/  ULDC UR4, c[0x0][0x238] ;  /* 0x00008e0000047ab9 */ /* 0x000fe20000000800 */
[----:B-----5:R-:W-:Y:S01]  /*14cc0*/  SHF.R.S32.HI R2, RZ, 0x1f, R0 ;  /* 0x0000001fff027819 */ /* 0x020fe20000011400 */
[----:B------:R-:W3:Y:S01]  /*14cd0*/  LDL.LU R217, [R1+0x228] ;  /* 0x0002280001d97983 */ /* 0x000ee20000300800 */
[----:B------:R-:W-:Y:S01]  /*14ce0*/  ULDC UR5, c[0x0][0x238] ;  /* 0x00008e0000057ab9 */ /* 0x000fe20000000800 */
[----:B------:R-:W-:Y:S01]  /*14cf0*/  ULDC UR6, c[0x0][0x238] ;  /* 0x00008e0000067ab9 */ /* 0x000fe20000000800 */
[----:B------:R-:W1:Y:S01]  /*14d00*/  LDC.64 R26, c[0x0][0x218] ;  /* 0x00008600ff1a7b82 */ /* 0x000e620000000a00 */
[----:B------:R-:W4:Y:S04]  /*14d10*/  LDL.LU R218, [R1+0x204] ;  /* 0x0002040001da7983 */ /* 0x000f280000300800 */
[----:B------:R-:W4:Y:S03]  /*14d20*/  LDL.LU R221, [R1+0x210] ;  /* 0x0002100001dd7983 */ /* 0x000f260000300800 */
[----:B------:R-:W1:Y:S01]  /*14d30*/  LDC.64 R24, c[0x0][0x210] ;  /* 0x00008400ff187b82 */ /* 0x000e620000000a00 */
[----:B------:R-:W4:Y:S04]  /*14d40*/  LDL.LU R219, [R1+0x214] ;  /* 0x0002140001db7983 */ /* 0x000f280000300800 */
[----:B------:R-:W4:Y:S04]  /*14d50*/  LDL.LU R235, [R1+0x218] ;  /* 0x0002180001eb7983 */ /* 0x000f280000300800 */
[----:B------:R-:W4:Y:S04]  /*14d60*/  LDL.LU R5, [R1+0x21c] ;  /* 0x00021c0001057983 */ /* 0x000f280000300800 */
[----:B------:R-:W4:Y:S04]  /*14d70*/  LDL.LU R237, [R1+0x220] ;  /* 0x0002200001ed7983 */ /* 0x000f280000300800 */
[----:B------:R-:W4:Y:S04]  /*14d80*/  LDL.LU R252, [R1+0x22c] ;  /* 0x00022c0001fc7983 */ /* 0x000f280000300800 */
[----:B------:R-:W4:Y:S04]  /*14d90*/  LDL.LU R239, [R1+0x230] ;  /* 0x0002300001ef7983 */ /* 0x000f280000300800 */
[----:B------:R-:W4:Y:S04]  /*14da0*/  LDL.LU R241, [R1+0x234] ;  /* 0x0002340001f17983 */ /* 0x000f280000300800 */
[----:B------:R-:W4:Y:S01]  /*14db0*/  LDL.LU R238, [R1+0x238] ;  /* 0x0002380001ee7983 */ /* 0x000f220000300800 */
[----:B------:R-:W-:-:S03]  /*14dc0*/  LEA.HI R3, R3, R236, RZ, 0x5 ;  /* 0x000000ec03037211 */ /* 0x000fc600078f28ff */
[----:B------:R-:W4:Y:S04]  /*14dd0*/  LDL.LU R245, [R1+0x23c] ;  /* 0x00023c0001f57983 */ /* 0x000f280000300800 */
[----:B------:R-:W4:Y:S04]  /*14de0*/  LDL.LU R244, [R1+0x240] ;  /* 0x0002400001f47983 */ /* 0x000f280000300800 */
[----:B------:R-:W-:Y:S04]  /*14df0*/  STL [R1+0x6c0], R16 ;  /* 0x0006c01001007387 */ /* 0x000fe80000100800 */
[----:B------:R-:W-:Y:S04]  /*14e00*/  STL [R1+0x6bc], R15 ;  /* 0x0006bc0f01007387 */ /* 0x000fe80000100800 */
[----:B------:R-:W-:Y:S04]  /*14e10*/  STL [R1+0x6b8], R12 ;  /* 0x0006b80c01007387 */ /* 0x000fe80000100800 */
[----:B------:R-:W-:Y:S04]  /*14e20*/  STL [R1+0x6b4], R7 ;  /* 0x0006b40701007387 */ /* 0x000fe80000100800 */
[----:B------:R-:W4:Y:S04]  /*14e30*/  LDL.LU R220, [R1+0x244] ;  /* 0x0002440001dc7983 */ /* 0x000f280000300800 */
[----:B------:R-:W4:Y:S04]  /*14e40*/  LDL.LU R240, [R1+0x248] ;  /* 0x0002480001f07983 */ /* 0x000f280000300800 */
[----:B------:R3:W-:Y:S04]  /*14e50*/  STL [R1+0x60c], R3 ;  /* 0x00060c0301007387 */ /* 0x0007e80000100800 */
[----:B------:R-:W4:Y:S04]  /*14e60*/  LDL.LU R216, [R1+0x24c] ;  /* 0x00024c0001d87983 */ /* 0x000f280000300800 */
[----:B------:R-:W4:Y:S01]  /*14e70*/  LDL.LU R236, [R1+0x250] ;  /* 0x0002500001ec7983 */ /* 0x000f220000300800 */
[----:B--2---:R-:W-:-:S02]  /*14e80*/  IADD3 R178, P2, R0, R234, RZ ;  /* 0x000000ea00b27210 */ /* 0x004fc40007f5e0ff */
[----:B---3--:R-:W-:Y:S02]  /*14e90*/  IADD3 R3, P3, R0, R217, RZ ;  /* 0x000000d900037210 */ /* 0x008fe40007f7e0ff */
[-C--:B------:R-:W-:Y:S02]  /*14ea0*/  LEA.HI.X.SX32 R179, R234, R2.reuse, 0x1, P2 ;  /* 0x00000002eab37211 */ /* 0x080fe400010f0eff */
[----:B------:R-:W2:Y:S01]  /*14eb0*/  LDL.LU R234, [R1+0x254] ;  /* 0x0002540001ea7983 */ /* 0x000ea20000300800 */
[----:B------:R-:W-:Y:S02]  /*14ec0*/  LEA.HI.X.SX32 R223, R217, R2, 0x1, P3 ;  /* 0x00000002d9df7211 */ /* 0x000fe400018f0eff */
[----:B----4-:R-:W-:Y:S01]  /*14ed0*/  IADD3 R8, P4, R0, R218, RZ ;  /* 0x000000da00087210 */ /* 0x010fe20007f9e0ff */
[----:B------:R-:W3:Y:S03]  /*14ee0*/  LDL.LU R217, [R1+0x258] ;  /* 0x0002580001d97983 */ /* 0x000ee60000300800 */
[----:B------:R-:W-:-:S02]  /*14ef0*/  LEA.HI.X.SX32 R225, R218, R2, 0x1, P4 ;  /* 0x00000002dae17211 */ /* 0x000fc400020f0eff */
[----:B------:R-:W4:Y:S01]  /*14f00*/  LDL.LU R218, [R1+0x25c] ;  /* 0x00025c0001da7983 */ /* 0x000f220000300800 */
[C---:B------:R-:W-:Y:S02]  /*14f10*/  IADD3 R10, P6, R0.reuse, R219, RZ ;  /* 0x000000db000a7210 */ /* 0x040fe40007fde0ff */
[C---:B------:R-:W-:Y:S02]  /*14f20*/  IADD3 R9, P5, R0.reuse, R221, RZ ;  /* 0x000000dd00097210 */ /* 0x040fe40007fbe0ff */
[C---:B------:R-:W-:Y:S02]  /*14f30*/  IADD3 R11, P0, R0.reuse, R235, RZ ;  /* 0x000000eb000b7210 */ /* 0x040fe40007f1e0ff */
[C---:B------:R-:W-:Y:S02]  /*14f40*/  IADD3 R17, P1, R0.reuse, R5, RZ ;  /* 0x0000000500117210 */ /* 0x040fe40007f3e0ff */
[-C--:B------:R-:W-:Y:S02]  /*14f50*/  LEA.HI.X.SX32 R229, R219, R2.reuse, 0x1, P6 ;  /* 0x00000002dbe57211 */ /* 0x080fe400030f0eff */
[----:B------:R-:W-:Y:S01]  /*14f60*/  IADD3 R118, P2, R0, R237, RZ ;  /* 0x000000ed00767210 */ /* 0x000fe20007f5e0ff */
[----:B------:R-:W2:Y:S01]  /*14f70*/  LDL.LU R219, [R1+0x260] ;  /* 0x0002600001db7983 */ /* 0x000ea20000300800 */
[----:B------:R-:W-:-:S02]  /*14f80*/  LEA.HI.X.SX32 R227, R221, R2, 0x1, P5 ;  /* 0x00000002dde37211 */ /* 0x000fc400028f0eff */
[----:B------:R-:W-:Y:S01]  /*14f90*/  IADD3 R119, P3, R0, R252, RZ ;  /* 0x000000fc00777210 */ /* 0x000fe20007f7e0ff */
[----:B------:R-:W2:Y:S01]  /*14fa0*/  LDL.LU R221, [R1+0x264] ;  /* 0x0002640001dd7983 */ /* 0x000ea20000300800 */
[-C--:B------:R-:W-:Y:S02]  /*14fb0*/  LEA.HI.X.SX32 R231, R235, R2.reuse, 0x1, P0 ;  /* 0x00000002ebe77211 */ /* 0x080fe400000f0eff */
[-C--:B------:R-:W-:Y:S02]  /*14fc0*/  LEA.HI.X.SX32 R233, R5, R2.reuse, 0x1, P1 ;  /* 0x0000000205e97211 */ /* 0x080fe400008f0eff */
[-C--:B------:R-:W-:Y:S01]  /*14fd0*/  LEA.HI.X.SX32 R235, R237, R2.reuse, 0x1, P2 ;  /* 0x00000002edeb7211 */ /* 0x080fe200010f0eff */
[----:B------:R-:W2:Y:S01]  /*14fe0*/  LDL.LU R5, [R1+0x268] ;  /* 0x0002680001057983 */ /* 0x000ea20000300800 */
[----:B------:R-:W-:-:S03]  /*14ff0*/  LEA.HI.X.SX32 R237, R252, R2, 0x1, P3 ;  /* 0x00000002fced7211 */ /* 0x000fc600018f0eff */
[----:B------:R-:W2:Y:S04]  /*15000*/  LDL.LU R252, [R1+0x26c] ;  /* 0x00026c0001fc7983 */ /* 0x000ea80000300800 */
[----:B------:R-:W2:Y:S01]  /*15010*/  LDL.LU R228, [R1+0x270] ;  /* 0x0002700001e47983 */ /* 0x000ea20000300800 */
[C---:B------:R-:W-:Y:S02]  /*15020*/  IADD3 R122, P6, R0.reuse, R238, RZ ;  /* 0x000000ee007a7210 */ /* 0x040fe40007fde0ff */
[----:B------:R-:W-:Y:S01]  /*15030*/  IADD3 R123, P0, R0, R245, RZ ;  /* 0x000000f5007b7210 */ /* 0x000fe20007f1e0ff */
[----:B------:R-:W2:Y:S01]  /*15040*/  LDL.LU R224, [R1+0x274] ;  /* 0x0002740001e07983 */ /* 0x000ea20000300800 */
[-C--:B------:R-:W-:Y:S02]  /*15050*/  LEA.HI.X.SX32 R243, R238, R2.reuse, 0x1, P6 ;  /* 0x00000002eef37211 */ /* 0x080fe400030f0eff */
[----:B------:R-:W-:Y:S01]  /*15060*/  LEA.HI.X.SX32 R245, R245, R2, 0x1, P0 ;  /* 0x00000002f5f57211 */ /* 0x000fe200000f0eff */
[----:B------:R-:W2:Y:S01]  /*15070*/  LDL.LU R238, [R1+0x278] ;  /* 0x0002780001ee7983 */ /* 0x000ea20000300800 */
[----:B------:R-:W-:-:S04]  /*15080*/  IADD3 R124, P1, R0, R244, RZ ;  /* 0x000000f4007c7210 */ /* 0x000fc80007f3e0ff */
[----:B------:R-:W-:Y:S02]  /*15090*/  LEA.HI.X.SX32 R247, R244, R2, 0x1, P1 ;  /* 0x00000002f4f77211 */ /* 0x000fe400008f0eff */
[----:B------:R-:W-:-:S04]  /*150a0*/  IADD3 R125, P2, R0, R220, RZ ;  /* 0x000000dc007d7210 */ /* 0x000fc80007f5e0ff */
[----:B------:R-:W-:Y:S02]  /*150b0*/  LEA.HI.X.SX32 R249, R220, R2, 0x1, P2 ;  /* 0x00000002dcf97211 */ /* 0x000fe400010f0eff */
[----:B---3--:R-:W-:-:S05]  /*150c0*/  IADD3 R130, P0, R0, R217, RZ ;  /* 0x000000d900827210 */ /* 0x008fca0007f1e0ff */
[----:B------:R3:W-:Y:S01]  /*150d0*/  STL [R1+0x808], R130 ;  /* 0x0008088201007387 */ /* 0x0007e20000100800 */
[----:B----4-:R-:W-:-:S03]  /*150e0*/  IADD3 R131, P1, R0, R218, RZ ;  /* 0x000000da00837210 */ /* 0x010fc60007f3e0ff */
[----:B------:R-:W4:Y:S04]  /*150f0*/  LDL.LU R244, [R1+0x27c] ;  /* 0x00027c0001f47983 */ /* 0x000f280000300800 */
[----:B------:R1:W-:Y:S04]  /*15100*/  STL [R1+0x804], R131 ;  /* 0x0008048301007387 */ /* 0x0003e80000100800 */
[----:B------:R-:W4:Y:S01]  /*15110*/  LDL.LU R220, [R1+0x280] ;  /* 0x0002800001dc7983 */ /* 0x000f220000300800 */
[C---:B------:R-:W-:Y:S02]  /*15120*/  IADD3 R120, P4, R0.reuse, R239, RZ ;  /* 0x000000ef00787210 */ /* 0x040fe40007f9e0ff */
[----:B------:R-:W-:-:S02]  /*15130*/  IADD3 R121, P5, R0, R241, RZ ;  /* 0x000000f100797210 */ /* 0x000fc40007fbe0ff */
[C---:B------:R-:W-:Y:S02]  /*15140*/  IADD3 R126, P3, R0.reuse, R240, RZ ;  /* 0x000000f0007e7210 */ /* 0x040fe40007f7e0ff */
[----:B------:R-:W-:Y:S02]  /*15150*/  LEA.HI.X.SX32 R239, R239, R2, 0x1, P4 ;  /* 0x00000002efef7211 */ /* 0x000fe400020f0eff */
[C---:B------:R-:W-:Y:S02]  /*15160*/  IADD3 R127, P4, R0.reuse, R216, RZ ;  /* 0x000000d8007f7210 */ /* 0x040fe40007f9e0ff */
[----:B------:R-:W-:Y:S02]  /*15170*/  LEA.HI.X.SX32 R241, R241, R2, 0x1, P5 ;  /* 0x00000002f1f17211 */ /* 0x000fe400028f0eff */
[C---:B--2---:R-:W-:Y:S02]  /*15180*/  IADD3 R132, P2, R0.reuse, R219, RZ ;  /* 0x000000db00847210 */ /* 0x044fe40007f5e0ff */
[----:B------:R-:W-:-:S02]  /*15190*/  IADD3 R128, P5, R0, R236, RZ ;  /* 0x000000ec00807210 */ /* 0x000fc40007fbe0ff */
[-C--:B------:R-:W-:Y:S02]  /*151a0*/  LEA.HI.X.SX32 R251, R240, R2.reuse, 0x1, P3 ;  /* 0x00000002f0fb7211 */ /* 0x080fe400018f0eff */
[----:B------:R-:W-:Y:S02]  /*151b0*/  IADD3 R133, P3, R0, R221, RZ ;  /* 0x000000dd00857210 */ /* 0x000fe40007f7e0ff */
[----:B---3--:R-:W-:Y:S01]  /*151c0*/  LEA.HI.X.SX32 R130, R216, R2, 0x1, P4 ;  /* 0x00000002d8827211 */ /* 0x008fe200020f0eff */
[----:B------:R2:W-:Y:S01]  /*151d0*/  STL [R1+0x800], R132 ;  /* 0x0008008401007387 */ /* 0x0005e20000100800 */
[C---:B------:R-:W-:Y:S02]  /*151e0*/  IADD3 R129, P6, R0.reuse, R234, RZ ;  /* 0x000000ea00817210 */ /* 0x040fe40007fde0ff */
[----:B------:R-:W-:Y:S01]  /*151f0*/  IADD3 R134, P4, R0, R5, RZ ;  /* 0x0000000500867210 */ /* 0x000fe20007f9e0ff */
[----:B------:R-:W3:Y:S01]  /*15200*/  LDL.LU R240, [R1+0x284] ;  /* 0x0002840001f07983 */ /* 0x000ee20000300800 */
[----:B-1----:R-:W-:-:S02]  /*15210*/  LEA.HI.X.SX32 R131, R236, R2, 0x1, P5 ;  /* 0x00000002ec837211 */ /* 0x002fc400028f0eff */
[----:B------:R-:W-:Y:S01]  /*15220*/  IADD3 R135, P5, R0, R252, RZ ;  /* 0x000000fc00877210 */ /* 0x000fe20007fbe0ff */
[----:B------:R1:W-:Y:S01]  /*15230*/  STL [R1+0x7fc], R133 ;  /* 0x0007fc8501007387 */ /* 0x0003e20000100800 */
[----:B--2---:R-:W-:-:S03]  /*15240*/  LEA.HI.X.SX32 R132, R234, R2, 0x1, P6 ;  /* 0x00000002ea847211 */ /* 0x004fc600030f0eff */
[----:B------:R-:W2:Y:S01]  /*15250*/  LDL.LU R216, [R1+0x288] ;  /* 0x0002880001d87983 */ /* 0x000ea20000300800 */
[----:B------:R-:W-:-:S03]  /*15260*/  IADD3 R136, P6, R0, R228, RZ ;  /* 0x000000e400887210 */ /* 0x000fc60007fde0ff */
[----:B------:R1:W-:Y:S04]  /*15270*/  STL [R1+0x7f8], R134 ;  /* 0x0007f88601007387 */ /* 0x0003e80000100800 */
[----:B------:R-:W2:Y:S01]  /*15280*/  LDL.LU R236, [R1+0x28c] ;  /* 0x00028c0001ec7983 */ /* 0x000ea20000300800 */
[----:B-1----:R-:W-:-:S03]  /*15290*/  LEA.HI.X.SX32 R133, R217, R2, 0x1, P0 ;  /* 0x00000002d9857211 */ /* 0x002fc600000f0eff */
[----:B------:R1:W-:Y:S04]  /*152a0*/  STL [R1+0x7f4], R135 ;  /* 0x0007f48701007387 */ /* 0x0003e80000100800 */
[----:B------:R-:W2:Y:S01]  /*152b0*/  LDL.LU R234, [R1+0x290] ;  /* 0x0002900001ea7983 */ /* 0x000ea20000300800 */
[----:B------:R-:W-:-:S03]  /*152c0*/  IADD3 R137, P0, R0, R224, RZ ;  /* 0x000000e000897210 */ /* 0x000fc60007f1e0ff */
[----:B------:R1:W-:Y:S04]  /*152d0*/  STL [R1+0x7f0], R136 ;  /* 0x0007f08801007387 */ /* 0x0003e80000100800 */
[----:B------:R-:W2:Y:S01]  /*152e0*/  LDL.LU R217, [R1+0x294] ;  /* 0x0002940001d97983 */ /* 0x000ea20000300800 */
[----:B------:R-:W-:Y:S02]  /*152f0*/  LEA.HI.X.SX32 R134, R218, R2, 0x1, P1 ;  /* 0x00000002da867211 */ /* 0x000fe400008f0eff */
[----:B------:R-:W-:Y:S01]  /*15300*/  IADD3 R138, P1, R0, R238, RZ ;  /* 0x000000ee008a7210 */ /* 0x000fe20007f3e0ff */
[----:B------:R1:W-:Y:S04]  /*15310*/  STL [R1+0x7ec], R137 ;  /* 0x0007ec8901007387 */ /* 0x0003e80000100800 */
[----:B------:R-:W2:Y:S01]  /*15320*/  LDL.LU R218, [R1+0x298] ;  /* 0x0002980001da7983 */ /* 0x000ea20000300800 */
[----:B-1----:R-:W-:-:S03]  /*15330*/  LEA.HI.X.SX32 R135, R219, R2, 0x1, P2 ;  /* 0x00000002db877211 */ /* 0x002fc600010f0eff */
[----:B------:R1:W-:Y:S04]  /*15340*/  STL [R1+0x7e8], R138 ;  /* 0x0007e88a01007387 */ /* 0x0003e80000100800 */
[----:B------:R-:W2:Y:S01]  /*15350*/  LDL.LU R219, [R1+0x29c] ;  /* 0x00029c0001db7983 */ /* 0x000ea20000300800 */
[-C--:B------:R-:W-:Y:S02]  /*15360*/  LEA.HI.X.SX32 R136, R221, R2.reuse, 0x1, P3 ;  /* 0x00000002dd887211 */ /* 0x080fe400018f0eff */
[----:B------:R-:W-:Y:S02]  /*15370*/  LEA.HI.X.SX32 R137, R5, R2, 0x1, P4 ;  /* 0x0000000205897211 */ /* 0x000fe400020f0eff */
[----:B----4-:R-:W-:-:S05]  /*15380*/  IADD3 R139, P2, R0, R244, RZ ;  /* 0x000000f4008b7210 */ /* 0x010fca0007f5e0ff */
[----:B------:R4:W-:Y:S01]  /*15390*/  STL [R1+0x7e4], R139 ;  /* 0x0007e48b01007387 */ /* 0x0009e20000100800 */
[----:B------:R-:W-:-:S03]  /*153a0*/  IADD3 R140, P3, R0, R220, RZ ;  /* 0x000000dc008c7210 */ /* 0x000fc60007f7e0ff */
[----:B------:R-:W2:Y:S04]  /*153b0*/  LDL.LU R221, [R1+0x2a0] ;  /* 0x0002a00001dd7983 */ /* 0x000ea80000300800 */
[----:B------:R4:W-:Y:S04]  /*153c0*/  STL [R1+0x7e0], R140 ;  /* 0x0007e08c01007387 */ /* 0x0009e80000100800 */
[----:B------:R-:W2:Y:S01]  /*153d0*/  LDL.LU R5, [R1+0x2a4] ;  /* 0x0002a40001057983 */ /* 0x000ea20000300800 */
[-C--:B-1----:R-:W-:Y:S02]  /*153e0*/  LEA.HI.X.SX32 R138, R252, R2.reuse, 0x1, P5 ;  /* 0x00000002fc8a7211 */ /* 0x082fe400028f0eff */
[----:B----4-:R-:W-:-:S02]  /*153f0*/  LEA.HI.X.SX32 R139, R228, R2, 0x1, P6 ;  /* 0x00000002e48b7211 */ /* 0x010fc400030f0eff */
[----:B------:R-:W-:Y:S02]  /*15400*/  LEA.HI.X.SX32 R140, R224, R2, 0x1, P0 ;  /* 0x00000002e08c7211 */ /* 0x000fe400000f0eff */
[----:B---3--:R-:W-:-:S05]  /*15410*/  IADD3 R141, P4, R0, R240, RZ ;  /* 0x000000f0008d7210 */ /* 0x008fca0007f9e0ff */
[----:B------:R1:W-:Y:S01]  /*15420*/  STL [R1+0x7dc], R141 ;  /* 0x0007dc8d01007387 */ /* 0x0003e20000100800 */
[----:B--2---:R-:W-:-:S03]  /*15430*/  IADD3 R142, P5, R0, R216, RZ ;  /* 0x000000d8008e7210 */ /* 0x004fc60007fbe0ff */
[----:B------:R-:W2:Y:S04]  /*15440*/  LDL.LU R252, [R1+0x2a8] ;  /* 0x0002a80001fc7983 */ /* 0x000ea80000300800 */
[----:B------:R3:W-:Y:S01]  /*15450*/  STL [R1+0x7d8], R142 ;  /* 0x0007d88e01007387 */ /* 0x0007e20000100800 */
[----:B------:R-:W-:-:S03]  /*15460*/  IADD3 R143, P6, R0, R236, RZ ;  /* 0x000000ec008f7210 */ /* 0x000fc60007fde0ff */
[----:B------:R-:W4:Y:S01]  /*15470*/  LDL.LU R228, [R1+0x2ac] ;  /* 0x0002ac0001e47983 */ /* 0x000f220000300800 */
[----:B-1----:R-:W-:-:S03]  /*15480*/  LEA.HI.X.SX32 R141, R238, R2, 0x1, P1 ;  /* 0x00000002ee8d7211 */ /* 0x002fc600008f0eff */
[----:B------:R1:W-:Y:S01]  /*15490*/  STL [R1+0x7d4], R143 ;  /* 0x0007d48f01007387 */ /* 0x0003e20000100800 */
[----:B------:R-:W-:-:S03]  /*154a0*/  IADD3 R144, P0, R0, R234, RZ ;  /* 0x000000ea00907210 */ /* 0x000fc60007f1e0ff */
[----:B------:R-:W4:Y:S01]  /*154b0*/  LDL.LU R224, [R1+0x2b0] ;  /* 0x0002b00001e07983 */ /* 0x000f220000300800 */
[----:B---3--:R-:W-:-:S03]  /*154c0*/  LEA.HI.X.SX32 R142, R244, R2, 0x1, P2 ;  /* 0x00000002f48e7211 */ /* 0x008fc600010f0eff */
[----:B------:R3:W-:Y:S01]  /*154d0*/  STL [R1+0x7d0], R144 ;  /* 0x0007d09001007387 */ /* 0x0007e20000100800 */
[----:B------:R-:W-:-:S03]  /*154e0*/  IADD3 R145, P1, R0, R217, RZ ;  /* 0x000000d900917210 */ /* 0x000fc60007f3e0ff */
[----:B------:R-:W4:Y:S04]  /*154f0*/  LDL.LU R238, [R1+0x2b4] ;  /* 0x0002b40001ee7983 */ /* 0x000f280000300800 */
        /* <DEDUP_REMOVED lines=8> */
[----:B------:R3:W-:Y:S04]  /*15580*/  STL [R1+0x7c4], R147 ;  /* 0x0007c49301007387 */ /* 0x0007e80000100800 */
[----:B------:R-:W4:Y:S01]  /*15590*/  LDL.LU R240, [R1+0x2c0] ;  /* 0x0002c00001f07983 */ /* 0x000f220000300800 */
[-C--:B------:R-:W-:Y:S02]  /*155a0*/  LEA.HI.X.SX32 R145, R216, R2.reuse, 0x1, P5 ;  /* 0x00000002d8917211 */ /* 0x080fe400028f0eff */
[----:B-1----:R-:W-:Y:S02]  /*155b0*/  LEA.HI.X.SX32 R146, R236, R2, 0x1, P6 ;  /* 0x00000002ec927211 */ /* 0x002fe400030f0eff */
[----:B------:R-:W-:-:S05]  /*155c0*/  IADD3 R148, P4, R0, R221, RZ ;  /* 0x000000dd00947210 */ /* 0x000fca0007f9e0ff */
[----:B------:R1:W-:Y:S01]  /*155d0*/  STL [R1+0x7c0], R148 ;  /* 0x0007c09401007387 */ /* 0x0003e20000100800 */
[----:B------:R-:W-:-:S03]  /*155e0*/  IADD3 R149, P5, R0, R5, RZ ;  /* 0x0000000500957210 */ /* 0x000fc60007fbe0ff */
[----:B------:R-:W4:Y:S04]  /*155f0*/  LDL.LU R216, [R1+0x2c4] ;  /* 0x0002c40001d87983 */ /* 0x000f280000300800 */
[----:B------:R1:W-:Y:S04]  /*15600*/  STL [R1+0x7bc], R149 ;  /* 0x0007bc9501007387 */ /* 0x0003e80000100800 */
[----:B------:R-:W4:Y:S01]  /*15610*/  LDL.LU R236, [R1+0x2c8] ;  /* 0x0002c80001ec7983 */ /* 0x000f220000300800 */
[-C--:B---3--:R-:W-:Y:S02]  /*15620*/  LEA.HI.X.SX32 R147, R234, R2.reuse, 0x1, P0 ;  /* 0x00000002ea937211 */ /* 0x088fe400000f0eff */
[----:B-1----:R-:W-:-:S02]  /*15630*/  LEA.HI.X.SX32 R148, R217, R2, 0x1, P1 ;  /* 0x00000002d9947211 */ /* 0x002fc400008f0eff */
[----:B------:R-:W-:Y:S02]  /*15640*/  LEA.HI.X.SX32 R149, R218, R2, 0x1, P2 ;  /* 0x00000002da957211 */ /* 0x000fe400010f0eff */
[----:B--2---:R-:W-:-:S05]  /*15650*/  IADD3 R150, P6, R0, R252, RZ ;  /* 0x000000fc00967210 */ /* 0x004fca0007fde0ff */
[----:B------:R1:W-:Y:S01]  /*15660*/  STL [R1+0x7b8], R150 ;  /* 0x0007b89601007387 */ /* 0x0003e20000100800 */
[----:B----4-:R-:W-:-:S03]  /*15670*/  IADD3 R151, P0, R0, R228, RZ ;  /* 0x000000e400977210 */ /* 0x010fc60007f1e0ff */
        /* <DEDUP_REMOVED lines=187> */
[----:B------:R-:W2:Y:S04]  /*16230*/  LDL.LU R157, [R1+0x3bc] ;  /* 0x0003bc00019d7983 */ /* 0x000ea80000300800 */
[----:B------:R1:W-:Y:S01]  /*16240*/  STL [R1+0x6f8], R218 ;  /* 0x0006f8da01007387 */ /* 0x0003e20000100800 */
[----:B------:R-:W-:-:S03]  /*16250*/  IADD3 R219, P6, R0, R244, RZ ;  /* 0x000000f400db7210 */ /* 0x000fc60007fde0ff */
[----:B------:R-:W2:Y:S01]  /*16260*/  LDL.LU R228, [R1+0x3c0] ;  /* 0x0003c00001e47983 */ /* 0x000ea20000300800 */
[----:B---3--:R-:W-:-:S03]  /*16270*/  LEA.HI.X.SX32 R216, R221, R2, 0x1, P0 ;  /* 0x00000002ddd87211 */ /* 0x008fc600000f0eff */
[----:B------:R3:W-:Y:S01]  /*16280*/  STL [R1+0x6f4], R219 ;  /* 0x0006f4db01007387 */ /* 0x0007e20000100800 */
[----:B------:R-:W-:-:S03]  /*16290*/  IADD3 R220, P0, R0, R156, RZ ;  /* 0x0000009c00dc7210 */ /* 0x000fc60007f1e0ff */
[----:B------:R-:W2:Y:S01]  /*162a0*/  LDL.LU R152, [R1+0x3c4] ;  /* 0x0003c40001987983 */ /* 0x000ea20000300800 */
[----:B-1----:R-:W-:-:S03]  /*162b0*/  LEA.HI.X.SX32 R217, R5, R2, 0x1, P1 ;  /* 0x0000000205d97211 */ /* 0x002fc600008f0eff */
[----:B------:R-:W-:Y:S01]  /*162c0*/  STL [R1+0x6f0], R220 ;  /* 0x0006f0dc01007387 */ /* 0x000fe20000100800 */
[----:B------:R-:W-:-:S03]  /*162d0*/  IADD3 R221, P1, R0, R240, RZ ;  /* 0x000000f000dd7210 */ /* 0x000fc60007f3e0ff */
[----:B------:R-:W2:Y:S01]  /*162e0*/  LDL.LU R224, [R1+0x3c8] ;  /* 0x0003c80001e07983 */ /* 0x000ea20000300800 */
[----:B------:R-:W-:-:S03]  /*162f0*/  LEA.HI.X.SX32 R218, R252, R2, 0x1, P2 ;  /* 0x00000002fcda7211 */ /* 0x000fc600010f0eff */
[----:B------:R1:W-:Y:S04]  /*16300*/  STL [R1+0x6ec], R221 ;  /* 0x0006ecdd01007387 */ /* 0x0003e80000100800 */
[----:B------:R-:W2:Y:S01]  /*16310*/  LDL.LU R5, [R1+0x3cc] ;  /* 0x0003cc0001057983 */ /* 0x000ea20000300800 */
[-C--:B---3--:R-:W-:Y:S02]  /*16320*/  LEA.HI.X.SX32 R219, R161, R2.reuse, 0x1, P3 ;  /* 0x00000002a1db7211 */ /* 0x088fe400018f0eff */
[----:B-1----:R-:W-:Y:S02]  /*16330*/  LEA.HI.X.SX32 R221, R153, R2, 0x1, P5 ;  /* 0x0000000299dd7211 */ /* 0x002fe400028f0eff */
[----:B------:R-:W-:-:S05]  /*16340*/  IADD3 R252, P2, R0, R238, RZ ;  /* 0x000000ee00fc7210 */ /* 0x000fca0007f5e0ff */
[----:B------:R1:W-:Y:S01]  /*16350*/  STL [R1+0x6e8], R252 ;  /* 0x0006e8fc01007387 */ /* 0x0003e20000100800 */
[----:B------:R-:W-:-:S03]  /*16360*/  IADD3 R250, P3, R0, R236, RZ ;  /* 0x000000ec00fa7210 */ /* 0x000fc60007f7e0ff */
[----:B------:R-:W3:Y:S04]  /*16370*/  LDL.LU R21, [R1+0x3d0] ;  /* 0x0003d00001157983 */ /* 0x000ee80000300800 */
[----:B------:R1:W-:Y:S04]  /*16380*/  STL [R1+0x6e4], R250 ;  /* 0x0006e4fa01007387 */ /* 0x0003e80000100800 */
[----:B------:R-:W3:Y:S01]  /*16390*/  LDL.LU R153, [R1+0x3d4] ;  /* 0x0003d40001997983 */ /* 0x000ee20000300800 */
[-C--:B-1----:R-:W-:Y:S02]  /*163a0*/  LEA.HI.X.SX32 R252, R244, R2.reuse, 0x1, P6 ;  /* 0x00000002f4fc7211 */ /* 0x082fe400030f0eff */
[----:B------:R-:W-:-:S02]  /*163b0*/  LEA.HI.X.SX32 R250, R156, R2, 0x1, P0 ;  /* 0x000000029cfa7211 */ /* 0x000fc400000f0eff */
[----:B----4-:R-:W-:-:S05]  /*163c0*/  IADD3 R246, P5, R0, R232, RZ ;  /* 0x000000e800f67210 */ /* 0x010fca0007fbe0ff */
[----:B------:R1:W-:Y:S01]  /*163d0*/  STL [R1+0x6e0], R246 ;  /* 0x0006e0f601007387 */ /* 0x0003e20000100800 */
[----:B--2---:R-:W-:-:S03]  /*163e0*/  IADD3 R244, P6, R0, R157, RZ ;  /* 0x0000009d00f47210 */ /* 0x004fc60007fde0ff */
[----:B------:R-:W2:Y:S04]  /*163f0*/  LDL.LU R6, [R1+0x3d8] ;  /* 0x0003d80001067983 */ /* 0x000ea80000300800 */
[----:B------:R4:W-:Y:S01]  /*16400*/  STL [R1+0x6dc], R244 ;  /* 0x0006dcf401007387 */ /* 0x0009e20000100800 */
[----:B------:R-:W-:-:S03]  /*16410*/  IADD3 R242, P0, R0, R228, RZ ;  /* 0x000000e400f27210 */ /* 0x000fc60007f1e0ff */
[----:B------:R-:W2:Y:S01]  /*16420*/  LDL.LU R22, [R1+0x3dc] ;  /* 0x0003dc0001167983 */ /* 0x000ea20000300800 */
[----:B-1----:R-:W-:-:S03]  /*16430*/  LEA.HI.X.SX32 R246, R240, R2, 0x1, P1 ;  /* 0x00000002f0f67211 */ /* 0x002fc600008f0eff */
[----:B------:R1:W-:Y:S01]  /*16440*/  STL [R1+0x6d8], R242 ;  /* 0x0006d8f201007387 */ /* 0x0003e20000100800 */
[----:B------:R-:W-:-:S03]  /*16450*/  IADD3 R240, P1, R0, R152, RZ ;  /* 0x0000009800f07210 */ /* 0x000fc60007f3e0ff */
[----:B------:R-:W2:Y:S01]  /*16460*/  LDL.LU R154, [R1+0x3e0] ;  /* 0x0003e000019a7983 */ /* 0x000ea20000300800 */
[----:B----4-:R-:W-:-:S03]  /*16470*/  LEA.HI.X.SX32 R244, R238, R2, 0x1, P2 ;  /* 0x00000002eef47211 */ /* 0x010fc600010f0eff */
[----:B------:R-:W4:Y:S04]  /*16480*/  LDL.LU R23, [R1+0x3e4] ;  /* 0x0003e40001177983 */ /* 0x000f280000300800 */
[----:B------:R1:W-:Y:S01]  /*16490*/  STL [R1+0x6d4], R240 ;  /* 0x0006d4f001007387 */ /* 0x0003e20000100800 */
[----:B------:R-:W-:-:S03]  /*164a0*/  IADD3 R238, P2, R0, R224, RZ ;  /* 0x000000e000ee7210 */ /* 0x000fc60007f5e0ff */
[----:B------:R-:W4:Y:S04]  /*164b0*/  LDL.LU R18, [R1+0x3e8] ;  /* 0x0003e80001127983 */ /* 0x000f280000300800 */
[----:B------:R-:W4:Y:S01]  /*164c0*/  LDL.LU R160, [R1+0x3ec] ;  /* 0x0003ec0001a07983 */ /* 0x000f220000300800 */
[-C--:B------:R-:W-:Y:S02]  /*164d0*/  LEA.HI.X.SX32 R7, R236, R2.reuse, 0x1, P3 ;  /* 0x00000002ec077211 */ /* 0x080fe400018f0eff */
[----:B------:R-:W-:Y:S01]  /*164e0*/  LEA.HI.X.SX32 R220, R248, R2, 0x1, P4 ;  /* 0x00000002f8dc7211 */ /* 0x000fe200020f0eff */
[----:B------:R1:W-:Y:S01]  /*164f0*/  STL [R1+0x6c8], R238 ;  /* 0x0006c8ee01007387 */ /* 0x0003e20000100800 */
[C---:B------:R-:W-:Y:S02]  /*16500*/  IADD3 R236, P3, R0.reuse, R5, RZ ;  /* 0x0000000500ec7210 */ /* 0x040fe40007f7e0ff */
[----:B------:R-:W-:Y:S01]  /*16510*/  IADD3 R248, P4, R0, R234, RZ ;  /* 0x000000ea00f87210 */ /* 0x000fe20007f9e0ff */
[----:B------:R-:W4:Y:S03]  /*16520*/  LDL.LU R20, [R1+0x3f0] ;  /* 0x0003f00001147983 */ /* 0x000f260000300800 */
[-C--:B-1----:R-:W-:Y:S01]  /*16530*/  LEA.HI.X.SX32 R242, R234, R2.reuse, 0x1, P4 ;  /* 0x00000002eaf27211 */ /* 0x082fe200020f0eff */
[----:B------:R-:W-:Y:S04]  /*16540*/  STL [R1+0x5ac], R7 ;  /* 0x0005ac0701007387 */ /* 0x000fe80000100800 */
[----:B------:R-:W-:Y:S04]  /*16550*/  STL [R1+0x6cc], R236 ;  /* 0x0006ccec01007387 */ /* 0x000fe80000100800 */
[----:B------:R-:W4:Y:S01]  /*16560*/  LDL.LU R168, [R1+0x3f4] ;  /* 0x0003f40001a87983 */ /* 0x000f220000300800 */
[----:B------:R-:W-:-:S02]  /*16570*/  LEA.HI.X.SX32 R240, R232, R2, 0x1, P5 ;  /* 0x00000002e8f07211 */ /* 0x000fc400028f0eff */
[----:B------:R-:W-:Y:S02]  /*16580*/  LEA.HI.X.SX32 R238, R152, R2, 0x1, P1 ;  /* 0x0000000298ee7211 */ /* 0x000fe400008f0eff */
[----:B---3--:R-:W-:-:S05]  /*16590*/  IADD3 R234, P4, R0, R21, RZ ;  /* 0x0000001500ea7210 */ /* 0x008fca0007f9e0ff */
[----:B------:R1:W-:Y:S01]  /*165a0*/  STL [R1+0x6d0], R234 ;  /* 0x0006d0ea01007387 */ /* 0x0003e20000100800 */
[----:B------:R-:W-:-:S03]  /*165b0*/  IADD3 R232, P5, R0, R153, RZ ;  /* 0x0000009900e87210 */ /* 0x000fc60007fbe0ff */
[----:B------:R-:W3:Y:S04]  /*165c0*/  LDL.LU R169, [R1+0x3f8] ;  /* 0x0003f80001a97983 */ /* 0x000ee80000300800 */
[----:B------:R-:W-:Y:S04]  /*165d0*/  STL [R1+0x6c4], R232 ;  /* 0x0006c4e801007387 */ /* 0x000fe80000100800 */
[----:B------:R-:W3:Y:S04]  /*165e0*/  LDL.LU R164, [R1+0x3fc] ;  /* 0x0003fc0001a47983 */ /* 0x000ee80000300800 */
[----:B------:R-:W3:Y:S04]  /*165f0*/  LDL.LU R165, [R1+0x400] ;  /* 0x0004000001a57983 */ /* 0x000ee80000300800 */
[----:B------:R-:W3:Y:S04]  /*16600*/  LDL.LU R161, [R1+0x404] ;  /* 0x0004040001a17983 */ /* 0x000ee80000300800 */
[----:B------:R-:W3:Y:S01]  /*16610*/  LDL.LU R156, [R1+0x408] ;  /* 0x00040800019c7983 */ /* 0x000ee20000300800 */
[----:B-1----:R-:W-:-:S03]  /*16620*/  LEA.HI.X.SX32 R234, R157, R2, 0x1, P6 ;  /* 0x000000029dea7211 */ /* 0x002fc600030f0eff */
[----:B------:R-:W3:Y:S04]  /*16630*/  LDL.LU R157, [R1+0x40c] ;  /* 0x00040c00019d7983 */ /* 0x000ee80000300800 */
[----:B------:R-:W3:Y:S01]  /*16640*/  LDL.LU R152, [R1+0x410] ;  /* 0x0004100001987983 */ /* 0x000ee20000300800 */
[-C--:B------:R-:W-:Y:S02]  /*16650*/  LEA.HI.X.SX32 R7, R5, R2.reuse, 0x1, P3 ;  /* 0x0000000205077211 */ /* 0x080fe400018f0eff */
[-C--:B------:R-:W-:Y:S01]  /*16660*/  LEA.HI.X.SX32 R14, R21, R2.reuse, 0x1, P4 ;  /* 0x00000002150e7211 */ /* 0x080fe200020f0eff */
[----:B------:R-:W3:Y:S04]  /*16670*/  LDL.LU R5, [R1+0x414] ;  /* 0x0004140001057983 */ /* 0x000ee80000300800 */
[----:B------:R4:W-:Y:S01]  /*16680*/  STL [R1+0x5c8], R7 ;  /* 0x0005c80701007387 */ /* 0x0009e20000100800 */
[----:B------:R-:W-:-:S03]  /*16690*/  LEA.HI.X.SX32 R12, R153, R2, 0x1, P5 ;  /* 0x00000002990c7211 */ /* 0x000fc600028f0eff */
[----:B------:R-:W-:Y:S01]  /*166a0*/  STL [R1+0x5cc], R14 ;  /* 0x0005cc0e01007387 */ /* 0x000fe20000100800 */
[----:B--2---:R-:W-:-:S03]  /*166b0*/  IADD3 R230, P6, R0, R6, RZ ;  /* 0x0000000600e67210 */ /* 0x004fc60007fde0ff */
[----:B------:R-:W2:Y:S01]  /*166c0*/  LDL.LU R19, [R1+0x418] ;  /* 0x0004180001137983 */ /* 0x000ea20000300800 */
[-C--:B------:R-:W-:Y:S02]  /*166d0*/  LEA.HI.X.SX32 R6, R6, R2.reuse, 0x1, P6 ;  /* 0x0000000206067211 */ /* 0x080fe400030f0eff */
[----:B------:R-:W-:Y:S02]  /*166e0*/  LEA.HI.X.SX32 R236, R228, R2, 0x1, P0 ;  /* 0x00000002e4ec7211 */ /* 0x000fe400000f0eff */
[C---:B------:R-:W-:Y:S02]  /*166f0*/  IADD3 R228, P0, R0.reuse, R22, RZ ;  /* 0x0000001600e47210 */ /* 0x040fe40007f1e0ff */
[----:B----4-:R-:W-:-:S05]  /*16700*/  IADD3 R7, P4, R0, R160, RZ ;  /* 0x000000a000077210 */ /* 0x010fca0007f9e0ff */
[----:B------:R1:W-:Y:S04]  /*16710*/  STL [R1+0x4d8], R7 ;  /* 0x0004d80701007387 */ /* 0x0003e80000100800 */
[----:B------:R4:W-:Y:S04]  /*16720*/  STL [R1+0x5d0], R12 ;  /* 0x0005d00c01007387 */ /* 0x0009e80000100800 */
[----:B------:R-:W2:Y:S01]  /*16730*/  LDL.LU R153, [R1+0x41c] ;  /* 0x00041c0001997983 */ /* 0x000ea20000300800 */
[----:B-1----:R-:W-:-:S05]  /*16740*/  IADD3 R7, P5, R0, R20, RZ ;  /* 0x0000001400077210 */ /* 0x002fca0007fbe0ff */
[----:B------:R1:W-:Y:S01]  /*16750*/  STL [R1+0x4dc], R7 ;  /* 0x0004dc0701007387 */ /* 0x0003e20000100800 */
[----:B----4-:R-:W-:-:S03]  /*16760*/  LEA.HI.X.SX32 R12, R22, R2, 0x1, P0 ;  /* 0x00000002160c7211 */ /* 0x010fc600000f0eff */
[----:B------:R-:W4:Y:S01]  /*16770*/  LDL.LU R21, [R1+0x420] ;  /* 0x0004200001157983 */ /* 0x000f220000300800 */
[----:B-1----:R-:W-:-:S03]  /*16780*/  IADD3 R7, P6, R0, R168, RZ ;  /* 0x000000a800077210 */ /* 0x002fc60007fde0ff */
[----:B------:R1:W-:Y:S01]  /*16790*/  STL [R1+0x5d4], R6 ;  /* 0x0005d40601007387 */ /* 0x0003e20000100800 */
[----:B------:R-:W-:Y:S02]  /*167a0*/  IADD3 R226, P1, R0, R154, RZ ;  /* 0x0000009a00e27210 */ /* 0x000fe40007f3e0ff */
[----:B------:R-:W-:Y:S01]  /*167b0*/  LEA.HI.X.SX32 R232, R224, R2, 0x1, P2 ;  /* 0x00000002e0e87211 */ /* 0x000fe200010f0eff */
[----:B-1----:R-:W4:Y:S04]  /*167c0*/  LDL.LU R6, [R1+0x424] ;  /* 0x0004240001067983 */ /* 0x002f280000300800 */
[----:B------:R-:W-:Y:S01]  /*167d0*/  STL [R1+0x4e8], R7 ;  /* 0x0004e80701007387 */ /* 0x000fe20000100800 */
[----:B------:R-:W-:-:S03]  /*167e0*/  IADD3 R224, P2, R0, R23, RZ ;  /* 0x0000001700e07210 */ /* 0x000fc60007f5e0ff */
[----:B------:R-:W4:Y:S04]  /*167f0*/  LDL.LU R155, [R1+0x428] ;  /* 0x00042800019b7983 */ /* 0x000f280000300800 */
[----:B------:R1:W-:Y:S04]  /*16800*/  STL [R1+0x5d8], R12 ;  /* 0x0005d80c01007387 */ /* 0x0003e80000100800 */
[----:B------:R-:W4:Y:S01]  /*16810*/  LDL.LU R22, [R1+0x42c] ;  /* 0x00042c0001167983 */ /* 0x000f220000300800 */
[----:B------:R-:W-:Y:S02]  /*16820*/  IADD3 R222, P3, R0, R18, RZ ;  /* 0x0000001200de7210 */ /* 0x000fe40007f7e0ff */
[----:B-1----:R-:W-:-:S02]  /*16830*/  LEA.HI.X.SX32 R12, R154, R2, 0x1, P1 ;  /* 0x000000029a0c7211 */ /* 0x002fc400008f0eff */
[----:B------:R-:W-:Y:S02]  /*16840*/  LEA.HI.X.SX32 R14, R23, R2, 0x1, P2 ;  /* 0x00000002170e7211 */ /* 0x000fe400010f0eff */
[----:B---3--:R-:W-:-:S05]  /*16850*/  IADD3 R7, P0, R0, R169, RZ ;  /* 0x000000a900077210 */ /* 0x008fca0007f1e0ff */
[----:B------:R1:W-:Y:S04]  /*16860*/  STL [R1+0x4ec], R7 ;  /* 0x0004ec0701007387 */ /* 0x0003e80000100800 */
[----:B------:R3:W-:Y:S01]  /*16870*/  STL [R1+0x5dc], R12 ;  /* 0x0005dc0c01007387 */ /* 0x0007e20000100800 */
[C---:B-1----:R-:W-:Y:S02]  /*16880*/  IADD3 R7, P1, R0.reuse, R164, RZ ;  /* 0x000000a400077210 */ /* 0x042fe40007f3e0ff */
[----:B---3--:R-:W-:-:S03]  /*16890*/  IADD3 R12, P2, R0, R165, RZ ;  /* 0x000000a5000c7210 */ /* 0x008fc60007f5e0ff */
[----:B------:R1:W-:Y:S04]  /*168a0*/  STL [R1+0x4f0], R7 ;  /* 0x0004f00701007387 */ /* 0x0003e80000100800 */
[----:B------:R3:W-:Y:S01]  /*168b0*/  STL [R1+0x5e0], R14 ;  /* 0x0005e00e01007387 */ /* 0x0007e20000100800 */
[----:B-1----:R-:W-:-:S03]  /*168c0*/  LEA.HI.X.SX32 R7, R18, R2, 0x1, P3 ;  /* 0x0000000212077211 */ /* 0x002fc600018f0eff */
[----:B------:R1:W-:Y:S01]  /*168d0*/  STL [R1+0x4f4], R12 ;  /* 0x0004f40c01007387 */ /* 0x0003e20000100800 */
[----:B---3--:R-:W-:-:S03]  /*168e0*/  IADD3 R14, P3, R0, R161, RZ ;  /* 0x000000a1000e7210 */ /* 0x008fc60007f7e0ff */
[----:B------:R3:W-:Y:S01]  /*168f0*/  STL [R1+0x5e4], R7 ;  /* 0x0005e40701007387 */ /* 0x0007e20000100800 */
[----:B-1----:R-:W-:-:S03]  /*16900*/  LEA.HI.X.SX32 R12, R160, R2, 0x1, P4 ;  /* 0x00000002a00c7211 */ /* 0x002fc600020f0eff */
[----:B------:R1:W-:Y:S01]  /*16910*/  STL [R1+0x4f8], R14 ;  /* 0x0004f80e01007387 */ /* 0x0003e20000100800 */
[----:B---3--:R-:W-:-:S03]  /*16920*/  IADD3 R7, P4, R0, R156, RZ ;  /* 0x0000009c00077210 */ /* 0x008fc60007f9e0ff */
[----:B------:R-:W3:Y:S04]  /*16930*/  LDL.LU R160, [R1+0x430] ;  /* 0x0004300001a07983 */ /* 0x000ee80000300800 */
[----:B------:R1:W-:Y:S02]  /*16940*/  STL [R1+0x5e8], R12 ;  /* 0x0005e80c01007387 */ /* 0x0003e40000100800 */
[-C--:B-1----:R-:W-:Y:S02]  /*16950*/  LEA.HI.X.SX32 R14, R20, R2.reuse, 0x1, P5 ;  /* 0x00000002140e7211 */ /* 0x082fe400028f0eff */
[----:B------:R1:W-:Y:S04]  /*16960*/  STL [R1+0x4fc], R7 ;  /* 0x0004fc0701007387 */ /* 0x0003e80000100800 */
[----:B------:R2:W-:Y:S01]  /*16970*/  STL [R1+0x5ec], R14 ;  /* 0x0005ec0e01007387 */ /* 0x0005e20000100800 */
[----:B------:R-:W-:-:S03]  /*16980*/  LEA.HI.X.SX32 R12, R168, R2, 0x1, P6 ;  /* 0x00000002a80c7211 */ /* 0x000fc600030f0eff */
[----:B------:R-:W3:Y:S01]  /*16990*/  LDL.LU R18, [R1+0x434] ;  /* 0x0004340001127983 */ /* 0x000ee20000300800 */
[----:B-1----:R-:W-:-:S05]  /*169a0*/  IADD3 R7, P5, R0, R157, RZ ;  /* 0x0000009d00077210 */ /* 0x002fca0007fbe0ff */
[----:B------:R1:W-:Y:S01]  /*169b0*/  STL [R1+0x500], R7 ;  /* 0x0005000701007387 */ /* 0x0003e20000100800 */
[----:B--2---:R-:W-:-:S03]  /*169c0*/  LEA.HI.X.SX32 R14, R169, R2, 0x1, P0 ;  /* 0x00000002a90e7211 */ /* 0x004fc600000f0eff */
[----:B------:R2:W-:Y:S04]  /*169d0*/  STL [R1+0x5f0], R12 ;  /* 0x0005f00c01007387 */ /* 0x0005e80000100800 */
[----:B------:R-:W3:Y:S01]  /*169e0*/  LDL.LU R168, [R1+0x438] ;  /* 0x0004380001a87983 */ /* 0x000ee20000300800 */
[----:B-1----:R-:W-:-:S05]  /*169f0*/  IADD3 R7, P6, R0, R152, RZ ;  /* 0x0000009800077210 */ /* 0x002fca0007fde0ff */
[----:B------:R1:W-:Y:S04]  /*16a00*/  STL [R1+0x504], R7 ;  /* 0x0005040701007387 */ /* 0x0003e80000100800 */
[----:B------:R-:W-:Y:S04]  /*16a10*/  STL [R1+0x5f4], R14 ;  /* 0x0005f40e01007387 */ /* 0x000fe80000100800 */
[----:B------:R-:W3:Y:S01]  /*16a20*/  LDL.LU R169, [R1+0x43c] ;  /* 0x00043c0001a97983 */ /* 0x000ee20000300800 */
[----:B--2---:R-:W-:Y:S02]  /*16a30*/  IADD3 R12, P0, R0, R5, RZ ;  /* 0x00000005000c7210 */ /* 0x004fe40007f1e0ff */
[----:B-1----:R-:W-:-:S03]  /*16a40*/  LEA.HI.X.SX32 R7, R164, R2, 0x1, P1 ;  /* 0x00000002a4077211 */ /* 0x002fc600008f0eff */
[----:B------:R1:W-:Y:S04]  /*16a50*/  STL [R1+0x508], R12 ;  /* 0x0005080c01007387 */ /* 0x0003e80000100800 */
[----:B------:R-:W2:Y:S04]  /*16a60*/  LDL.LU R117, [R1+0x2fc] ;  /* 0x0002fc0001757983 */ /* 0x000ea80000300800 */
[----:B------:R4:W-:Y:S01]  /*16a70*/  STL [R1+0x5f8], R7 ;  /* 0x0005f80701007387 */ /* 0x0009e20000100800 */
[----:B-1----:R-:W-:-:S05]  /*16a80*/  IADD3 R12, P1, R0, R19, RZ ;  /* 0x00000013000c7210 */ /* 0x002fca0007f3e0ff */
[----:B------:R1:W-:Y:S01]  /*16a90*/  STL [R1+0x50c], R12 ;  /* 0x00050c0c01007387 */ /* 0x0003e20000100800 */
[----:B----4-:R-:W-:Y:S02]  /*16aa0*/  LEA.HI.X.SX32 R7, R165, R2, 0x1, P2 ;  /* 0x00000002a5077211 */ /* 0x010fe400010f0eff */
[----:B------:R-:W-:-:S03]  /*16ab0*/  IADD3 R14, P2, R0, R153, RZ ;  /* 0x00000099000e7210 */ /* 0x000fc60007f5e0ff */
[----:B------:R4:W-:Y:S01]  /*16ac0*/  STL [R1+0x5fc], R7 ;  /* 0x0005fc0701007387 */ /* 0x0009e20000100800 */
[----:B-1----:R-:W-:-:S03]  /*16ad0*/  LEA.HI.X.SX32 R12, R161, R2, 0x1, P3 ;  /* 0x00000002a10c7211 */ /* 0x002fc600018f0eff */
[----:B------:R1:W-:Y:S01]  /*16ae0*/  STL [R1+0x510], R14 ;  /* 0x0005100e01007387 */ /* 0x0003e20000100800 */
[----:B----4-:R-:W-:-:S03]  /*16af0*/  IADD3 R7, P3, R0, R21, RZ ;  /* 0x0000001500077210 */ /* 0x010fc60007f7e0ff */
[----:B------:R4:W-:Y:S01]  /*16b00*/  STL [R1+0x600], R12 ;  /* 0x0006000c01007387 */ /* 0x0009e20000100800 */
[----:B-1----:R-:W-:-:S03]  /*16b10*/  LEA.HI.X.SX32 R14, R156, R2, 0x1, P4 ;  /* 0x000000029c0e7211 */ /* 0x002fc600020f0eff */
[----:B------:R1:W-:Y:S01]  /*16b20*/  STL [R1+0x514], R7 ;  /* 0x0005140701007387 */ /* 0x0003e20000100800 */
[----:B----4-:R-:W-:-:S03]  /*16b30*/  IADD3 R12, P4, R0, R6, RZ ;  /* 0x00000006000c7210 */ /* 0x010fc60007f9e0ff */
[----:B------:R4:W-:Y:S01]  /*16b40*/  STL [R1+0x604], R14 ;  /* 0x0006040e01007387 */ /* 0x0009e20000100800 */
[----:B-1----:R-:W-:-:S03]  /*16b50*/  LEA.HI.X.SX32 R7, R157, R2, 0x1, P5 ;  /* 0x000000029d077211 */ /* 0x002fc600028f0eff */
[----:B------:R1:W-:Y:S01]  /*16b60*/  STL [R1+0x518], R12 ;  /* 0x0005180c01007387 */ /* 0x0003e20000100800 */
[----:B------:R-:W-:-:S03]  /*16b70*/  LEA.HI.X.SX32 R5, R5, R2, 0x1, P0 ;  /* 0x0000000205057211 */ /* 0x000fc600000f0eff */
[----:B------:R1:W-:Y:S01]  /*16b80*/  STL [R1+0x608], R7 ;  /* 0x0006080701007387 */ /* 0x0003e20000100800 */
[----:B----4-:R-:W-:Y:S02]  /*16b90*/  IADD3 R14, P5, R0, R155, RZ ;  /* 0x0000009b000e7210 */ /* 0x010fe40007fbe0ff */
[----:B-1----:R-:W-:-:S03]  /*16ba0*/  LEA.HI.X.SX32 R12, R152, R2, 0x1, P6 ;  /* 0x00000002980c7211 */ /* 0x002fc600030f0eff */
[----:B------:R-:W-:Y:S01]  /*16bb0*/  STL [R1+0x51c], R14 ;  /* 0x00051c0e01007387 */ /* 0x000fe20000100800 */
[----:B------:R-:W-:-:S03]  /*16bc0*/  IADD3 R7, P6, R0, R22, RZ ;  /* 0x0000001600077210 */ /* 0x000fc60007fde0ff */
[----:B------:R-:W-:Y:S04]  /*16bd0*/  STL [R1+0x610], R12 ;  /* 0x0006100c01007387 */ /* 0x000fe80000100800 */
[----:B------:R-:W4:Y:S04]  /*16be0*/  LDL.LU R164, [R1+0x208] ;  /* 0x0002080001a47983 */ /* 0x000f280000300800 */
[----:B------:R1:W-:Y:S04]  /*16bf0*/  STL [R1+0x520], R7 ;  /* 0x0005200701007387 */ /* 0x0003e80000100800 */
[----:B------:R-:W4:Y:S04]  /*16c00*/  LDL.LU R156, [R1+0x2cc] ;  /* 0x0002cc00019c7983 */ /* 0x000f280000300800 */
[----:B------:R1:W-:Y:S04]  /*16c10*/  STL [R1+0x614], R5 ;  /* 0x0006140501007387 */ /* 0x0003e80000100800 */
[----:B------:R-:W4:Y:S01]  /*16c20*/  LDL.LU R165, [R1+0x2d0] ;  /* 0x0002d00001a57983 */ /* 0x000f220000300800 */
[----:B-1----:R-:W-:-:S03]  /*16c30*/  LEA.HI.X.SX32 R7, R19, R2, 0x1, P1 ;  /* 0x0000000213077211 */ /* 0x002fc600008f0eff */
[----:B------:R-:W4:Y:S04]  /*16c40*/  LDL.LU R152, [R1+0x2d4] ;  /* 0x0002d40001987983 */ /* 0x000f280000300800 */
[----:B------:R-:W4:Y:S04]  /*16c50*/  LDL.LU R20, [R1+0x2d8] ;  /* 0x0002d80001147983 */ /* 0x000f280000300800 */
[----:B------:R-:W4:Y:S04]  /*16c60*/  LDL.LU R161, [R1+0x2dc] ;  /* 0x0002dc0001a17983 */ /* 0x000f280000300800 */
[----:B------:R-:W4:Y:S04]  /*16c70*/  LDL.LU R5, [R1+0x2e0] ;  /* 0x0002e00001057983 */ /* 0x000f280000300800 */
[----:B------:R-:W4:Y:S01]  /*16c80*/  LDL.LU R157, [R1+0x2e4] ;  /* 0x0002e400019d7983 */ /* 0x000f220000300800 */
[----:B---3--:R-:W-:-:S05]  /*16c90*/  IADD3 R12, P0, R0, R160, RZ ;  /* 0x000000a0000c7210 */ /* 0x008fca0007f1e0ff */
[----:B------:R1:W-:Y:S04]  /*16ca0*/  STL [R1+0x524], R12 ;  /* 0x0005240c01007387 */ /* 0x0003e80000100800 */
[----:B------:R-:W3:Y:S04]  /*16cb0*/  LDL.LU R23, [R1+0x2f8] ;  /* 0x0002f80001177983 */ /* 0x000ee80000300800 */
[----:B------:R1:W-:Y:S01]  /*16cc0*/  STL [R1+0x618], R7 ;  /* 0x0006180701007387 */ /* 0x0003e20000100800 */
[----:B------:R-:W-:Y:S02]  /*16cd0*/  IADD3 R14, P1, R0, R18, RZ ;  /* 0x00000012000e7210 */ /* 0x000fe40007f3e0ff */
[----:B-1----:R-:W-:-:S03]  /*16ce0*/  LEA.HI.X.SX32 R12, R153, R2, 0x1, P2 ;  /* 0x00000002990c7211 */ /* 0x002fc600010f0eff */
[----:B------:R-:W-:Y:S04]  /*16cf0*/  STL [R1+0x528], R14 ;  /* 0x0005280e01007387 */ /* 0x000fe80000100800 */
[----:B------:R-:W3:Y:S01]  /*16d00*/  LDL.LU R153, [R1+0x2e8] ;  /* 0x0002e80001997983 */ /* 0x000ee20000300800 */
[----:B------:R-:W-:-:S03]  /*16d10*/  IADD3 R7, P2, R0, R168, RZ ;  /* 0x000000a800077210 */ /* 0x000fc60007f5e0ff */
[----:B------:R1:W-:Y:S04]  /*16d20*/  STL [R1+0x61c], R12 ;  /* 0x00061c0c01007387 */ /* 0x0003e80000100800 */
[----:B------:R1:W-:Y:S04]  /*16d30*/  STL [R1+0x52c], R7 ;  /* 0x00052c0701007387 */ /* 0x0003e80000100800 */
[----:B------:R-:W3:Y:S01]  /*16d40*/  LDL.LU R19, [R1+0x2ec] ;  /* 0x0002ec0001137983 */ /* 0x000ee20000300800 */
[----:B-1----:R-:W-:Y:S02]  /*16d50*/  LEA.HI.X.SX32 R12, R21, R2, 0x1, P3 ;  /* 0x00000002150c7211 */ /* 0x002fe400018f0eff */
[----:B------:R-:W-:-:S03]  /*16d60*/  IADD3 R7, P3, R0, R169, RZ ;  /* 0x000000a900077210 */ /* 0x000fc60007f7e0ff */
[----:B------:R1:W-:Y:S01]  /*16d70*/  STL [R1+0x620], R12 ;  /* 0x0006200c01007387 */ /* 0x0003e20000100800 */
[----:B------:R-:W-:-:S03]  /*16d80*/  LEA.HI.X.SX32 R0, R6, R2, 0x1, P4 ;  /* 0x0000000206007211 */ /* 0x000fc600020f0eff */
[----:B------:R-:W3:Y:S04]  /*16d90*/  LDL.LU R21, [R1+0x2f0] ;  /* 0x0002f00001157983 */ /* 0x000ee80000300800 */
[----:B------:R2:W-:Y:S04]  /*16da0*/  STL [R1+0x530], R7 ;  /* 0x0005300701007387 */ /* 0x0005e80000100800 */
[----:B------:R-:W3:Y:S01]  /*16db0*/  LDL.LU R6, [R1+0x2f4] ;  /* 0x0002f40001067983 */ /* 0x000ee20000300800 */
[----:B-1----:R-:W-:-:S03]  /*16dc0*/  LEA.HI.X.SX32 R12, R155, R2, 0x1, P5 ;  /* 0x000000029b0c7211 */ /* 0x002fc600028f0eff */
[----:B------:R1:W-:Y:S01]  /*16dd0*/  STL [R1+0x624], R0 ;  /* 0x0006240001007387 */ /* 0x0003e20000100800 */
[----:B--2---:R-:W-:-:S03]  /*16de0*/  LEA.HI.X.SX32 R7, R22, R2, 0x1, P6 ;  /* 0x0000000216077211 */ /* 0x004fc600030f0eff */
[----:B------:R-:W-:Y:S01]  /*16df0*/  STL [R1+0x628], R12 ;  /* 0x0006280c01007387 */ /* 0x000fe20000100800 */
[----:B-1----:R-:W-:-:S03]  /*16e00*/  LEA.HI.X.SX32 R0, R160, R2, 0x1, P0 ;  /* 0x00000002a0007211 */ /* 0x002fc600000f0eff */
[----:B------:R1:W-:Y:S04]  /*16e10*/  STL [R1+0x62c], R7 ;  /* 0x00062c0701007387 */ /* 0x0003e80000100800 */
[----:B------:R2:W-:Y:S01]  /*16e20*/  STL [R1+0x630], R0 ;  /* 0x0006300001007387 */ /* 0x0005e20000100800 */
[-C--:B-1----:R-:W-:Y:S02]  /*16e30*/  LEA.HI.X.SX32 R7, R168, R2.reuse, 0x1, P2 ;  /* 0x00000002a8077211 */ /* 0x082fe400010f0eff */
[-C--:B--2---:R-:W-:Y:S02]  /*16e40*/  LEA.HI.X.SX32 R0, R18, R2.reuse, 0x1, P1 ;  /* 0x0000000212007211 */ /* 0x084fe400008f0eff */
[----:B------:R-:W-:-:S03]  /*16e50*/  LEA.HI.X.SX32 R2, R169, R2, 0x1, P3 ;  /* 0x00000002a9027211 */ /* 0x000fc600018f0eff */
[----:B------:R-:W-:Y:S04]  /*16e60*/  STL [R1+0x634], R0 ;  /* 0x0006340001007387 */ /* 0x000fe80000100800 */
[----:B------:R-:W-:Y:S04]  /*16e70*/  STL [R1+0x638], R7 ;  /* 0x0006380701007387 */ /* 0x000fe80000100800 */
[----:B------:R1:W-:Y:S02]  /*16e80*/  STL [R1+0x63c], R2 ;  /* 0x00063c0201007387 */ /* 0x0003e40000100800 */
[----:B-1----:R-:W-:Y:S01]  /*16e90*/  SHF.R.S32.HI R2, RZ, 0x1f, R117 ;  /* 0x0000001fff027819 */ /* 0x002fe20000011475 */
[----:B------:R-:W1:Y:S01]  /*16ea0*/  S2R R160, SR_TID.X ;  /* 0x0000000000a07919 */ /* 0x000e620000002100 */
[----:B----4-:R-:W-:-:S04]  /*16eb0*/  IADD3 R166, P2, R117, R165, RZ ;  /* 0x000000a575a67210 */ /* 0x010fc80007f5e0ff */
[----:B------:R-:W-:Y:S02]  /*16ec0*/  LEA.HI.X.SX32 R167, R165, R2, 0x1, P2 ;  /* 0x00000002a5a77211 */ /* 0x000fe400010f0eff */
[----:B------:R-:W-:-:S04]  /*16ed0*/  IADD3 R162, P4, R117, R20, RZ ;  /* 0x0000001475a27210 */ /* 0x000fc80007f9e0ff */
[----:B------:R-:W-:Y:S02]  /*16ee0*/  LEA.HI.X.SX32 R163, R20, R2, 0x1, P4 ;  /* 0x0000000214a37211 */ /* 0x000fe400020f0eff */
[----:B------:R-:W-:-:S04]  /*16ef0*/  IADD3 R158, P1, R117, R5, RZ ;  /* 0x00000005759e7210 */ /* 0x000fc80007f3e0ff */
[----:B------:R-:W-:Y:S02]  /*16f00*/  LEA.HI.X.SX32 R159, R5, R2, 0x1, P1 ;  /* 0x00000002059f7211 */ /* 0x000fe400008f0eff */
[----:B-1----:R-:W-:-:S04]  /*16f10*/  SHF.R.U32.HI R160, RZ, 0x6, R160 ;  /* 0x00000006ffa07819 */ /* 0x002fc800000116a0 */
[----:B------:R-:W-:Y:S02]  /*16f20*/  SGXT.U32 R160, R160, 0x1 ;  /* 0x00000001a0a0781a */ /* 0x000fe40000000000 */
[C---:B------:R-:W-:Y:S02]  /*16f30*/  IADD3 R168, P0, R117.reuse, R156, RZ ;  /* 0x0000009c75a87210 */ /* 0x040fe40007f1e0ff */
[----:B------:R-:W-:Y:S02]  /*16f40*/  LOP3.LUT R160, R160, 0x1e, RZ, 0xfc, !PT ;  /* 0x0000001ea0a07812 */ /* 0x000fe400078efcff */
[----:B------:R-:W-:Y:S02]  /*16f50*/  LEA.HI.X.SX32 R169, R156, R2, 0x1, P0 ;  /* 0x000000029ca97211 */ /* 0x000fe400000f0eff */
[----:B------:R-:W-:Y:S01]  /*16f60*/  IADD3 R156, P0, R117, R157, RZ ;  /* 0x0000009d759c7210 */ /* 0x000fe20007f1e0ff */
[----:B------:R-:W-:Y:S01]  /*16f70*/  IMAD R0, R160, R164, RZ ;  /* 0x000000a4a0007224 */ /* 0x000fe200078e02ff */
[----:B------:R-:W-:-:S02]  /*16f80*/  SHF.R.S32.HI R7, RZ, 0x1f, R4 ;  /* 0x0000001fff077819 */ /* 0x000fc40000011404 */
[----:B------:R-:W-:Y:S02]  /*16f90*/  LEA.HI.X.SX32 R157, R157, R2, 0x1, P0 ;  /* 0x000000029d9d7211 */ /* 0x000fe400000f0eff */
[----:B------:R-:W-:Y:S01]  /*16fa0*/  IADD3 R12, P0, R117, R0, RZ ;  /* 0x00000000750c7210 */ /* 0x000fe20007f1e0ff */
[----:B------:R-:W-:-:S03]  /*16fb0*/  IMAD R30, R7, 0x18, RZ ;  /* 0x00000018071e7824 */ /* 0x000fc600078e02ff */
[----:B------:R-:W-:Y:S01]  /*16fc0*/  LEA.HI.X.SX32 R7, R0, R2, 0x1, P0 ;  /* 0x0000000200077211 */ /* 0x000fe200000f0eff */
[----:B------:R-:W-:Y:S04]  /*16fd0*/  STL [R1+0x534], R12 ;  /* 0x0005340c01007387 */ /* 0x000fe80000100800 */
[----:B------:R-:W-:Y:S01]  /*16fe0*/  STL [R1+0x640], R7 ;  /* 0x0006400701007387 */ /* 0x000fe20000100800 */
[----:B---3--:R-:W-:-:S04]  /*16ff0*/  IADD3 R154, P2, R117, R23, RZ ;  /* 0x00000017759a7210 */ /* 0x008fc80007f5e0ff */
[----:B------:R-:W-:Y:S02]  /*17000*/  LEA.HI.X.SX32 R155, R23, R2, 0x1, P2 ;  /* 0x00000002179b7211 */ /* 0x000fe400010f0eff */
[----:B------:R-:W-:-:S04]  /*17010*/  IADD3 R22, P4, R117, R19, RZ ;  /* 0x0000001375167210 */ /* 0x000fc80007f9e0ff */
[----:B------:R-:W-:Y:S02]  /*17020*/  LEA.HI.X.SX32 R23, R19, R2, 0x1, P4 ;  /* 0x0000000213177211 */ /* 0x000fe400020f0eff */
[----:B------:R-:W-:-:S04]  /*17030*/  IADD3 R18, P1, R117, R6, RZ ;  /* 0x0000000675127210 */ /* 0x000fc80007f3e0ff */
[----:B------:R-:W-:Y:S02]  /*17040*/  LEA.HI.X.SX32 R19, R6, R2, 0x1, P1 ;  /* 0x0000000206137211 */ /* 0x000fe400008f0eff */
[----:B------:R-:W1:Y:S02]  /*17050*/  S2R R6, SR_TID.X ;  /* 0x0000000000067919 */ /* 0x000e640000002100 */
[----:B-1----:R-:W-:-:S04]  /*17060*/  SHF.R.U32.HI R6, RZ, 0x6, R6 ;  /* 0x00000006ff067819 */ /* 0x002fc80000011606 */
[----:B------:R-:W-:-:S04]  /*17070*/  SGXT.U32 R6, R6, 0x1 ;  /* 0x000000010606781a */ /* 0x000fc80000000000 */
[----:B------:R-:W-:-:S05]  /*17080*/  LOP3.LUT R6, R6, 0x1c, RZ, 0xfc, !PT ;  /* 0x0000001c06067812 */ /* 0x000fca00078efcff */
[----:B------:R-:W-:-:S05]  /*17090*/  IMAD R6, R6, UR4, RZ ;  /* 0x0000000406067c24 */ /* 0x000fca000f8e02ff */
[----:B------:R-:W-:-:S04]  /*170a0*/  IADD3 R16, P1, R117, R6, RZ ;  /* 0x0000000675107210 */ /* 0x000fc80007f3e0ff */
[----:B------:R-:W-:-:S05]  /*170b0*/  LEA.HI.X.SX32 R0, R6, R2, 0x1, P1 ;  /* 0x0000000206007211 */ /* 0x000fca00008f0eff */
[----:B------:R-:W-:Y:S04]  /*170c0*/  STL [R1+0x644], R0 ;  /* 0x0006440001007387 */ /* 0x000fe80000100800 */
[----:B------:R-:W-:Y:S04]  /*170d0*/  STL [R1], RZ ;  /* 0x000000ff01007387 */ /* 0x000fe80000100800 */
[----:B------:R-:W-:Y:S04]  /*170e0*/  STL [R1+0x4], RZ ;  /* 0x000004ff01007387 */ /* 0x000fe80000100800 */
        /* <DEDUP_REMOVED lines=117> */
[----:B------:R-:W-:Y:S01]  /*17840*/  STL [R1+0x1dc], RZ ;  /* 0x0001dcff01007387 */ /* 0x000fe20000100800 */
[----:B------:R-:W-:-:S03]  /*17850*/  SHF.L.U64.HI R223, R3, 0x2, R223 ;  /* 0x0000000203df7819 */ /* 0x000fc600000102df */
[----:B------:R-:W-:Y:S01]  /*17860*/  STL [R1+0x1e0], RZ ;  /* 0x0001e0ff01007387 */ /* 0x000fe20000100800 */
[----:B------:R-:W-:-:S03]  /*17870*/  IMAD.SHL.U32 R3, R3, 0x4, RZ ;  /* 0x0000000403037824 */ /* 0x000fc600078e00ff */
[----:B------:R-:W-:Y:S04]  /*17880*/  STL [R1+0x1e4], RZ ;  /* 0x0001e4ff01007387 */ /* 0x000fe80000100800 */
[----:B------:R-:W-:Y:S04]  /*17890*/  STL [R1+0x1e8], RZ ;  /* 0x0001e8ff01007387 */ /* 0x000fe80000100800 */
[----:B------:R-:W-:Y:S04]  /*178a0*/  STL [R1+0x1ec], RZ ;  /* 0x0001ecff01007387 */ /* 0x000fe80000100800 */
[----:B------:R-:W-:Y:S04]  /*178b0*/  STL [R1+0x1f0], RZ ;  /* 0x0001f0ff01007387 */ /* 0x000fe80000100800 */
[----:B------:R-:W-:Y:S04]  /*178c0*/  STL [R1+0x1f4], RZ ;  /* 0x0001f4ff01007387 */ /* 0x000fe80000100800 */
[----:B------:R-:W-:Y:S04]  /*178d0*/  STL [R1+0x1f8], RZ ;  /* 0x0001f8ff01007387 */ /* 0x000fe80000100800 */
[----:B------:R-:W-:Y:S04]  /*178e0*/  STL [R1+0x1fc], RZ ;  /* 0x0001fcff01007387 */ /* 0x000fe80000100800 */
[----:B------:R1:W-:Y:S04]  /*178f0*/  STL [R1+0x4d0], R223 ;  /* 0x0004d0df01007387 */ /* 0x0003e80000100800 */
[----:B------:R2:W-:Y:S01]  /*17900*/  STL [R1+0x4cc], R3 ;  /* 0x0004cc0301007387 */ /* 0x0005e20000100800 */
[----:B-1----:R-:W-:-:S02]  /*17910*/  SHF.R.S32.HI R223, RZ, 0x1f, R4 ;  /* 0x0000001fffdf7819 */ /* 0x002fc40000011404 */
[C---:B--2---:R-:W-:Y:S01]  /*17920*/  SHF.L.U64.HI R3, R8.reuse, 0x2, R225 ;  /* 0x0000000208037819 */ /* 0x044fe200000102e1 */
[----:B------:R-:W-:Y:S01]  /*17930*/  IMAD.SHL.U32 R8, R8, 0x4, RZ ;  /* 0x0000000408087824 */ /* 0x000fe200078e00ff */
[----:B------:R-:W-:Y:S02]  /*17940*/  SHF.L.U64.HI R223, R4, 0x2, R223 ;  /* 0x0000000204df7819 */ /* 0x000fe400000102df */
[C---:B------:R-:W-:Y:S01]  /*17950*/  SHF.L.U64.HI R223, R9.reuse, 0x2, R227 ;  /* 0x0000000209df7819 */ /* 0x040fe200000102e3 */
[----:B------:R1:W-:Y:S04]  /*17960*/  STL [R1+0x4c8], R3 ;  /* 0x0004c80301007387 */ /* 0x0003e80000100800 */
[----:B------:R2:W-:Y:S01]  /*17970*/  STL [R1+0x4c4], R8 ;  /* 0x0004c40801007387 */ /* 0x0005e20000100800 */
[----:B-1----:R-:W-:-:S02]  /*17980*/  IMAD.SHL.U32 R3, R9, 0x4, RZ ;  /* 0x0000000409037824 */ /* 0x002fc400078e00ff */
[C---:B------:R-:W-:Y:S01]  /*17990*/  IMAD.SHL.U32 R9, R10.reuse, 0x4, RZ ;  /* 0x000000040a097824 */ /* 0x040fe200078e00ff */
[----:B--2---:R-:W-:Y:S01]  /*179a0*/  SHF.L.U64.HI R8, R10, 0x2, R229 ;  /* 0x000000020a087819 */ /* 0x004fe200000102e5 */
[----:B------:R-:W-:Y:S04]  /*179b0*/  STL [R1+0x4c0], R223 ;  /* 0x0004c0df01007387 */ /* 0x000fe80000100800 */
[----:B------:R1:W-:Y:S04]  /*179c0*/  STL [R1+0x4bc], R3 ;  /* 0x0004bc0301007387 */ /* 0x0003e80000100800 */
[----:B------:R2:W-:Y:S04]  /*179d0*/  STL [R1+0x4b8], R8 ;  /* 0x0004b80801007387 */ /* 0x0005e80000100800 */
[----:B------:R3:W-:Y:S01]  /*179e0*/  STL [R1+0x4b4], R9 ;  /* 0x0004b40901007387 */ /* 0x0007e20000100800 */
[C---:B-1----:R-:W-:Y:S01]  /*179f0*/  SHF.L.U64.HI R3, R11.reuse, 0x2, R231 ;  /* 0x000000020b037819 */ /* 0x042fe200000102e7 */
[----:B--2---:R-:W-:-:S04]  /*17a00*/  IMAD.SHL.U32 R8, R11, 0x4, RZ ;  /* 0x000000040b087824 */ /* 0x004fc800078e00ff */
[----:B------:R1:W-:Y:S01]  /*17a10*/  STL [R1+0x4b0], R3 ;  /* 0x0004b00301007387 */ /* 0x0003e20000100800 */
[----:B---3--:R-:W-:-:S03]  /*17a20*/  SHF.L.U64.HI R9, R17, 0x2, R233 ;  /* 0x0000000211097819 */ /* 0x008fc600000102e9 */
[----:B------:R2:W-:Y:S04]  /*17a30*/  STL [R1+0x4ac], R8 ;  /* 0x0004ac0801007387 */ /* 0x0005e80000100800 */
[----:B------:R3:W-:Y:S01]  /*17a40*/  STL [R1+0x4a8], R9 ;  /* 0x0004a80901007387 */ /* 0x0007e20000100800 */
[----:B-1----:R-:W-:Y:S01]  /*17a50*/  IMAD.SHL.U32 R3, R17, 0x4, RZ ;  /* 0x0000000411037824 */ /* 0x002fe200078e00ff */
[----:B--2---:R-:W-:-:S04]  /*17a60*/  SHF.L.U64.HI R8, R118, 0x2, R235 ;  /* 0x0000000276087819 */ /* 0x004fc800000102eb */
[----:B------:R1:W-:Y:S01]  /*17a70*/  STL [R1+0x4a4], R3 ;  /* 0x0004a40301007387 */ /* 0x0003e20000100800 */
[----:B---3--:R-:W-:-:S03]  /*17a80*/  IMAD.SHL.U32 R9, R118, 0x4, RZ ;  /* 0x0000000476097824 */ /* 0x008fc600078e00ff */
        /* <DEDUP_REMOVED lines=33> */
[----:B--2---:R-:W-:Y:S02]  /*17ca0*/  SHF.L.U64.HI R8, R127, 0x2, R130 ;  /* 0x000000027f087819 */ /* 0x004fe40000010282 */
[----:B------:R-:W2:Y:S01]  /*17cb0*/  LDL.LU R130, [R1+0x808] ;  /* 0x0008080001827983 */ /* 0x000ea20000300800 */
[----:B---3--:R-:W-:-:S03]  /*17cc0*/  SHF.L.U64.HI R9, R128, 0x2, R131 ;  /* 0x0000000280097819 */ /* 0x008fc60000010283 */
[----:B------:R1:W-:Y:S04]  /*17cd0*/  STL [R1+0x45c], R3 ;  /* 0x00045c0301007387 */ /* 0x0003e80000100800 */
[----:B------:R3:W-:Y:S04]  /*17ce0*/  STL [R1+0x458], R8 ;  /* 0x0004580801007387 */ /* 0x0007e80000100800 */
[----:B------:R-:W4:Y:S01]  /*17cf0*/  LDL.LU R131, [R1+0x804] ;  /* 0x0008040001837983 */ /* 0x000f220000300800 */
[----:B-1----:R-:W-:Y:S01]  /*17d00*/  IMAD.SHL.U32 R3, R127, 0x4, RZ ;  /* 0x000000047f037824 */ /* 0x002fe200078e00ff */
[----:B---3--:R-:W-:-:S04]  /*17d10*/  SHF.L.U64.HI R8, R129, 0x2, R132 ;  /* 0x0000000281087819 */ /* 0x008fc80000010284 */
[----:B------:R1:W-:Y:S04]  /*17d20*/  STL [R1+0x454], R3 ;  /* 0x0004540301007387 */ /* 0x0003e80000100800 */
[----:B------:R-:W-:Y:S04]  /*17d30*/  STL [R1+0x450], R9 ;  /* 0x0004500901007387 */ /* 0x000fe80000100800 */
[----:B------:R-:W3:Y:S01]  /*17d40*/  LDL.LU R132, [R1+0x800] ;  /* 0x0008000001847983 */ /* 0x000ee20000300800 */
[----:B-1----:R-:W-:-:S05]  /*17d50*/  IMAD.SHL.U32 R3, R128, 0x4, RZ ;  /* 0x0000000480037824 */ /* 0x002fca00078e00ff */
[----:B------:R1:W-:Y:S04]  /*17d60*/  STL [R1+0x44c], R3 ;  /* 0x00044c0301007387 */ /* 0x0003e80000100800 */
[----:B------:R4:W-:Y:S01]  /*17d70*/  STL [R1+0x448], R8 ;  /* 0x0004480801007387 */ /* 0x0009e20000100800 */
[----:B-1----:R-:W-:Y:S01]  /*17d80*/  IMAD.SHL.U32 R3, R129, 0x4, RZ ;  /* 0x0000000481037824 */ /* 0x002fe200078e00ff */
[----:B--2---:R-:W-:Y:S02]  /*17d90*/  SHF.L.U64.HI R9, R130, 0x2, R133 ;  /* 0x0000000282097819 */ /* 0x004fe40000010285 */
[----:B------:R-:W2:Y:S04]  /*17da0*/  LDL.LU R133, [R1+0x7fc] ;  /* 0x0007fc0001857983 */ /* 0x000ea80000300800 */
[----:B------:R1:W-:Y:S04]  /*17db0*/  STL [R1+0x444], R3 ;  /* 0x0004440301007387 */ /* 0x0003e80000100800 */
[----:B------:R3:W-:Y:S01]  /*17dc0*/  STL [R1+0x440], R9 ;  /* 0x0004400901007387 */ /* 0x0007e20000100800 */
[----:B----4-:R-:W-:-:S03]  /*17dd0*/  SHF.L.U64.HI R8, R131, 0x2, R134 ;  /* 0x0000000283087819 */ /* 0x010fc60000010286 */
[----:B------:R-:W4:Y:S01]  /*17de0*/  LDL.LU R134, [R1+0x7f8] ;  /* 0x0007f80001867983 */ /* 0x000f220000300800 */
[----:B-1----:R-:W-:-:S05]  /*17df0*/  IMAD.SHL.U32 R3, R130, 0x4, RZ ;  /* 0x0000000482037824 */ /* 0x002fca00078e00ff */
[----:B------:R1:W-:Y:S04]  /*17e00*/  STL [R1+0x43c], R3 ;  /* 0x00043c0301007387 */ /* 0x0003e80000100800 */
[----:B------:R-:W-:Y:S01]  /*17e10*/  STL [R1+0x438], R8 ;  /* 0x0004380801007387 */ /* 0x000fe20000100800 */
[----:B---3--:R-:W-:-:S03]  /*17e20*/  SHF.L.U64.HI R9, R132, 0x2, R135 ;  /* 0x0000000284097819 */ /* 0x008fc60000010287 */
        /* <DEDUP_REMOVED lines=273> */
[----:B------:R-:W-:Y:S01]  /*18f40*/  STL [R1+0x280], R9 ;  /* 0x0002800901007387 */ /* 0x000fe20000100800 */
[----:B-1----:R-:W-:Y:S01]  /*18f50*/  IMAD.SHL.U32 R3, R206, 0x4, RZ ;  /* 0x00000004ce037824 */ /* 0x002fe200078e00ff */
[C---:B--2---:R-:W-:Y:S02]  /*18f60*/  SHF.L.U64.HI R8, R207.reuse, 0x2, R210 ;  /* 0x00000002cf087819 */ /* 0x044fe400000102d2 */
[----:B------:R-:W2:Y:S04]  /*18f70*/  LDL.LU R210, [R1+0x718] ;  /* 0x0007180001d27983 */ /* 0x000ea80000300800 */
[----:B------:R1:W-:Y:S04]  /*18f80*/  STL [R1+0x27c], R3 ;  /* 0x00027c0301007387 */ /* 0x0003e80000100800 */
[----:B------:R-:W2:Y:S01]  /*18f90*/  LDL.LU R223, [R1+0x5ac] ;  /* 0x0005ac0001df7983 */ /* 0x000ea20000300800 */
[----:B-1----:R-:W-:-:S03]  /*18fa0*/  IMAD.SHL.U32 R3, R207, 0x4, RZ ;  /* 0x00000004cf037824 */ /* 0x002fc600078e00ff */
[----:B------:R4:W-:Y:S04]  /*18fb0*/  STL [R1+0x278], R8 ;  /* 0x0002780801007387 */ /* 0x0009e80000100800 */
[----:B------:R1:W-:Y:S01]  /*18fc0*/  STL [R1+0x274], R3 ;  /* 0x0002740301007387 */ /* 0x0003e20000100800 */
[----:B----4-:R-:W-:-:S03]  /*18fd0*/  SHF.L.U64.HI R8, R208, 0x2, R211 ;  /* 0x00000002d0087819 */ /* 0x010fc600000102d3 */
[----:B------:R-:W4:Y:S01]  /*18fe0*/  LDL.LU R211, [R1+0x714] ;  /* 0x0007140001d37983 */ /* 0x000f220000300800 */
[----:B---3--:R-:W-:-:S03]  /*18ff0*/  SHF.L.U64.HI R9, R209, 0x2, R212 ;  /* 0x00000002d1097819 */ /* 0x008fc600000102d4 */
[----:B------:R-:W-:Y:S04]  /*19000*/  STL [R1+0x270], R8 ;  /* 0x0002700801007387 */ /* 0x000fe80000100800 */
        /* <DEDUP_REMOVED lines=8> */
[----:B------:R3:W-:Y:S01]  /*19090*/  STL [R1+0x260], R8 ;  /* 0x0002600801007387 */ /* 0x0007e20000100800 */
[----:B-1----:R-:W-:Y:S01]  /*190a0*/  IMAD.SHL.U32 R3, R210, 0x4, RZ ;  /* 0x00000004d2037824 */ /* 0x002fe200078e00ff */
[----:B----4-:R-:W-:-:S02]  /*190b0*/  SHF.L.U64.HI R9, R211, 0x2, R214 ;  /* 0x00000002d3097819 */ /* 0x010fc400000102d6 */
[----:B------:R-:W4:Y:S04]  /*190c0*/  LDL.LU R214, [R1+0x708] ;  /* 0x0007080001d67983 */ /* 0x000f280000300800 */
[----:B------:R1:W-:Y:S01]  /*190d0*/  STL [R1+0x25c], R3 ;  /* 0x00025c0301007387 */ /* 0x0003e20000100800 */
        /* <DEDUP_REMOVED lines=45> */
[----:B------:R1:W-:Y:S01]  /*193b0*/  STL [R1+0x210], R8 ;  /* 0x0002100801007387 */ /* 0x0003e20000100800 */
[----:B---3--:R-:W-:-:S03]  /*193c0*/  SHF.L.U64.HI R9, R221, 0x2, R246 ;  /* 0x00000002dd097819 */ /* 0x008fc600000102f6 */
[----:B------:R-:W3:Y:S01]  /*193d0*/  LDL.LU R246, [R1+0x6e0] ;  /* 0x0006e00001f67983 */ /* 0x000ee20000300800 */
[----:B-1----:R-:W-:Y:S02]  /*193e0*/  IMAD.SHL.U32 R3, R220, 0x4, RZ ;  /* 0x00000004dc037824 */ /* 0x002fe400078e00ff */
[----:B------:R-:W-:-:S03]  /*193f0*/  IMAD.SHL.U32 R8, R221, 0x4, RZ ;  /* 0x00000004dd087824 */ /* 0x000fc600078e00ff */
[----:B------:R2:W-:Y:S01]  /*19400*/  STL [R1+0x20c], R3 ;  /* 0x00020c0301007387 */ /* 0x0005e20000100800 */
[----:B------:R-:W-:-:S03]  /*19410*/  SHF.L.U64.HI R249, R248, 0x2, R242 ;  /* 0x00000002f8f97819 */ /* 0x000fc600000102f2 */
[----:B------:R-:W-:Y:S01]  /*19420*/  STL [R1+0x208], R9 ;  /* 0x0002080901007387 */ /* 0x000fe20000100800 */
[----:B--2---:R-:W-:-:S03]  /*19430*/  SHF.L.U64.HI R3, R252, 0x2, R244 ;  /* 0x00000002fc037819 */ /* 0x004fc600000102f4 */
[----:B------:R-:W2:Y:S04]  /*19440*/  LDL.LU R244, [R1+0x6dc] ;  /* 0x0006dc0001f47983 */ /* 0x000ea80000300800 */
[----:B------:R1:W-:Y:S04]  /*19450*/  STL [R1+0x204], R8 ;  /* 0x0002040801007387 */ /* 0x0003e80000100800 */
[----:B------:R1:W-:Y:S04]  /*19460*/  STL [R1+0x200], R3 ;  /* 0x0002000301007387 */ /* 0x0003e80000100800 */
[----:B------:R-:W2:Y:S01]  /*19470*/  LDL.LU R242, [R1+0x6d8] ;  /* 0x0006d80001f27983 */ /* 0x000ea20000300800 */
[----:B---3--:R-:W-:-:S03]  /*19480*/  SHF.L.U64.HI R247, R246, 0x2, R240 ;  /* 0x00000002f6f77819 */ /* 0x008fc600000102f0 */
[----:B------:R-:W3:Y:S04]  /*19490*/  LDL.LU R240, [R1+0x6d4] ;  /* 0x0006d40001f07983 */ /* 0x000ee80000300800 */
[----:B------:R-:W3:Y:S04]  /*194a0*/  LDL.LU R237, [R1+0x5c8] ;  /* 0x0005c80001ed7983 */ /* 0x000ee80000300800 */
[----:B------:R-:W3:Y:S01]  /*194b0*/  LDL.LU R235, [R1+0x5cc] ;  /* 0x0005cc0001eb7983 */ /* 0x000ee20000300800 */
[----:B----4-:R-:W-:Y:S02]  /*194c0*/  SHF.L.U64.HI R251, R250, 0x2, R223 ;  /* 0x00000002fafb7819 */ /* 0x010fe400000102df */
[----:B--2---:R-:W-:-:S02]  /*194d0*/  SHF.L.U64.HI R245, R244, 0x2, R234 ;  /* 0x00000002f4f57819 */ /* 0x004fc400000102ea */
[----:B------:R-:W2:Y:S04]  /*194e0*/  LDL.LU R234, [R1+0x6d0] ;  /* 0x0006d00001ea7983 */ /* 0x000ea80000300800 */
[----:B------:R-:W4:Y:S04]  /*194f0*/  LDL.LU R233, [R1+0x5d0] ;  /* 0x0005d00001e97983 */ /* 0x000f280000300800 */
[----:B------:R-:W4:Y:S01]  /*19500*/  LDL.LU R231, [R1+0x5d4] ;  /* 0x0005d40001e77983 */ /* 0x000f220000300800 */
[----:B------:R-:W-:-:S03]  /*19510*/  SHF.L.U64.HI R243, R242, 0x2, R236 ;  /* 0x00000002f2f37819 */ /* 0x000fc600000102ec */
[----:B------:R-:W2:Y:S04]  /*19520*/  LDL.LU R236, [R1+0x6cc] ;  /* 0x0006cc0001ec7983 */ /* 0x000ea80000300800 */
[----:B------:R-:W4:Y:S04]  /*19530*/  LDL.LU R229, [R1+0x5d8] ;  /* 0x0005d80001e57983 */ /* 0x000f280000300800 */
[----:B------:R-:W4:Y:S01]  /*19540*/  LDL.LU R227, [R1+0x5dc] ;  /* 0x0005dc0001e37983 */ /* 0x000f220000300800 */
[----:B---3--:R-:W-:-:S03]  /*19550*/  SHF.L.U64.HI R241, R240, 0x2, R238 ;  /* 0x00000002f0f17819 */ /* 0x008fc600000102ee */
[----:B------:R-:W3:Y:S04]  /*19560*/  LDL.LU R238, [R1+0x6c8] ;  /* 0x0006c80001ee7983 */ /* 0x000ee80000300800 */
[----:B------:R-:W4:Y:S04]  /*19570*/  LDL.LU R225, [R1+0x5e0] ;  /* 0x0005e00001e17983 */ /* 0x000f280000300800 */
[----:B------:R-:W4:Y:S04]  /*19580*/  LDL.LU R223, [R1+0x5e4] ;  /* 0x0005e40001df7983 */ /* 0x000f280000300800 */
[----:B------:R-:W2:Y:S04]  /*19590*/  LDL.LU R125, [R1+0x5e8] ;  /* 0x0005e800017d7983 */ /* 0x000ea80000300800 */
[----:B------:R-:W2:Y:S04]  /*195a0*/  LDL R124, [R1+0x4d8] ;  /* 0x0004d800017c7983 */ /* 0x000ea80000100800 */
[----:B------:R-:W4:Y:S04]  /*195b0*/  LDL.LU R123, [R1+0x5ec] ;  /* 0x0005ec00017b7983 */ /* 0x000f280000300800 */
[----:B------:R-:W4:Y:S04]  /*195c0*/  LDL R122, [R1+0x4dc] ;  /* 0x0004dc00017a7983 */ /* 0x000f280000100800 */
[----:B------:R-:W4:Y:S04]  /*195d0*/  LDL.LU R121, [R1+0x5f0] ;  /* 0x0005f00001797983 */ /* 0x000f280000300800 */
[----:B------:R-:W4:Y:S04]  /*195e0*/  LDL.LU R120, [R1+0x4e8] ;  /* 0x0004e80001787983 */ /* 0x000f280000300800 */
[----:B-1----:R-:W2:Y:S04]  /*195f0*/  LDL.LU R8, [R1+0x5f4] ;  /* 0x0005f40001087983 */ /* 0x002ea80000300800 */
[----:B------:R-:W2:Y:S01]  /*19600*/  LDL.LU R3, [R1+0x4ec] ;  /* 0x0004ec0001037983 */ /* 0x000ea20000300800 */
[----:B---3--:R-:W-:-:S03]  /*19610*/  SHF.L.U64.HI R239, R238, 0x2, R232 ;  /* 0x00000002eeef7819 */ /* 0x008fc600000102e8 */
[----:B------:R-:W3:Y:S04]  /*19620*/  LDL.LU R232, [R1+0x6c4] ;  /* 0x0006c40001e87983 */ /* 0x000ee80000300800 */
[----:B------:R-:W3:Y:S04]  /*19630*/  LDL.LU R119, [R1+0x5f8] ;  /* 0x0005f80001777983 */ /* 0x000ee80000300800 */
[----:B------:R-:W3:Y:S04]  /*19640*/  LDL.LU R118, [R1+0x4f0] ;  /* 0x0004f00001767983 */ /* 0x000ee80000300800 */
[----:B------:R-:W3:Y:S04]  /*19650*/  LDL.LU R17, [R1+0x5fc] ;  /* 0x0005fc0001117983 */ /* 0x000ee80000300800 */
[----:B------:R-:W3:Y:S04]  /*19660*/  LDL.LU R11, [R1+0x4f4] ;  /* 0x0004f400010b7983 */ /* 0x000ee80000300800 */
[----:B------:R-:W3:Y:S04]  /*19670*/  LDL.LU R10, [R1+0x600] ;  /* 0x00060000010a7983 */ /* 0x000ee80000300800 */
[----:B------:R-:W3:Y:S01]  /*19680*/  LDL.LU R9, [R1+0x4f8] ;  /* 0x0004f80001097983 */ /* 0x000ee20000300800 */
[C---:B--2---:R-:W-:Y:S01]  /*19690*/  SHF.L.U64.HI R215, R3.reuse, 0x2, R8 ;  /* 0x0000000203d77819 */ /* 0x044fe20000010208 */
[----:B------:R-:W-:-:S02]  /*196a0*/  IMAD.SHL.U32 R214, R3, 0x4, RZ ;  /* 0x0000000403d67824 */ /* 0x000fc400078e00ff */
[----:B------:R-:W2:Y:S04]  /*196b0*/  LDL.LU R8, [R1+0x604] ;  /* 0x0006040001087983 */ /* 0x000ea80000300800 */
        /* <DEDUP_REMOVED lines=12> */
[----:B------:R-:W2:Y:S01]  /*19780*/  LDL.LU R130, [R1+0x514] ;  /* 0x0005140001827983 */ /* 0x000ea20000300800 */
[----:B------:R-:W-:-:S03]  /*19790*/  SHF.L.U64.HI R221, R124, 0x2, R125 ;  /* 0x000000027cdd7819 */ /* 0x000fc6000001027d */
[----:B------:R-:W2:Y:S01]  /*197a0*/  LDL.LU R129, [R1+0x624] ;  /* 0x0006240001817983 */ /* 0x000ea20000300800 */
[----:B------:R-:W-:-:S03]  /*197b0*/  IMAD.SHL.U32 R220, R124, 0x4, RZ ;  /* 0x000000047cdc7824 */ /* 0x000fc600078e00ff */
[----:B------:R-:W2:Y:S01]  /*197c0*/  LDL.LU R128, [R1+0x518] ;  /* 0x0005180001807983 */ /* 0x000ea20000300800 */
[----:B----4-:R-:W-:-:S03]  /*197d0*/  SHF.L.U64.HI R219, R122, 0x2, R123 ;  /* 0x000000027adb7819 */ /* 0x010fc6000001027b */
[----:B------:R-:W4:Y:S01]  /*197e0*/  LDL.LU R127, [R1+0x628] ;  /* 0x00062800017f7983 */ /* 0x000f220000300800 */
[----:B------:R-:W-:-:S03]  /*197f0*/  IMAD.SHL.U32 R218, R122, 0x4, RZ ;  /* 0x000000047ada7824 */ /* 0x000fc600078e00ff */
[----:B------:R-:W4:Y:S01]  /*19800*/  LDL.LU R126, [R1+0x51c] ;  /* 0x00051c00017e7983 */ /* 0x000f220000300800 */
[----:B------:R-:W-:-:S03]  /*19810*/  SHF.L.U64.HI R217, R120, 0x2, R121 ;  /* 0x0000000278d97819 */ /* 0x000fc60000010279 */
[----:B------:R-:W4:Y:S01]  /*19820*/  LDL.LU R125, [R1+0x62c] ;  /* 0x00062c00017d7983 */ /* 0x000f220000300800 */
[----:B------:R-:W-:-:S03]  /*19830*/  IMAD.SHL.U32 R216, R120, 0x4, RZ ;  /* 0x0000000478d87824 */ /* 0x000fc600078e00ff */
[----:B------:R-:W4:Y:S04]  /*19840*/  LDL.LU R124, [R1+0x520] ;  /* 0x00052000017c7983 */ /* 0x000f280000300800 */
[----:B------:R-:W4:Y:S04]  /*19850*/  LDL.LU R123, [R1+0x630] ;  /* 0x00063000017b7983 */ /* 0x000f280000300800 */
[----:B------:R-:W4:Y:S04]  /*19860*/  LDL.LU R122, [R1+0x524] ;  /* 0x00052400017a7983 */ /* 0x000f280000300800 */
[----:B------:R-:W4:Y:S04]  /*19870*/  LDL.LU R121, [R1+0x634] ;  /* 0x0006340001797983 */ /* 0x000f280000300800 */
[----:B------:R-:W4:Y:S01]  /*19880*/  LDL.LU R120, [R1+0x528] ;  /* 0x0005280001787983 */ /* 0x000f220000300800 */
[C---:B---3--:R-:W-:Y:S01]  /*19890*/  SHF.L.U64.HI R213, R118.reuse, 0x2, R119 ;  /* 0x0000000276d57819 */ /* 0x048fe20000010277 */
[----:B------:R-:W-:Y:S01]  /*198a0*/  IMAD.SHL.U32 R212, R118, 0x4, RZ ;  /* 0x0000000476d47824 */ /* 0x000fe200078e00ff */
[C---:B------:R-:W-:Y:S01]  /*198b0*/  SHF.L.U64.HI R211, R11.reuse, 0x2, R17 ;  /* 0x000000020bd37819 */ /* 0x040fe20000010211 */
[----:B------:R-:W-:-:S02]  /*198c0*/  IMAD.SHL.U32 R210, R11, 0x4, RZ ;  /* 0x000000040bd27824 */ /* 0x000fc400078e00ff */
[----:B------:R-:W3:Y:S04]  /*198d0*/  LDL.LU R11, [R1+0x638] ;  /* 0x00063800010b7983 */ /* 0x000ee80000300800 */
[----:B------:R-:W3:Y:S01]  /*198e0*/  LDL.LU R119, [R1+0x52c] ;  /* 0x00052c0001777983 */ /* 0x000ee20000300800 */
[C---:B------:R-:W-:Y:S01]  /*198f0*/  SHF.L.U64.HI R209, R9.reuse, 0x2, R10 ;  /* 0x0000000209d17819 */ /* 0x040fe2000001020a */
[----:B------:R-:W-:Y:S02]  /*19900*/  IMAD.SHL.U32 R208, R9, 0x4, RZ ;  /* 0x0000000409d07824 */ /* 0x000fe400078e00ff */
[----:B------:R-:W4:Y:S04]  /*19910*/  LDL.LU R118, [R1+0x63c] ;  /* 0x00063c0001767983 */ /* 0x000f280000300800 */
[----:B------:R-:W3:Y:S04]  /*19920*/  LDL.LU R17, [R1+0x530] ;  /* 0x0005300001117983 */ /* 0x000ee80000300800 */
[----:B------:R-:W4:Y:S04]  /*19930*/  LDL.LU R10, [R1+0x640] ;  /* 0x00064000010a7983 */ /* 0x000f280000300800 */
[----:B------:R-:W4:Y:S01]  /*19940*/  LDL.LU R9, [R1+0x534] ;  /* 0x0005340001097983 */ /* 0x000f220000300800 */
[C---:B--2---:R-:W-:Y:S01]  /*19950*/  SHF.L.U64.HI R207, R3.reuse, 0x2, R8 ;  /* 0x0000000203cf7819 */ /* 0x044fe20000010208 */
[----:B------:R-:W-:-:S02]  /*19960*/  IMAD.SHL.U32 R206, R3, 0x4, RZ ;  /* 0x0000000403ce7824 */ /* 0x000fc400078e00ff */
[----:B------:R-:W2:Y:S04]  /*19970*/  LDL.LU R8, [R1+0x60c] ;  /* 0x00060c0001087983 */ /* 0x000ea80000300800 */
[----:B------:R-:W3:Y:S01]  /*19980*/  LDL.LU R3, [R1+0x644] ;  /* 0x0006440001037983 */ /* 0x000ee20000300800 */
[----:B------:R-:W1:Y:S01]  /*19990*/  S2R R115, SR_TID.X ;  /* 0x0000000000737919 */ /* 0x000e620000002100 */
[----:B------:R-:W1:Y:S01]  /*199a0*/  S2R R116, SR_TID.X ;  /* 0x0000000000747919 */ /* 0x000e620000002100 */
[----:B------:R-:W-:-:S04]  /*199b0*/  IADD3 R160, P3, R117, R161, RZ ;  /* 0x000000a175a07210 */ /* 0x000fc80007f7e0ff */
[----:B------:R-:W-:Y:S02]  /*199c0*/  LEA.HI.X.SX32 R161, R161, R2, 0x1, P3 ;  /* 0x00000002a1a17211 */ /* 0x000fe400018f0eff */
[----:B------:R-:W-:Y:S02]  /*199d0*/  IADD3 R20, P3, R117, R21, RZ ;  /* 0x0000001575147210 */ /* 0x000fe40007f7e0ff */
[----:B-1----:R-:W-:Y:S02]  /*199e0*/  SHF.R.U32.HI R115, RZ, 0x6, R115 ;  /* 0x00000006ff737819 */ /* 0x002fe40000011673 */
[----:B------:R-:W-:Y:S02]  /*199f0*/  SHF.R.U32.HI R116, RZ, 0x6, R116 ;  /* 0x00000006ff747819 */ /* 0x000fe40000011674 */
[----:B------:R-:W-:Y:S02]  /*19a00*/  SGXT.U32 R115, R115, 0x1 ;  /* 0x000000017373781a */ /* 0x000fe40000000000 */
[----:B------:R-:W-:-:S02]  /*19a10*/  SGXT.U32 R116, R116, 0x1 ;  /* 0x000000017474781a */ /* 0x000fc40000000000 */
[----:B------:R-:W-:Y:S02]  /*19a20*/  LOP3.LUT R115, R115, 0x1a, RZ, 0xfc, !PT ;  /* 0x0000001a73737812 */ /* 0x000fe400078efcff */
[----:B------:R-:W-:-:S03]  /*19a30*/  LOP3.LUT R116, R116, 0x18, RZ, 0xfc, !PT ;  /* 0x0000001874747812 */ /* 0x000fc600078efcff */
[----:B------:R-:W-:Y:S02]  /*19a40*/  IMAD R28, R115, UR5, RZ ;  /* 0x00000005731c7c24 */ /* 0x000fe4000f8e02ff */
[----:B------:R-:W-:Y:S01]  /*19a50*/  IMAD R29, R116, UR6, RZ ;  /* 0x00000006741d7c24 */ /* 0x000fe2000f8e02ff */
[----:B------:R-:W-:Y:S02]  /*19a60*/  LEA.HI.X.SX32 R21, R21, R2, 0x1, P3 ;  /* 0x0000000215157211 */ /* 0x000fe400018f0eff */
[C---:B------:R-:W-:Y:S02]  /*19a70*/  IADD3 R12, P2, R117.reuse, R28, RZ ;  /* 0x0000001c750c7210 */ /* 0x040fe40007f5e0ff */
[----:B------:R-:W-:Y:S02]  /*19a80*/  IADD3 R14, P3, R117, R29, RZ ;  /* 0x0000001d750e7210 */ /* 0x000fe40007f7e0ff */
[-C--:B------:R-:W-:Y:S02]  /*19a90*/  LEA.HI.X.SX32 R15, R28, R2.reuse, 0x1, P2 ;  /* 0x000000021c0f7211 */ /* 0x080fe400010f0eff */
[----:B------:R-:W-:Y:S01]  /*19aa0*/  LEA.HI.X.SX32 R7, R29, R2, 0x1, P3 ;  /* 0x000000021d077211 */ /* 0x000fe200018f0eff */
[----:B------:R-:W-:Y:S01]  /*19ab0*/  IMAD.SHL.U32 R174, R16, 0x4, RZ ;  /* 0x0000000410ae7824 */ /* 0x000fe200078e00ff */
[C---:B------:R-:W-:Y:S01]  /*19ac0*/  SHF.L.U64.HI R173, R12.reuse, 0x2, R15 ;  /* 0x000000020cad7819 */ /* 0x040fe2000001020f */
[----:B------:R-:W-:Y:S01]  /*19ad0*/  IMAD.SHL.U32 R172, R12, 0x4, RZ ;  /* 0x000000040cac7824 */ /* 0x000fe200078e00ff */
[----:B------:R-:W-:-:S02]  /*19ae0*/  SHF.L.U64.HI R171, R14, 0x2, R7 ;  /* 0x000000020eab7819 */ /* 0x000fc40000010207 */
[----:B---3--:R-:W-:Y:S02]  /*19af0*/  SHF.L.U64.HI R175, R16, 0x2, R3 ;  /* 0x0000000210af7819 */ /* 0x008fe40000010203 */
[----:B------:R1:W5:Y:S04]  /*19b00*/  LDL.LU R16, [R1+0x6c0] ;  /* 0x0006c00001107983 */ /* 0x0003680000300800 */
[----:B------:R1:W5:Y:S04]  /*19b10*/  LDL.LU R15, [R1+0x6bc] ;  /* 0x0006bc00010f7983 */ /* 0x0003680000300800 */
[----:B------:R1:W5:Y:S04]  /*19b20*/  LDL.LU R12, [R1+0x6b8] ;  /* 0x0006b800010c7983 */ /* 0x0003680000300800 */
[----:B------:R1:W5:Y:S01]  /*19b30*/  LDL.LU R7, [R1+0x6b4] ;  /* 0x0006b40001077983 */ /* 0x0003620000300800 */
[----:B------:R-:W-:-:S02]  /*19b40*/  IMAD.SHL.U32 R170, R14, 0x4, RZ ;  /* 0x000000040eaa7824 */ /* 0x000fc400078e00ff */
[----:B------:R-:W3:Y:S01]  /*19b50*/  S2R R14, SR_TID.X ;  /* 0x00000000000e7919 */ /* 0x000ee20000002100 */
[C---:B------:R-:W-:Y:S02]  /*19b60*/  IADD3 R164, P5, R117.reuse, R152, RZ ;  /* 0x0000009875a47210 */ /* 0x040fe40007fbe0ff */
[----:B------:R-:W-:Y:S02]  /*19b70*/  SHF.R.S32.HI R5, RZ, 0x1f, R13 ;  /* 0x0000001fff057819 */ /* 0x000fe4000001140d */
[-C--:B------:R-:W-:Y:S02]  /*19b80*/  LEA.HI.X.SX32 R165, R152, R2.reuse, 0x1, P5 ;  /* 0x0000000298a57211 */ /* 0x080fe400028f0eff */
[----:B------:R-:W-:Y:S01]  /*19b90*/  IADD3 R152, P5, R117, R153, RZ ;  /* 0x0000009975987210 */ /* 0x000fe20007fbe0ff */
[C---:B------:R-:W-:Y:S01]  /*19ba0*/  IMAD.SHL.U32 R180, R17.reuse, 0x4, RZ ;  /* 0x0000000411b47824 */ /* 0x040fe200078e00ff */
[----:B----4-:R-:W-:Y:S01]  /*19bb0*/  SHF.L.U64.HI R181, R17, 0x2, R118 ;  /* 0x0000000211b57819 */ /* 0x010fe20000010276 */
[----:B------:R-:W-:Y:S01]  /*19bc0*/  IMAD R5, R5, 0x18, RZ ;  /* 0x0000001805057824 */ /* 0x000fe200078e02ff */
[----:B------:R-:W-:Y:S01]  /*19bd0*/  LEA.HI.X.SX32 R153, R153, R2, 0x1, P5 ;  /* 0x0000000299997211 */ /* 0x000fe200028f0eff */
[----:B------:R-:W-:Y:S01]  /*19be0*/  IMAD.WIDE.U32 R26, R4, 0x18, R26 ;  /* 0x00000018041a7825 */ /* 0x000fe200078e001a */
[----:B------:R-:W-:-:S02]  /*19bf0*/  SHF.L.U64.HI R183, R119, 0x2, R11 ;  /* 0x0000000277b77819 */ /* 0x000fc4000001020b */
[----:B--2---:R-:W-:Y:S01]  /*19c00*/  SHF.R.S32.HI R17, RZ, 0x5, R8 ;  /* 0x00000005ff117819 */ /* 0x004fe20000011408 */
[----:B------:R-:W-:Y:S01]  /*19c10*/  IMAD.WIDE.U32 R24, R13, 0x18, R24 ;  /* 0x000000180d187825 */ /* 0x000fe200078e0018 */
[----:B------:R-:W-:Y:S02]  /*19c20*/  SHF.R.S32.HI R11, RZ, 0x1f, R13 ;  /* 0x0000001fff0b7819 */ /* 0x000fe4000001140d */
[----:B------:R-:W-:Y:S02]  /*19c30*/  CS2R R28, SRZ ;  /* 0x00000000001c7805 */ /* 0x000fe4000001ff00 */
[----:B------:R-:W-:Y:S01]  /*19c40*/  SHF.L.U64.HI R179, R178, 0x2, R179 ;  /* 0x00000002b2b37819 */ /* 0x000fe200000102b3 */
[----:B------:R-:W-:Y:S01]  /*19c50*/  IMAD.IADD R0, R27, 0x1, R30 ;  /* 0x000000011b007824 */ /* 0x000fe200078e021e */
[----:B------:R-:W-:Y:S01]  /*19c60*/  SHF.L.U64.HI R169, R168, 0x2, R169 ;  /* 0x00000002a8a97819 */ /* 0x000fe200000102a9 */
[----:B------:R-:W-:Y:S01]  /*19c70*/  IMAD.MOV.U32 R2, RZ, RZ, R26 ;  /* 0x000000ffff027224 */ /* 0x000fe200078e001a */
[----:B------:R-:W-:Y:S01]  /*19c80*/  SHF.L.U64.HI R167, R166, 0x2, R167 ;  /* 0x00000002a6a77819 */ /* 0x000fe200000102a7 */
[----:B------:R-:W-:Y:S01]  /*19c90*/  IMAD.IADD R5, R25, 0x1, R5 ;  /* 0x0000000119057824 */ /* 0x000fe200078e0205 */
[----:B------:R-:W-:Y:S01]  /*19ca0*/  SHF.L.U64.HI R165, R164, 0x2, R165 ;  /* 0x00000002a4a57819 */ /* 0x000fe200000102a5 */
[----:B------:R-:W-:Y:S01]  /*19cb0*/  IMAD.MOV.U32 R6, RZ, RZ, R24 ;  /* 0x000000ffff067224 */ /* 0x000fe200078e0018 */
[----:B------:R-:W-:Y:S01]  /*19cc0*/  SHF.L.U64.HI R163, R162, 0x2, R163 ;  /* 0x00000002a2a37819 */ /* 0x000fe200000102a3 */
[----:B------:R-:W-:Y:S01]  /*19cd0*/  IMAD.SHL.U32 R204, R140, 0x4, RZ ;  /* 0x000000048ccc7824 */ /* 0x000fe200078e00ff */
[----:B------:R-:W-:-:S02]  /*19ce0*/  SHF.L.U64.HI R161, R160, 0x2, R161 ;  /* 0x00000002a0a17819 */ /* 0x000fc400000102a1 */
[----:B---3--:R-:W-:Y:S01]  /*19cf0*/  SHF.R.U32.HI R14, RZ, 0x6, R14 ;  /* 0x00000006ff0e7819 */ /* 0x008fe2000001160e */
[----:B------:R-:W-:Y:S01]  /*19d00*/  IMAD.SHL.U32 R202, R138, 0x4, RZ ;  /* 0x000000048aca7824 */ /* 0x000fe200078e00ff */
[----:B------:R-:W-:Y:S01]  /*19d10*/  SHF.L.U64.HI R159, R158, 0x2, R159 ;  /* 0x000000029e9f7819 */ /* 0x000fe2000001029f */
        /* <DEDUP_REMOVED lines=19> */
[----:B------:R-:W-:-:S02]  /*19e50*/  SHF.L.U64.HI R231, R230, 0x2, R231 ;  /* 0x00000002e6e77819 */ /* 0x000fc400000102e7 */
[----:B------:R-:W-:Y:S02]  /*19e60*/  CS2R R24, SRZ ;  /* 0x0000000000187805 */ /* 0x000fe4000001ff00 */
[----:B------:R-:W-:Y:S02]  /*19e70*/  SHF.L.U64.HI R229, R228, 0x2, R229 ;  /* 0x00000002e4e57819 */ /* 0x000fe400000102e5 */
[----:B------:R-:W-:Y:S02]  /*19e80*/  CS2R R26, SRZ ;  /* 0x00000000001a7805 */ /* 0x000fe4000001ff00 */
[----:B------:R-:W-:Y:S02]  /*19e90*/  SHF.L.U64.HI R227, R226, 0x2, R227 ;  /* 0x00000002e2e37819 */ /* 0x000fe400000102e3 */
[----:B------:R-:W-:Y:S02]  /*19ea0*/  CS2R R30, SRZ ;  /* 0x00000000001e7805 */ /* 0x000fe4000001ff00 */
        /* <DEDUP_REMOVED lines=55> */
[----:B------:R-:W-:Y:S01]  /*1a220*/  CS2R R116, SRZ ;  /* 0x0000000000747805 */ /* 0x000fe2000001ff00 */
[----:B------:R-:W-:Y:S01]  /*1a230*/  IMAD.SHL.U32 R178, R178, 0x4, RZ ;  /* 0x00000004b2b27824 */ /* 0x000fe200078e00ff */
[----:B------:R-:W-:Y:S01]  /*1a240*/  SHF.L.U64.HI R11, R13, 0x2, R11 ;  /* 0x000000020d0b7819 */ /* 0x000fe2000001020b */
[----:B------:R-:W-:Y:S01]  /*1a250*/  IMAD.SHL.U32 R168, R168, 0x4, RZ ;  /* 0x00000004a8a87824 */ /* 0x000fe200078e00ff */
[----:B------:R-:W-:Y:S01]  /*1a260*/  SHF.L.U64.HI R177, R9, 0x2, R10 ;  /* 0x0000000209b17819 */ /* 0x000fe2000001020a */
[----:B------:R-:W-:Y:S01]  /*1a270*/  IMAD.SHL.U32 R166, R166, 0x4, RZ ;  /* 0x00000004a6a67824 */ /* 0x000fe200078e00ff */
[----:B------:R-:W-:Y:S01]  /*1a280*/  SGXT.U32 R14, R14, 0x1 ;  /* 0x000000010e0e781a */ /* 0x000fe20000000000 */
[----:B------:R-:W-:Y:S01]  /*1a290*/  IMAD.SHL.U32 R164, R164, 0x4, RZ ;  /* 0x00000004a4a47824 */ /* 0x000fe200078e00ff */
[----:B------:R-:W-:Y:S01]  /*1a2a0*/  CS2R R118, SRZ ;  /* 0x0000000000767805 */ /* 0x000fe2000001ff00 */
        /* <DEDUP_REMOVED lines=32> */
[----:B------:R-:W-:-:S02]  /*1a4b0*/  IMAD.SHL.U32 R238, R238, 0x4, RZ ;  /* 0x00000004eeee7824 */ /* 0x000fc400078e00ff */
[----:B------:R-:W-:Y:S02]  /*1a4c0*/  IMAD.SHL.U32 R236, R236, 0x4, RZ ;  /* 0x00000004ecec7824 */ /* 0x000fe400078e00ff */
[----:B------:R-:W-:Y:S02]  /*1a4d0*/  IMAD.SHL.U32 R234, R234, 0x4, RZ ;  /* 0x00000004eaea7824 */ /* 0x000fe400078e00ff */
[----:B------:R-:W-:Y:S02]  /*1a4e0*/  IMAD.SHL.U32 R232, R232, 0x4, RZ ;  /* 0x00000004e8e87824 */ /* 0x000fe400078e00ff */
[----:B------:R-:W-:Y:S02]  /*1a4f0*/  IMAD.SHL.U32 R230, R230, 0x4, RZ ;  /* 0x00000004e6e67824 */ /* 0x000fe400078e00ff */
[----:B------:R-:W-:Y:S02]  /*1a500*/  IMAD.SHL.U32 R228, R228, 0x4, RZ ;  /* 0x00000004e4e47824 */ /* 0x000fe400078e00ff */
[----:B------:R-:W-:-:S02]  /*1a510*/  IMAD.SHL.U32 R226, R226, 0x4, RZ ;  /* 0x00000004e2e27824 */ /* 0x000fc400078e00ff */
[----:B------:R-:W-:Y:S02]  /*1a520*/  IMAD.SHL.U32 R224, R224, 0x4, RZ ;  /* 0x00000004e0e07824 */ /* 0x000fe400078e00ff */
[----:B------:R-:W-:Y:S02]  /*1a530*/  IMAD.SHL.U32 R222, R222, 0x4, RZ ;  /* 0x00000004dede7824 */ /* 0x000fe400078e00ff */
[----:B------:R-:W-:Y:S02]  /*1a540*/  IMAD.SHL.U32 R176, R9, 0x4, RZ ;  /* 0x0000000409b07824 */ /* 0x000fe400078e00ff */
[----:B------:R-:W-:Y:S01]  /*1a550*/  VIADD R3, R17, 0xfffffffa ;  /* 0xfffffffa11037836 */ /* 0x000fe20000000000 */
[----:B------:R-:W-:Y:S01]  /*1a560*/  UIADD3 UR24, UR24, -0xc0, URZ ;  /* 0xffffff4018187890 */ /* 0x000fe2000fffe03f */
[----:B------:R-:W-:Y:S01]  /*1a570*/  UMOV UR25, 0x5 ;  /* 0x0000000500197882 */ /* 0x000fe20000000000 */
[----:B------:R-:W-:Y:S01]  /*1a580*/  UMOV UR26, 0xffffffff ;  /* 0xffffffff001a7882 */ /* 0x000fe20000000000 */
[----:B-1----:R-:W-:-:S09]  /*1a590*/  UMOV UR4, URZ ;  /* 0x0000003f00047c82 */ /* 0x002fd20008000000 */
.L_x_1:
[----:B------:R-:W-:Y:S01]  /*1a5a0*/  STL.64 [R1+0x8b0], R250 ;  /* 0x0008b0fa01007387 */ /* 0x000fe20000100a00 */
[----:B------:R-:W-:Y:S01]  /*1a5b0*/  UIADD3 UR26, UR26, 0x1, URZ ;  /* 0x000000011a1a7890 */ /* 0x000fe2000fffe03f */
[----:B------:R-:W-:-:S04]  /*1a5c0*/  DEPBAR.LE SB0, 0xa ;  /* 0x000082800000791a */ /* 0x000fc80000000000 */
[----:B------:R-:W-:Y:S04]  /*1a5d0*/  STL.64 [R1+0x8a8], R248 ;  /* 0x0008a8f801007387 */ /* 0x000fe80000100a00 */
        /* <DEDUP_REMOVED lines=61> */
[----:B------:R1:W-:Y:S04]  /*1a9b0*/  STL.64 [R1+0x6b8], R124 ;  /* 0x0006b87c01007387 */ /* 0x0003e80000100a00 */
[----:B-1----:R-:W2:Y:S04]  /*1a9c0*/  LDL.LU.64 R124, [R1] ;  /* 0x00000000017c7983 */ /* 0x002ea80000300a00 */
[----:B------:R-:W2:Y:S04]  /*1a9d0*/  LDL.LU.64 R126, [R1+0x8] ;  /* 0x00000800017e7983 */ /* 0x000ea80000300a00 */
        /* <DEDUP_REMOVED lines=61> */
[----:B------:R-:W2:Y:S01]  /*1adb0*/  LDL.LU.64 R250, [R1+0x1f8] ;  /* 0x0001f80001fa7983 */ /* 0x000ea20000300a00 */
[----:B------:R-:W-:Y:S01]  /*1adc0*/  UISETP.GT.AND UP0, UPT, UR26, 0x6, UPT ;  /* 0x000000061a00788c */ /* 0x000fe2000bf04270 */
[----:B------:R-:W-:Y:S01]  /*1add0*/  UMOV UR19, 0x40000040 ;  /* 0x4000004000137882 */ /* 0x000fe20000000000 */
[----:B------:R-:W-:Y:S02]  /*1ade0*/  BAR.SYNC.DEFER_BLOCKING 0x0 ;  /* 0x0000000000007b1d */ /* 0x000fe40000010000 */
[----:B------:R-:W-:-:S04]  /*1adf0*/  USEL UR26, UR26, URZ, !UP0 ;  /* 0x0000003f1a1a7287 */ /* 0x000fc8000c000000 */
[----:B------:R-:W-:Y:S02]  /*1ae00*/  ULEA UR5, UR26, UR7, 0xd ;  /* 0x000000071a057291 */ /* 0x000fe4000f8e683f */
[----:B------:R-:W-:Y:S02]  /*1ae10*/  ULEA UR6, UR26, UR7, 0x10 ;  /* 0x000000071a067291 */ /* 0x000fe4000f8e803f */
[----:B------:R-:W-:Y:S02]  /*1ae20*/  UIADD3 UR5, UR5, 0x70000, URZ ;  /* 0x0007000005057890 */ /* 0x000fe4000fffe03f */
[----:B------:R-:W-:Y:S02]  /*1ae30*/  USHF.R.U32.HI UR6, URZ, 0x4, UR6 ;  /* 0x000000043f067899 */ /* 0x000fe40008011606 */
[----:B------:R-:W-:Y:S02]  /*1ae40*/  USHF.R.U32.HI UR5, URZ, 0x4, UR5 ;  /* 0x000000043f057899 */ /* 0x000fe40008011605 */
[----:B------:R-:W-:-:S02]  /*1ae50*/  USGXT.U32 UR18, UR6, 0xe ;  /* 0x0000000e0612789a */ /* 0x000fc40008000000 */
[----:B------:R-:W-:Y:S01]  /*1ae60*/  USGXT.U32 UR16, UR5, 0xe ;  /* 0x0000000e0510789a */ /* 0x000fe20008000000 */
[----:B------:R-:W-:Y:S01]  /*1ae70*/  UMOV UR17, 0x40000040 ;  /* 0x4000004000117882 */ /* 0x000fe20000000000 */
[----:B------:R-:W-:Y:S02]  /*1ae80*/  UIADD3 UR10, UP1, UR18, 0x2, URZ ;  /* 0x00000002120a7890 */ /* 0x000fe4000ff3e03f */
[----:B------:R-:W-:Y:S01]  /*1ae90*/  UIADD3 UR8, UP0, UR16, 0x2, URZ ;  /* 0x0000000210087890 */ /* 0x000fe2000ff1e03f */
[----:B------:R-:W-:Y:S01]  /*1aea0*/  UMOV UR5, URZ ;  /* 0x0000003f00057c82 */ /* 0x000fe20008000000 */
[----:B------:R-:W-:Y:S02]  /*1aeb0*/  UMOV UR6, URZ ;  /* 0x0000003f00067c82 */ /* 0x000fe40008000000 */
[----:B------:R-:W-:Y:S02]  /*1aec0*/  UIADD3.X UR9, UR5, 0x40000040, URZ, UP0, !UPT ;  /* 0x4000004005097890 */ /* 0x000fe400087fe43f */
[----:B------:R-:W-:-:S02]  /*1aed0*/  UIADD3.X UR11, UR6, 0x40000040, URZ, UP1, !UPT ;  /* 0x40000040060b7890 */ /* 0x000fc40008ffe43f */
[----:B------:R-:W-:Y:S02]  /*1aee0*/  UIADD3.64 UR20, UR8, 0x2, URZ ;  /* 0x0000000208147897 */ /* 0x000fe4000fffe03f */
[----:B------:R-:W-:Y:S02]  /*1aef0*/  UIADD3.64 UR22, UR10, 0x2, URZ ;  /* 0x000000020a167897 */ /* 0x000fe4000fffe03f */
[----:B------:R-:W-:Y:S02]  /*1af00*/  UIADD3.64 UR14, UR10, 0x4, URZ ;  /* 0x000000040a0e7897 */ /* 0x000fe4000fffe03f */
[----:B------:R-:W-:Y:S01]  /*1af10*/  UIADD3.64 UR12, UR8, 0x4, URZ ;  /* 0x00000004080c7897 */ /* 0x000fe2000fffe03f */
[----:B--2---:R-:W-:-:S06]  /*1af20*/  WARPGROUP.ARRIVE ;  /* 0x00000000000079c5 */ /* 0x004fcc0000000000 */
[----:B------:R-:W-:Y:S03]  /*1af30*/  HGMMA.64x256x8.F32.TF32 R124, gdesc[UR16], R124, gsb0 ;  /* 0x07e00000107c79f0 */ /* 0x000fe6000800287c */
[----:B------:R-:W-:Y:S02]  /*1af40*/  WARPGROUP.DEPBAR.LE gsb0, 0x0 ;  /* 0x00008000000079c5 */ /* 0x000fe40000010000 */
[----:B------:R-:W-:-:S15]  /*1af50*/  WARPGROUP.ARRIVE ;  /* 0x00000000000079c5 */ /* 0x000fde0000000000 */
[----:B------:R-:W-:-:S08]  /*1af60*/  NOP ;  /* 0x0000000000007918 */ /* 0x000fd00000000000 */
        /* <DEDUP_REMOVED lines=10> */
[----:B------:R-:W-:Y:S04]  /*1b010*/  STL.64 [R1], R124 ;  /* 0x0000007c01007387 */ /* 0x000fe80000100a00 */
        /* <DEDUP_REMOVED lines=63> */
[----:B-1----:R-:W2:Y:S04]  /*1b410*/  LDL.LU.64 R250, [R1+0x8b0] ;  /* 0x0008b00001fa7983 */ /* 0x002ea80000300a00 */
[----:B------:R-:W3:Y:S04]  /*1b420*/  LDL.LU.64 R248, [R1+0x8a8] ;  /* 0x0008a80001f87983 */ /* 0x000ee80000300a00 */
[----:B------:R-:W4:Y:S04]  /*1b430*/  LDL.LU.64 R246, [R1+0x8a0] ;  /* 0x0008a00001f67983 */ /* 0x000f280000300a00 */
[----:B------:R-:W3:Y:S04]  /*1b440*/  LDL.LU.64 R244, [R1+0x898] ;  /* 0x0008980001f47983 */ /* 0x000ee80000300a00 */
[----:B------:R-:W2:Y:S04]  /*1b450*/  LDL.LU.64 R242, [R1+0x890] ;  /* 0x0008900001f27983 */ /* 0x000ea80000300a00 */
        /* <DEDUP_REMOVED lines=58> */
[----:B------:R-:W3:Y:S01]  /*1b800*/  LDL.LU.64 R124, [R1+0x6b8] ;  /* 0x0006b800017c7983 */ /* 0x000ee20000300a00 */
[----:B------:R-:W-:Y:S01]  /*1b810*/  UIADD3.64 UR18, UR10, 0x7fe, URZ ;  /* 0x000007fe0a127897 */ /* 0x000fe2000fffe03f */
[----:B------:R-:W-:Y:S01]  /*1b820*/  VIADD R3, R17, 0xfffffffa ;  /* 0xfffffffa11037836 */ /* 0x000fe20000000000 */
[----:B------:R-:W-:Y:S01]  /*1b830*/  UIADD3.64 UR22, UR10, 0x802, URZ ;  /* 0x000008020a167897 */ /* 0x000fe2000fffe03f */
[C---:B------:R-:W-:Y:S01]  /*1b840*/  ISETP.GE.AND P1, PT, R14.reuse, UR24, PT ;  /* 0x000000180e007c0c */ /* 0x040fe2000bf26270 */
[----:B------:R-:W-:Y:S01]  /*1b850*/  UIADD3.64 UR14, UR10, 0x804, URZ ;  /* 0x000008040a0e7897 */ /* 0x000fe2000fffe03f */
[----:B------:R-:W-:Y:S01]  /*1b860*/  LOP3.LUT R8, R14, 0x2, RZ, 0xfc, !PT ;  /* 0x000000020e087812 */ /* 0x000fe200078efcff */
[----:B------:R-:W-:Y:S01]  /*1b870*/  UIADD3 UR25, UR25, 0x1, URZ ;  /* 0x0000000119197890 */ /* 0x000fe2000fffe03f */
[----:B------:R-:W-:-:S02]  /*1b880*/  ISETP.LE.AND P0, PT, R3, UR4, PT ;  /* 0x0000000403007c0c */ /* 0x000fc4000bf03270 */
[----:B------:R-:W-:Y:S01]  /*1b890*/  SEL R3, RZ, 0x4, P1 ;  /* 0x00000004ff037807 */ /* 0x000fe20000800000 */
[----:B------:R-:W-:Y:S01]  /*1b8a0*/  UISETP.GT.AND UP0, UPT, UR25, 0x6, UPT ;  /* 0x000000061900788c */ /* 0x000fe2000bf04270 */
[----:B------:R-:W-:Y:S02]  /*1b8b0*/  ISETP.GE.AND P1, PT, R8, UR24, PT ;  /* 0x0000001808007c0c */ /* 0x000fe4000bf26270 */
[----:B------:R-:W-:Y:S01]  /*1b8c0*/  SEL R3, R3, RZ, !P0 ;  /* 0x000000ff03037207 */ /* 0x000fe20004000000 */
[----:B------:R-:W-:Y:S01]  /*1b8d0*/  USEL UR25, UR25, URZ, !UP0 ;  /* 0x0000003f19197287 */ /* 0x000fe2000c000000 */
[----:B------:R-:W-:Y:S02]  /*1b8e0*/  IADD3 R8, P3, R6, R18, RZ ;  /* 0x0000001206087210 */ /* 0x000fe40007f7e0ff */
[----:B------:R-:W-:Y:S01]  /*1b8f0*/  ISETP.NE.U32.AND P2, PT, R3, RZ, PT ;  /* 0x000000ff0300720c */ /* 0x000fe20003f45070 */
[----:B------:R-:W-:Y:S01]  /*1b900*/  ULEA UR5, UR25, UR7, 0xd ;  /* 0x0000000719057291 */ /* 0x000fe2000f8e683f */
[----:B------:R-:W-:Y:S01]  /*1b910*/  SEL R3, RZ, 0x4, P1 ;  /* 0x00000004ff037807 */ /* 0x000fe20000800000 */
[----:B------:R-:W-:Y:S01]  /*1b920*/  IMAD.X R9, R5, 0x1, R19, P3 ;  /* 0x0000000105097824 */ /* 0x000fe200018e0613 */
[----:B------:R-:W-:-:S02]  /*1b930*/  LOP3.LUT R11, R14, 0x4, RZ, 0xfc, !PT ;  /* 0x000000040e0b7812 */ /* 0x000fc400078efcff */
[----:B------:R-:W-:Y:S02]  /*1b940*/  SEL R3, R3, RZ, !P0 ;  /* 0x000000ff03037207 */ /* 0x000fe40004000000 */
[----:B------:R-:W-:Y:S02]  /*1b950*/  LOP3.LUT R10, R14, 0x6, RZ, 0xfc, !PT ;  /* 0x000000060e0a7812 */ /* 0x000fe400078efcff */
[----:B------:R-:W-:Y:S01]  /*1b960*/  ISETP.NE.U32.AND P1, PT, R3, RZ, PT ;  /* 0x000000ff0300720c */ /* 0x000fe20003f25070 */
[----:B-----5:R-:W-:Y:S01]  /*1b970*/  VIADD R3, R15, UR5 ;  /* 0x000000050f037c36 */ /* 0x020fe20008000000 */
[----:B---3--:R-:W-:-:S06]  /*1b980*/  WARPGROUP.ARRIVE ;  /* 0x00000000000079c5 */ /* 0x008fcc0000000000 */
[----:B------:R-:W-:Y:S01]  /*1b990*/  HGMMA.64x256x8.F32.TF32 R24, gdesc[UR16], R24, gsb0 ;  /* 0x07e00000101879f0 */ /* 0x000fe20008002818 */
[----:B------:R-:W-:Y:S01]  /*1b9a0*/  UIADD3.64 UR18, UR10, 0x800, URZ ;  /* 0x000008000a127897 */ /* 0x000fe2000fffe03f */
[----:B------:R-:W-:Y:S01]  /*1b9b0*/  UMOV UR16, UR8 ;  /* 0x0000000800107c82 */ /* 0x000fe20008000000 */
[----:B------:R-:W-:Y:S01]  /*1b9c0*/  UMOV UR17, UR9 ;  /* 0x0000000900117c82 */ /* 0x000fe20008000000 */
[----:B------:R-:W-:Y:S02]  /*1b9d0*/  WARPGROUP.DEPBAR.LE gsb0, 0x0 ;  /* 0x00008000000079c5 */ /* 0x000fe40000010000 */
[----:B------:R-:W-:-:S15]  /*1b9e0*/  WARPGROUP.ARRIVE ;  /* 0x00000000000079c5 */ /* 0x000fde0000000000 */
[----:B------:R-:W-:-:S07]  /*1b9f0*/  NOP ;  /* 0x0000000000007918 */ /* 0x000fce0000000000 */
        /* <DEDUP_REMOVED lines=10> */
[----:B------:R-:W-:Y:S06]  /*1baa0*/  BAR.SYNC.DEFER_BLOCKING 0x0 ;  /* 0x0000000000007b1d */ /* 0x000fec0000010000 */
[----:B------:R-:W-:Y:S01]  /*1bab0*/  @!PT LDS RZ, [RZ] ;  /* 0x00000000fffff984 */ /* 0x000fe20000000800 */
[----:B------:R-:W-:Y:S01]  /*1bac0*/  @!PT LDS RZ, [RZ] ;  /* 0x00000000fffff984 */ /* 0x000fe20000000800 */
[----:B------:R-:W-:Y:S01]  /*1bad0*/  @!PT LDS RZ, [RZ] ;  /* 0x00000000fffff984 */ /* 0x000fe20000000800 */
[----:B------:R1:W-:Y:S02]  /*1bae0*/  LDGSTS.E [R3+0x70000], desc[UR28][R8.64], P2 ;  /* 0x7000000008037fae */ /* 0x0003e4000912185c */
[----:B-1----:R-:W-:-:S05]  /*1baf0*/  IADD3 R8, P2, R6, R20, RZ ;  /* 0x0000001406087210 */ /* 0x002fca0007f5e0ff */
[----:B------:R-:W-:-:S05]  /*1bb00*/  IMAD.X R9, R5, 0x1, R21, P2 ;  /* 0x0000000105097824 */ /* 0x000fca00010e0615 */
[----:B------:R1:W-:Y:S01]  /*1bb10*/  LDGSTS.E [R3+0x70008], desc[UR28][R8.64], P1 ;  /* 0x7000800008037fae */ /* 0x0003e2000892185c */
[----:B------:R-:W-:Y:S02]  /*1bb20*/  ISETP.GE.AND P1, PT, R11, UR24, PT ;  /* 0x000000180b007c0c */ /* 0x000fe4000bf26270 */
[----:B------:R-:W-:Y:S02]  /*1bb30*/  LOP3.LUT R11, R14, 0x8, RZ, 0xfc, !PT ;  /* 0x000000080e0b7812 */ /* 0x000fe400078efcff */
[----:B-1----:R-:W-:Y:S02]  /*1bb40*/  SEL R3, RZ, 0x4, P1 ;  /* 0x00000004ff037807 */ /* 0x002fe40000800000 */
[----:B------:R-:W-:Y:S02]  /*1bb50*/  ISETP.GE.AND P1, PT, R10, UR24, PT ;  /* 0x000000180a007c0c */ /* 0x000fe4000bf26270 */
[----:B------:R-:W-:Y:S02]  /*1bb60*/  SEL R3, R3, RZ, !P0 ;  /* 0x000000ff03037207 */ /* 0x000fe40004000000 */
[----:B------:R-:W-:-:S02]  /*1bb70*/  LOP3.LUT R10, R15, 0x10, RZ, 0x3c, !PT ;  /* 0x000000100f0a7812 */ /* 0x000fc400078e3cff */
[----:B------:R-:W-:Y:S02]  /*1bb80*/  ISETP.NE.U32.AND P2, PT, R3, RZ, PT ;  /* 0x000000ff0300720c */ /* 0x000fe40003f45070 */
[----:B------:R-:W-:Y:S02]  /*1bb90*/  SEL R3, RZ, 0x4, P1 ;  /* 0x00000004ff037807 */ /* 0x000fe40000800000 */
[----:B------:R-:W-:Y:S02]  /*1bba0*/  IADD3 R8, P3, R6, R22, RZ ;  /* 0x0000001606087210 */ /* 0x000fe40007f7e0ff */
[----:B------:R-:W-:-:S03]  /*1bbb0*/  SEL R3, R3, RZ, !P0 ;  /* 0x000000ff03037207 */ /* 0x000fc60004000000 */
[----:B------:R-:W-:Y:S01]  /*1bbc0*/  IMAD.X R9, R5, 0x1, R23, P3 ;  /* 0x0000000105097824 */ /* 0x000fe200018e0617 */
[----:B------:R-:W-:Y:S01]  /*1bbd0*/  ISETP.NE.U32.AND P1, PT, R3, RZ, PT ;  /* 0x000000ff0300720c */ /* 0x000fe20003f25070 */
[----:B------:R-:W-:Y:S01]  /*1bbe0*/  VIADD R3, R10, UR5 ;  /* 0x000000050a037c36 */ /* 0x000fe20008000000 */
[----:B------:R-:W-:-:S04]  /*1bbf0*/  LOP3.LUT R10, R14, 0xa, RZ, 0xfc, !PT ;  /* 0x0000000a0e0a7812 */ /* 0x000fc800078efcff */
[----:B------:R4:W-:Y:S02]  /*1bc00*/  LDGSTS.E [R3+0x70000], desc[UR28][R8.64], P2 ;  /* 0x7000000008037fae */ /* 0x0009e4000912185c */
[----:B----4-:R-:W-:-:S05]  /*1bc10*/  IADD3 R8, P2, R6, R152, RZ ;  /* 0x0000009806087210 */ /* 0x010fca0007f5e0ff */
        /* <DEDUP_REMOVED lines=10> */
[----:B--2---:R-:W-:Y:S02]  /*1bcc0*/  IADD3 R8, P3, R6, R154, RZ ;  /* 0x0000009a06087210 */ /* 0x004fe40007f7e0ff */
[----:B------:R-:W-:-:S03]  /*1bcd0*/  SEL R3, R3, RZ, !P0 ;  /* 0x000000ff03037207 */ /* 0x000fc60004000000 */
[----:B------:R-:W-:Y:S01]  /*1bce0*/  IMAD.X R9, R5, 0x1, R155, P3 ;  /* 0x0000000105097824 */ /* 0x000fe200018e069b */
[----:B------:R-:W-:Y:S01]  /*1bcf0*/  ISETP.NE.U32.AND P1, PT, R3, RZ, PT ;  /* 0x000000ff0300720c */ /* 0x000fe20003f25070 */
[----:B------:R-:W-:Y:S01]  /*1bd00*/  VIADD R3, R10, UR5 ;  /* 0x000000050a037c36 */ /* 0x000fe20008000000 */
[----:B------:R-:W-:-:S04]  /*1bd10*/  LOP3.LUT R10, R14, 0xe, RZ, 0xfc, !PT ;  /* 0x0000000e0e0a7812 */ /* 0x000fc800078efcff */
        /* <DEDUP_REMOVED lines=76> */
[----:B------:R-:W-:-:S04]  /*1c1e0*/  ISETP.GE.AND P1, PT, R11, UR24, PT ;  /* 0x000000180b007c0c */ /* 0x000fc8000bf26270 */
[----:B-1----:R-:W-:Y:S02]  /*1c1f0*/  SEL R3, RZ, 0x4, P1 ;  /* 0x00000004ff037807 */ /* 0x002fe40000800000 */
[----:B------:R-:W-:Y:S02]  /*1c200*/  ISETP.GE.AND P1, PT, R10, UR24, PT ;  /* 0x000000180a007c0c */ /* 0x000fe4000bf26270 */
[----:B------:R-:W-:Y:S02]  /*1c210*/  SEL R3, R3, RZ, !P0 ;  /* 0x000000ff03037207 */ /* 0x000fe40004000000 */
[----:B------:R-:W-:Y:S02]  /*1c220*/  LOP3.LUT R10, R15, 0x70, RZ, 0x3c, !PT ;  /* 0x000000700f0a7812 */ /* 0x000fe400078e3cff */
[----:B------:R-:W-:Y:S02]  /*1c230*/  ISETP.NE.U32.AND P2, PT, R3, RZ, PT ;  /* 0x000000ff0300720c */ /* 0x000fe40003f45070 */
[----:B------:R-:W-:-:S02]  /*1c240*/  SEL R3, RZ, 0x4, P1 ;  /* 0x00000004ff037807 */ /* 0x000fc40000800000 */
[----:B------:R-:W-:Y:S02]  /*1c250*/  IADD3 R8, P3, R6, R174, RZ ;  /* 0x000000ae06087210 */ /* 0x000fe40007f7e0ff */
[----:B------:R-:W-:-:S03]  /*1c260*/  SEL R3, R3, RZ, !P0 ;  /* 0x000000ff03037207 */ /* 0x000fc60004000000 */
[----:B------:R-:W-:Y:S01]  /*1c270*/  IMAD.X R9, R5, 0x1, R175, P3 ;  /* 0x0000000105097824 */ /* 0x000fe200018e06af */
[----:B------:R-:W-:Y:S01]  /*1c280*/  ISETP.NE.U32.AND P1, PT, R3, RZ, PT ;  /* 0x000000ff0300720c */ /* 0x000fe20003f25070 */
[----:B------:R-:W-:Y:S01]  /*1c290*/  VIADD R3, R10, UR5 ;  /* 0x000000050a037c36 */ /* 0x000fe20008000000 */
[----:B------:R-:W-:Y:S01]  /*1c2a0*/  ULEA UR5, UR25, UR7, 0x10 ;  /* 0x0000000719057291 */ /* 0x000fe2000f8e803f */
[----:B------:R-:W1:Y:S03]  /*1c2b0*/  S2R R10, SR_TID.X ;  /* 0x00000000000a7919 */ /* 0x000e660000002100 */
[----:B------:R2:W-:Y:S02]  /*1c2c0*/  LDGSTS.E [R3+0x70000], desc[UR28][R8.64], P2 ;  /* 0x7000000008037fae */ /* 0x0005e4000912185c */
[----:B--2---:R-:W-:-:S05]  /*1c2d0*/  IADD3 R8, P2, R6, R176, RZ ;  /* 0x000000b006087210 */ /* 0x004fca0007f5e0ff */
[----:B------:R-:W-:-:S05]  /*1c2e0*/  IMAD.X R9, R5, 0x1, R177, P2 ;  /* 0x0000000105097824 */ /* 0x000fca00010e06b1 */
[----:B------:R2:W-:Y:S04]  /*1c2f0*/  LDGSTS.E [R3+0x70008], desc[UR28][R8.64], P1 ;  /* 0x7000800008037fae */ /* 0x0005e8000892185c */
[----:B------:R-:W0:Y:S01]  /*1c300*/  LDGDEPBAR ;  /* 0x00000000000079af */ /* 0x000e220000000000 */
[----:B-1----:R-:W-:-:S04]  /*1c310*/  LOP3.LUT R10, R10, 0x1f, RZ, 0xc0, !PT ;  /* 0x0000001f0a0a7812 */ /* 0x002fc800078ec0ff */
[----:B------:R-:W-:-:S04]  /*1c320*/  ISETP.GE.AND P1, PT, R10, UR24, PT ;  /* 0x000000180a007c0c */ /* 0x000fc8000bf26270 */
[----:B--2---:R-:W-:Y:S02]  /*1c330*/  SEL R3, RZ, 0x4, P1 ;  /* 0x00000004ff037807 */ /* 0x004fe40000800000 */
[----:B------:R-:W-:Y:S02]  /*1c340*/  IADD3 R10, P1, R2, R178, RZ ;  /* 0x000000b2020a7210 */ /* 0x000fe40007f3e0ff */
[----:B------:R-:W-:-:S03]  /*1c350*/  SEL R3, R3, RZ, !P0 ;  /* 0x000000ff03037207 */ /* 0x000fc60004000000 */
[----:B------:R-:W-:Y:S01]  /*1c360*/  IMAD.X R11, R0, 0x1, R179, P1 ;  /* 0x00000001000b7824 */ /* 0x000fe200008e06b3 */
[----:B------:R-:W-:Y:S01]  /*1c370*/  ISETP.NE.U32.AND P0, PT, R3, RZ, PT ;  /* 0x000000ff0300720c */ /* 0x000fe20003f05070 */
[----:B------:R-:W-:Y:S01]  /*1c380*/  VIADD R3, R12, UR5 ;  /* 0x000000050c037c36 */ /* 0x000fe20008000000 */
[----:B------:R-:W-:-:S05]  /*1c390*/  IADD3 R8, P1, R2, R182, RZ ;  /* 0x000000b602087210 */ /* 0x000fca0007f3e0ff */
[----:B------:R-:W-:-:S06]  /*1c3a0*/  IMAD.X R9, R0, 0x1, R183, P1 ;  /* 0x0000000100097824 */ /* 0x000fcc00008e06b7 */
[----:B------:R-:W-:Y:S04]  /*1c3b0*/  LDGSTS.E [R3], desc[UR28][R10.64], P0 ;  /* 0x000000000a037fae */ /* 0x000fe8000812185c */
[----:B------:R1:W-:Y:S04]  /*1c3c0*/  LDGSTS.E [R3+0x400], desc[UR28][R8.64], P0 ;  /* 0x0040000008037fae */ /* 0x0003e8000812185c */
[----:B------:R-:W2:Y:S01]  /*1c3d0*/  LDL R10, [R1+0x224] ;  /* 0x00022400010a7983 */ /* 0x000ea20000100800 */
[----:B-1----:R-:W-:-:S03]  /*1c3e0*/  IADD3 R8, P1, R2, R186, RZ ;  /* 0x000000ba02087210 */ /* 0x002fc60007f3e0ff */
[----:B------:R-:W3:Y:S02]  /*1c3f0*/  LDL R11, [R1+0x228] ;  /* 0x00022800010b7983 */ /* 0x000ee40000100800 */
[----:B------:R-:W-:-:S05]  /*1c400*/  IMAD.X R9, R0, 0x1, R187, P1 ;  /* 0x0000000100097824 */ /* 0x000fca00008e06bb */
[----:B------:R1:W-:Y:S02]  /*1c410*/  LDGSTS.E [R3+0x800], desc[UR28][R8.64], P0 ;  /* 0x0080000008037fae */ /* 0x0003e4000812185c */
[----:B-1----:R-:W-:-:S05]  /*1c420*/  IADD3 R8, P1, R2, R190, RZ ;  /* 0x000000be02087210 */ /* 0x002fca0007f3e0ff */
        /* <DEDUP_REMOVED lines=46> */
[----:B------:R1:W-:Y:S04]  /*1c710*/  LDGSTS.E [R3+0x4800], desc[UR28][R8.64], P0 ;  /* 0x0480000008037fae */ /* 0x0003e8000812185c */
[----:B------:R-:W1:Y:S02]  /*1c720*/  LDL R9, [R1+0x204] ;  /* 0x0002040001097983 */ /* 0x000e640000100800 */
[----:B-1----:R-:W-:Y:S02]  /*1c730*/  IADD3 R8, P1, R2, R9, RZ ;  /* 0x0000000902087210 */ /* 0x002fe40007f3e0ff */
[----:B------:R-:W4:Y:S03]  /*1c740*/  LDL R9, [R1+0x208] ;  /* 0x0002080001097983 */ /* 0x000f260000100800 */
[----:B----4-:R-:W-:-:S05]  /*1c750*/  IMAD.X R9, R0, 0x1, R9, P1 ;  /* 0x0000000100097824 */ /* 0x010fca00008e0609 */
[----:B------:R1:W-:Y:S04]  /*1c760*/  LDGSTS.E [R3+0x4c00], desc[UR28][R8.64], P0 ;  /* 0x04c0000008037fae */ /* 0x0003e8000812185c */
[----:B------:R-:W1:Y:S02]  /*1c770*/  LDL R9, [R1+0x214] ;  /* 0x0002140001097983 */ /* 0x000e640000100800 */
[----:B-1----:R-:W-:Y:S02]  /*1c780*/  IADD3 R8, P1, R2, R9, RZ ;  /* 0x0000000902087210 */ /* 0x002fe40007f3e0ff */
[----:B------:R-:W4:Y:S03]  /*1c790*/  LDL R9, [R1+0x218] ;  /* 0x0002180001097983 */ /* 0x000f260000100800 */
[----:B----4-:R-:W-:-:S05]  /*1c7a0*/  IMAD.X R9, R0, 0x1, R9, P1 ;  /* 0x0000000100097824 */ /* 0x010fca00008e0609 */
[----:B------:R2:W-:Y:S02]  /*1c7b0*/  LDGSTS.E [R3+0x5000], desc[UR28][R8.64], P0 ;  /* 0x0500000008037fae */ /* 0x0005e4000812185c */
[----:B--2---:R-:W-:Y:S02]  /*1c7c0*/  IADD3 R8, P1, R2, R10, RZ ;  /* 0x0000000a02087210 */ /* 0x004fe40007f3e0ff */
[----:B------:R-:W2:Y:S03]  /*1c7d0*/  LDL R10, [R1+0x288] ;  /* 0x00028800010a7983 */ /* 0x000ea60000100800 */
[----:B---3--:R-:W-:Y:S02]  /*1c7e0*/  IMAD.X R9, R0, 0x1, R11, P1 ;  /* 0x0000000100097824 */ /* 0x008fe400008e060b */
[----:B------:R-:W3:Y:S04]  /*1c7f0*/  LDL R11, [R1+0x284] ;  /* 0x00028400010b7983 */ /* 0x000ee80000100800 */
[----:B------:R1:W-:Y:S04]  /*1c800*/  LDGSTS.E [R3+0x5400], desc[UR28][R8.64], P0 ;  /* 0x0540000008037fae */ /* 0x0003e8000812185c */
[----:B------:R-:W1:Y:S02]  /*1c810*/  LDL R9, [R1+0x234] ;  /* 0x0002340001097983 */ /* 0x000e640000100800 */
[----:B-1----:R-:W-:-:S02]  /*1c820*/  IADD3 R8, P1, R2, R9, RZ ;  /* 0x0000000902087210 */ /* 0x002fc40007f3e0ff */
[----:B------:R-:W4:Y:S03]  /*1c830*/  LDL R9, [R1+0x238] ;  /* 0x0002380001097983 */ /* 0x000f260000100800 */
[----:B----4-:R-:W-:-:S05]  /*1c840*/  IMAD.X R9, R0, 0x1, R9, P1 ;  /* 0x0000000100097824 */ /* 0x010fca00008e0609 */
        /* <DEDUP_REMOVED lines=21> */
[----:B---3--:R-:W-:Y:S02]  /*1c9a0*/  IADD3 R8, P1, R2, R11, RZ ;  /* 0x0000000b02087210 */ /* 0x008fe40007f3e0ff */
[----:B------:R-:W3:Y:S03]  /*1c9b0*/  LDL R11, [R1+0x2e4] ;  /* 0x0002e400010b7983 */ /* 0x000ee60000100800 */
[----:B--2---:R-:W-:Y:S02]  /*1c9c0*/  IMAD.X R9, R0, 0x1, R10, P1 ;  /* 0x0000000100097824 */ /* 0x004fe400008e060a */
[----:B------:R-:W2:Y:S04]  /*1c9d0*/  LDL R10, [R1+0x2e8] ;  /* 0x0002e800010a7983 */ /* 0x000ea80000100800 */
        /* <DEDUP_REMOVED lines=180> */
[----:B------:R1:W-:Y:S02]  /*1d520*/  LDGSTS.E [R3+0xfc00], desc[UR28][R8.64], P0 ;  /* 0x0fc0000008037fae */ /* 0x0003e4000812185c */
[----:B-1----:R-:W-:Y:S01]  /*1d530*/  IADD3 R8, P1, R2, R180, RZ ;  /* 0x000000b402087210 */ /* 0x002fe20007f3e0ff */
[----:B------:R-:W-:-:S04]  /*1d540*/  VIADD R3, R16, UR5 ;  /* 0x0000000510037c36 */ /* 0x000fc80008000000 */
        /* <DEDUP_REMOVED lines=53> */
[----:B------:R-:W4:Y:S01]  /*1d8a0*/  LDL R9, [R1+0x200] ;  /* 0x0002000001097983 */ /* 0x000f220000100800 */
[----:B-1----:R-:W-:-:S05]  /*1d8b0*/  IADD3 R8, P1, R2, R252, RZ ;  /* 0x000000fc02087210 */ /* 0x002fca0007f3e0ff */
        /* <DEDUP_REMOVED lines=219> */
[----:B------:R-:W4:Y:S01]  /*1e670*/  LDL R9, [R1+0x4c0] ;  /* 0x0004c00001097983 */ /* 0x000f220000100800 */
[----:B------:R-:W-:Y:S01]  /*1e680*/  UIADD3 UR4, UR4, 0x1, URZ ;  /* 0x0000000104047890 */ /* 0x000fe2000fffe03f */
[----:B------:R-:W-:Y:S01]  /*1e690*/  LEA R6, P2, R13, R6, 0x2 ;  /* 0x000000060d067211 */ /* 0x000fe200078410ff */
[----:B------:R-:W-:Y:S01]  /*1e6a0*/  UIADD3 UR24, UR24, -0x20, URZ ;  /* 0xffffffe018187890 */ /* 0x000fe2000fffe03f */
[----:B----4-:R-:W-:-:S05]  /*1e6b0*/  IMAD.X R9, R0, 0x1, R9, P1 ;  /* 0x0000000100097824 */ /* 0x010fca00008e0609 */
[----:B------:R3:W-:Y:S02]  /*1e6c0*/  LDGSTS.E [R3+0xfa00], desc[UR28][R8.64], P0 ;  /* 0x0fa0000008037fae */ /* 0x0007e4000812185c */
[----:B---3--:R-:W-:-:S05]  /*1e6d0*/  IADD3 R8, P1, R2, R11, RZ ;  /* 0x0000000b02087210 */ /* 0x008fca0007f3e0ff */
[----:B--2---:R-:W-:-:S05]  /*1e6e0*/  IMAD.X R9, R0, 0x1, R10, P1 ;  /* 0x0000000100097824 */ /* 0x004fca00008e060a */
[----:B------:R1:W-:Y:S01]  /*1e6f0*/  LDGSTS.E [R3+0xfe00], desc[UR28][R8.64], P0 ;  /* 0x0fe0000008037fae */ /* 0x0003e2000812185c */
[----:B------:R-:W-:Y:S02]  /*1e700*/  ISETP.NE.U32.AND P0, PT, R17, UR4, PT ;  /* 0x0000000411007c0c */ /* 0x000fe4000bf05070 */
[----:B------:R-:W-:Y:S01]  /*1e710*/  SHF.R.S32.HI R10, RZ, 0x1f, R13 ;  /* 0x0000001fff0a7819 */ /* 0x000fe2000001140d */
[----:B------:R-:W0:Y:S01]  /*1e720*/  LDGDEPBAR ;  /* 0x00000000000079af */ /* 0x000e220000000000 */
[----:B------:R-:W-:Y:S02]  /*1e730*/  SHF.R.S32.HI R11, RZ, 0x1f, R4 ;  /* 0x0000001fff0b7819 */ /* 0x000fe40000011404 */
[C---:B------:R-:W-:Y:S02]  /*1e740*/  LEA R2, P1, R4.reuse, R2, 0x2 ;  /* 0x0000000204027211 */ /* 0x040fe400078210ff */
[----:B------:R-:W-:Y:S02]  /*1e750*/  SHF.L.U64.HI R11, R4, 0x2, R11 ;  /* 0x00000002040b7819 */ /* 0x000fe4000001020b */
[----:B------:R-:W-:-:S03]  /*1e760*/  SHF.L.U64.HI R10, R13, 0x2, R10 ;  /* 0x000000020d0a7819 */ /* 0x000fc6000001020a */
[----:B------:R-:W-:Y:S02]  /*1e770*/  IMAD.X R0, R0, 0x1, R11, P1 ;  /* 0x0000000100007824 */ /* 0x000fe400008e060b */
[----:B------:R-:W-:Y:S01]  /*1e780*/  IMAD.X R5, R5, 0x1, R10, P2 ;  /* 0x0000000105057824 */ /* 0x000fe200010e060a */
[----:B-1----:R-:W-:Y:S06]  /*1e790*/  @P0 BRA `(.L_x_1) ;  /* 0xffffffbc00800947 */ /* 0x002fec000383ffff */
.L_x_0:
[----:B------:R-:W2:Y:S01]  /*1e7a0*/  LDL.LU R10, [R1+0x4e0] ;  /* 0x0004e000010a7983 */ /* 0x000ea20000300800 */
[----:B------:R-:W-:-:S04]  /*1e7b0*/  DEPBAR.LE SB0, 0x0 ;  /* 0x000080000000791a */ /* 0x000fc80000000000 */
[----:B------:R-:W3:Y:S01]  /*1e7c0*/  LDL.LU R9, [R1+0x4e4] ;  /* 0x0004e40001097983 */ /* 0x000ee20000300800 */
[----:B-----5:R-:W1:Y:S01]  /*1e7d0*/  S2R R0, SR_TID.X ;  /* 0x0000000000007919 */ /* 0x020e620000002100 */
[----:B------:R-:W4:Y:S01]  /*1e7e0*/  S2R R15, SR_TID.X ;  /* 0x00000000000f7919 */ /* 0x000f220000002100 */
[C---:B------:R-:W-:Y:S01]  /*1e7f0*/  LOP3.LUT R6, R7.reuse, R14, RZ, 0xfc, !PT ;  /* 0x0000000e07067212 */ /* 0x040fe200078efcff */
[----:B------:R-:W-:Y:S01]  /*1e800*/  ULDC UR4, c[0x0][0x244] ;  /* 0x0000910000047ab9 */ /* 0x000fe20000000800 */
[----:B------:R-:W-:Y:S01]  /*1e810*/  ULDC.64 UR8, c[0x0][0x220] ;  /* 0x0000880000087ab9 */ /* 0x000fe20000000a00 */
[----:B------:R-:W2:Y:S01]  /*1e820*/  LDL.LU R8, [R1+0x650] ;  /* 0x0006500001087983 */ /* 0x000ea20000300800 */
[C-C-:B------:R-:W-:Y:S01]  /*1e830*/  LOP3.LUT R4, R7.reuse, 0x2, R14.reuse, 0xfe, !PT ;  /* 0x0000000207047812 */ /* 0x140fe200078efe0e */
[----:B------:R-:W-:Y:S01]  /*1e840*/  ULDC UR5, c[0x0][0x22c] ;  /* 0x00008b0000057ab9 */ /* 0x000fe20000000800 */
[----:B------:R-:W-:Y:S01]  /*1e850*/  LOP3.LUT R5, R7, 0x4, R14, 0xfe, !PT ;  /* 0x0000000407057812 */ /* 0x000fe200078efe0e */
[----:B------:R-:W-:Y:S01]  /*1e860*/  STL.64 [R1+0xbb8], R150 ;  /* 0x000bb89601007387 */ /* 0x000fe20000100a00 */
[----:B------:R-:W-:-:S03]  /*1e870*/  ULDC UR6, c[0x0][0x22c] ;  /* 0x00008b0000067ab9 */ /* 0x000fc60000000800 */
        /* <DEDUP_REMOVED lines=63> */
[----:B-1----:R-:W3:Y:S04]  /*1ec70*/  LDL.LU R24, [R1] ;  /* 0x0000000001187983 */ /* 0x002ee80000300800 */
[----:B------:R-:W3:Y:S04]  /*1ec80*/  LDL.LU R25, [R1+0x4] ;  /* 0x0000040001197983 */ /* 0x000ee80000300800 */
[----:B------:R-:W3:Y:S04]  /*1ec90*/  LDL.LU R26, [R1+0x8] ;  /* 0x00000800011a7983 */ /* 0x000ee80000300800 */
[----:B------:R-:W3:Y:S04]  /*1eca0*/  LDL.LU R27, [R1+0xc] ;  /* 0x00000c00011b7983 */ /* 0x000ee80000300800 */
        /* <DEDUP_REMOVED lines=27> */
[----:B------:R-:W-:-:S03]  /*1ee60*/  IMAD.SHL.U32 R2, R0, 0x8, RZ ;  /* 0x0000000800027824 */ /* 0x000fc600078e00ff */
[----:B------:R-:W2:Y:S01]  /*1ee70*/  LDL.LU R55, [R1+0x7c] ;  /* 0x00007c0001377983 */ /* 0x000ea20000300800 */
[----:B------:R-:W-:-:S03]  /*1ee80*/  IMAD.SHL.U32 R3, R0, 0x80, RZ ;  /* 0x0000008000037824 */ /* 0x000fc600078e00ff */
[----:B------:R-:W2:Y:S04]  /*1ee90*/  LDL.LU R56, [R1+0x80] ;  /* 0x0000800001387983 */ /* 0x000ea80000300800 */
[----:B------:R-:W2:Y:S04]  /*1eea0*/  LDL.LU R57, [R1+0x84] ;  /* 0x0000840001397983 */ /* 0x000ea80000300800 */
[----:B------:R-:W2:Y:S04]  /*1eeb0*/  LDL.LU R58, [R1+0x88] ;  /* 0x00008800013a7983 */ /* 0x000ea80000300800 */
[----:B------:R-:W2:Y:S01]  /*1eec0*/  LDL.LU R59, [R1+0x8c] ;  /* 0x00008c00013b7983 */ /* 0x000ea20000300800 */
[----:B------:R-:W-:-:S03]  /*1eed0*/  LOP3.LUT R0, R2, 0x380, RZ, 0xc0, !PT ;  /* 0x0000038002007812 */ /* 0x000fc600078ec0ff */
[----:B------:R-:W2:Y:S01]  /*1eee0*/  LDL.LU R60, [R1+0x90] ;  /* 0x00009000013c7983 */ /* 0x000ea20000300800 */
[----:B------:R-:W-:-:S03]  /*1eef0*/  LOP3.LUT R3, R3, 0x400, RZ, 0xc0, !PT ;  /* 0x0000040003037812 */ /* 0x000fc600078ec0ff */
[----:B------:R-:W2:Y:S01]  /*1ef00*/  LDL.LU R61, [R1+0x94] ;  /* 0x00009400013d7983 */ /* 0x000ea20000300800 */
[----:B----4-:R-:W-:-:S03]  /*1ef10*/  IMAD.SHL.U32 R2, R15, 0x10, RZ ;  /* 0x000000100f027824 */ /* 0x010fc600078e00ff */
[----:B------:R-:W4:Y:S04]  /*1ef20*/  LDL.LU R62, [R1+0x98] ;  /* 0x00009800013e7983 */ /* 0x000f280000300800 */
[----:B------:R-:W4:Y:S04]  /*1ef30*/  LDL.LU R63, [R1+0x9c] ;  /* 0x00009c00013f7983 */ /* 0x000f280000300800 */
[----:B------:R-:W4:Y:S01]  /*1ef40*/  LDL.LU R64, [R1+0xa0] ;  /* 0x0000a00001407983 */ /* 0x000f220000300800 */
[----:B------:R-:W-:-:S03]  /*1ef50*/  IADD3 R3, R0, UR7, R3 ;  /* 0x0000000700037c10 */ /* 0x000fc6000fffe003 */
[----:B------:R-:W4:Y:S01]  /*1ef60*/  LDL.LU R65, [R1+0xa4] ;  /* 0x0000a40001417983 */ /* 0x000f220000300800 */
[----:B------:R-:W-:-:S03]  /*1ef70*/  LOP3.LUT R0, R2, 0x70, RZ, 0xc0, !PT ;  /* 0x0000007002007812 */ /* 0x000fc600078ec0ff */
[----:B------:R-:W4:Y:S04]  /*1ef80*/  LDL.LU R66, [R1+0xa8] ;  /* 0x0000a80001427983 */ /* 0x000f280000300800 */
[----:B------:R-:W4:Y:S04]  /*1ef90*/  LDL.LU R67, [R1+0xac] ;  /* 0x0000ac0001437983 */ /* 0x000f280000300800 */
[----:B------:R-:W4:Y:S04]  /*1efa0*/  LDL.LU R68, [R1+0xb0] ;  /* 0x0000b00001447983 */ /* 0x000f280000300800 */
[----:B------:R-:W4:Y:S04]  /*1efb0*/  LDL.LU R69, [R1+0xb4] ;  /* 0x0000b40001457983 */ /* 0x000f280000300800 */
[----:B------:R-:W4:Y:S01]  /*1efc0*/  LDL.LU R70, [R1+0xb8] ;  /* 0x0000b80001467983 */ /* 0x000f220000300800 */
[----:B------:R-:W-:Y:S01]  /*1efd0*/  IMAD.IADD R3, R0, 0x1, R3 ;  /* 0x0000000100037824 */ /* 0x000fe200078e0203 */
[----:B------:R-:W-:Y:S06]  /*1efe0*/  BAR.SYNC.DEFER_BLOCKING 0x0 ;  /* 0x0000000000007b1d */ /* 0x000fec0000010000 */
[----:B------:R-:W4:Y:S04]  /*1eff0*/  LDL.LU R71, [R1+0xbc] ;  /* 0x0000bc0001477983 */ /* 0x000f280000300800 */
        /* <DEDUP_REMOVED lines=20> */
[----:B------:R-:W-:-:S03]  /*1f140*/  LOP3.LUT R15, R15, 0x7f, RZ, 0xc0, !PT ;  /* 0x0000007f0f0f7812 */ /* 0x000fc600078ec0ff */
[----:B------:R-:W4:Y:S04]  /*1f150*/  LDL.LU R92, [R1+0x110] ;  /* 0x00011000015c7983 */ /* 0x000f280000300800 */
[----:B------:R-:W4:Y:S04]  /*1f160*/  LDL.LU R93, [R1+0x114] ;  /* 0x00011400015d7983 */ /* 0x000f280000300800 */
[----:B------:R-:W4:Y:S04]  /*1f170*/  LDL.LU R94, [R1+0x118] ;  /* 0x00011800015e7983 */ /* 0x000f280000300800 */
[----:B------:R-:W4:Y:S04]  /*1f180*/  LDL.LU R95, [R1+0x11c] ;  /* 0x00011c00015f7983 */ /* 0x000f280000300800 */
[----:B---3--:R-:W-:Y:S01]  /*1f190*/  STSM.16.M88.4 [R3], R24 ;  /* 0x0000001803007844 */ /* 0x008fe20000000200 */
[----:B------:R-:W-:Y:S01]  /*1f1a0*/  BAR.SYNC.DEFER_BLOCKING 0x0 ;  /* 0x0000000000007b1d */ /* 0x000fe20000010000 */
[----:B--2---:R-:W-:-:S02]  /*1f1b0*/  ISETP.GE.AND P0, PT, R8, R10, PT ;  /* 0x0000000a0800720c */ /* 0x004fc40003f06270 */
[----:B------:R-:W-:-:S03]  /*1f1c0*/  LEA R15, R15, UR7, 0x4 ;  /* 0x000000070f0f7c11 */ /* 0x000fc6000f8e20ff */
[----:B------:R-:W2:Y:S01]  /*1f1d0*/  LDL.LU R96, [R1+0x120] ;  /* 0x0001200001607983 */ /* 0x000ea20000300800 */
[----:B------:R-:W-:Y:S01]  /*1f1e0*/  ISETP.LT.AND P1, PT, R6, R9, !P0 ;  /* 0x000000090600720c */ /* 0x000fe20004721270 */
[----:B------:R-:W-:Y:S01]  /*1f1f0*/  IMAD R0, R8, UR4, RZ ;  /* 0x0000000408007c24 */ /* 0x000fe2000f8e02ff */
[----:B------:R-:W-:Y:S01]  /*1f200*/  ULDC UR4, c[0x0][0x248] ;  /* 0x0000920000047ab9 */ /* 0x000fe20000000800 */
[----:B------:R-:W2:Y:S01]  /*1f210*/  LDL.LU R97, [R1+0x124] ;  /* 0x0001240001617983 */ /* 0x000ea20000300800 */
[----:B------:R-:W-:Y:S01]  /*1f220*/  ISETP.LT.AND P4, PT, R4, UR5, !P0 ;  /* 0x0000000504007c0c */ /* 0x000fe2000c781270 */
[----:B------:R-:W-:Y:S02]  /*1f230*/  ULDC UR7, c[0x0][0x22c] ;  /* 0x00008b0000077ab9 */ /* 0x000fe40000000800 */
[----:B------:R-:W1:Y:S01]  /*1f240*/  LDS.128 R8, [R15] ;  /* 0x000000000f087984 */ /* 0x000e620000000c00 */
[----:B------:R-:W-:Y:S01]  /*1f250*/  BAR.SYNC.DEFER_BLOCKING 0x0 ;  /* 0x0000000000007b1d */ /* 0x000fe20000010000 */
[----:B------:R-:W-:Y:S01]  /*1f260*/  LEA R2, P2, R0, UR8, 0x2 ;  /* 0x0000000800027c11 */ /* 0x000fe2000f8410ff */
[----:B------:R-:W-:-:S02]  /*1f270*/  IMAD R6, R6, UR4, RZ ;  /* 0x0000000406067c24 */ /* 0x000fc4000f8e02ff */
[----:B------:R-:W-:Y:S02]  /*1f280*/  IMAD R13, R4, UR4, RZ ;  /* 0x00000004040d7c24 */ /* 0x000fe4000f8e02ff */
[----:B------:R-:W-:Y:S01]  /*1f290*/  ULDC UR5, c[0x0][0x22c] ;  /* 0x00008b0000057ab9 */ /* 0x000fe20000000800 */
[----:B------:R-:W2:Y:S04]  /*1f2a0*/  LDL.LU R98, [R1+0x128] ;  /* 0x0001280001627983 */ /* 0x000ea80000300800 */
[----:B------:R-:W2:Y:S04]  /*1f2b0*/  LDL.LU R99, [R1+0x12c] ;  /* 0x00012c0001637983 */ /* 0x000ea80000300800 */
[----:B------:R-:W3:Y:S04]  /*1f2c0*/  LDL.LU R100, [R1+0x130] ;  /* 0x0001300001647983 */ /* 0x000ee80000300800 */
        /* <DEDUP_REMOVED lines=29> */
[----:B------:R-:W-:Y:S04]  /*1f4a0*/  STSM.16.M88.4 [R3], R28 ;  /* 0x0000001c03007844 */ /* 0x000fe80000000200 */
[----:B------:R-:W3:Y:S04]  /*1f4b0*/  LDL.LU R130, [R1+0x1a8] ;  /* 0x0001a80001827983 */ /* 0x000ee80000300800 */
[----:B------:R-:W3:Y:S01]  /*1f4c0*/  LDL.LU R131, [R1+0x1ac] ;  /* 0x0001ac0001837983 */ /* 0x000ee20000300800 */
[----:B------:R-:W-:Y:S06]  /*1f4d0*/  BAR.SYNC.DEFER_BLOCKING 0x0 ;  /* 0x0000000000007b1d */ /* 0x000fec0000010000 */
        /* <DEDUP_REMOVED lines=19> */
[----:B------:R-:W3:Y:S01]  /*1f610*/  LDL.LU R151, [R1+0x1fc] ;  /* 0x0001fc0001977983 */ /* 0x000ee20000300800 */
[----:B------:R-:W-:-:S03]  /*1f620*/  LEA.HI.X.SX32 R0, R0, UR9, 0x2, P2 ;  /* 0x0000000900007c11 */ /* 0x000fc600090f16ff */
[----:B-1----:R-:W-:Y:S04]  /*1f630*/  STL.64 [R1+0x210], R8 ;  /* 0x0002100801007387 */ /* 0x002fe80000100a00 */
[----:B------:R-:W-:Y:S04]  /*1f640*/  STL.64 [R1+0x218], R10 ;  /* 0x0002180a01007387 */ /* 0x000fe80000100a00 */
[----:B------:R-:W1:Y:S01]  /*1f650*/  LDS.128 R8, [R15] ;  /* 0x000000000f087984 */ /* 0x000e620000000c00 */
[----:B------:R-:W-:Y:S06]  /*1f660*/  BAR.SYNC.DEFER_BLOCKING 0x0 ;  /* 0x0000000000007b1d */ /* 0x000fec0000010000 */
[----:B------:R-:W-:Y:S04]  /*1f670*/  STSM.16.M88.4 [R3], R32 ;  /* 0x0000002003007844 */ /* 0x000fe80000000200 */
[----:B-1----:R-:W-:Y:S04]  /*1f680*/  STL.64 [R1+0x200], R8 ;  /* 0x0002000801007387 */ /* 0x002fe80000100a00 */
[----:B------:R-:W-:Y:S01]  /*1f690*/  STL.64 [R1+0x208], R10 ;  /* 0x0002080a01007387 */ /* 0x000fe20000100a00 */
[----:B------:R-:W-:Y:S06]  /*1f6a0*/  BAR.SYNC.DEFER_BLOCKING 0x0 ;  /* 0x0000000000007b1d */ /* 0x000fec0000010000 */
[----:B------:R-:W1:Y:S02]  /*1f6b0*/  LDS.128 R8, [R15] ;  /* 0x000000000f087984 */ /* 0x000e640000000c00 */
[----:B------:R-:W-:Y:S06]  /*1f6c0*/  BAR.SYNC.DEFER_BLOCKING 0x0 ;  /* 0x0000000000007b1d */ /* 0x000fec0000010000 */
[----:B------:R-:W-:Y:S04]  /*1f6d0*/  STSM.16.M88.4 [R3], R36 ;  /* 0x0000002403007844 */ /* 0x000fe80000000200 */
[----:B-1----:R-:W-:Y:S04]  /*1f6e0*/  STL.64 [R1+0x10], R8 ;  /* 0x0000100801007387 */ /* 0x002fe80000100a00 */
[----:B------:R-:W-:Y:S01]  /*1f6f0*/  STL.64 [R1+0x18], R10 ;  /* 0x0000180a01007387 */ /* 0x000fe20000100a00 */
[----:B------:R-:W-:Y:S06]  /*1f700*/  BAR.SYNC.DEFER_BLOCKING 0x0 ;  /* 0x0000000000007b1d */ /* 0x000fec0000010000 */
[----:B------:R-:W1:Y:S02]  /*1f710*/  LDS.128 R8, [R15] ;  /* 0x000000000f087984 */ /* 0x000e640000000c00 */
[----:B------:R-:W-:Y:S06]  /*1f720*/  BAR.SYNC.DEFER_BLOCKING 0x0 ;  /* 0x0000000000007b1d */ /* 0x000fec0000010000 */
[----:B------:R-:W-:Y:S02]  /*1f730*/  STSM.16.M88.4 [R3], R40 ;  /* 0x0000002803007844 */ /* 0x000fe40000000200 */
[----:B------:R-:W-:Y:S06]  /*1f740*/  BAR.SYNC.DEFER_BLOCKING 0x0 ;  /* 0x0000000000007b1d */ /* 0x000fec0000010000 */
[----:B-1----:R-:W-:Y:S01]  /*1f750*/  STL [R1], R8 ;  /* 0x0000000801007387 */ /* 0x002fe20000100800 */
[----:B------:R-:W-:-:S03]  /*1f760*/  IMAD.MOV.U32 R252, RZ, RZ, R9 ;  /* 0x000000fffffc7224 */ /* 0x000fc600078e0009 */
[----:B------:R-:W-:Y:S04]  /*1f770*/  STL.64 [R1+0x8], R10 ;  /* 0x0000080a01007387 */ /* 0x000fe80000100a00 */
[----:B------:R-:W-:Y:S01]  /*1f780*/  LDS.128 R248, [R15] ;  /* 0x000000000ff87984 */ /* 0x000fe20000000c00 */
[----:B------:R-:W-:Y:S06]  /*1f790*/  BAR.SYNC.DEFER_BLOCKING 0x0 ;  /* 0x0000000000007b1d */ /* 0x000fec0000010000 */
[----:B------:R-:W-:Y:S02]  /*1f7a0*/  STSM.16.M88.4 [R3], R44 ;  /* 0x0000002c03007844 */ /* 0x000fe40000000200 */
[----:B------:R-:W-:Y:S06]  /*1f7b0*/  BAR.SYNC.DEFER_BLOCKING 0x0 ;  /* 0x0000000000007b1d */ /* 0x000fec0000010000 */
[----:B------:R-:W-:Y:S02]  /*1f7c0*/  LDS.128 R244, [R15] ;  /* 0x000000000ff47984 */ /* 0x000fe40000000c00 */
        /* <DEDUP_REMOVED lines=13> */
[----:B----4-:R-:W-:Y:S02]  /*1f8a0*/  STSM.16.M88.4 [R3], R60 ;  /* 0x0000003c03007844 */ /* 0x010fe40000000200 */
        /* <DEDUP_REMOVED lines=21> */
[----:B------:R-:W1:Y:S02]  /*1fa00*/  LDS.128 R168, [R15] ;  /* 0x000000000fa87984 */ /* 0x000e640000000c00 */
[----:B------:R-:W-:Y:S06]  /*1fa10*/  BAR.SYNC.DEFER_BLOCKING 0x0 ;  /* 0x0000000000007b1d */ /* 0x000fec0000010000 */
[----:B------:R-:W-:Y:S02]  /*1fa20*/  STSM.16.M88.4 [R3], R84 ;  /* 0x0000005403007844 */ /* 0x000fe40000000200 */
[----:B------:R-:W-:Y:S06]  /*1fa30*/  BAR.SYNC.DEFER_BLOCKING 0x0 ;  /* 0x0000000000007b1d */ /* 0x000fec0000010000 */
[----:B-1----:R-:W-:Y:S04]  /*1fa40*/  STL [R1+0x9b8], R170 ;  /* 0x0009b8aa01007387 */ /* 0x002fe80000100800 */
[----:B------:R-:W-:Y:S04]  /*1fa50*/  STL [R1+0x9b4], R171 ;  /* 0x0009b4ab01007387 */ /* 0x000fe80000100800 */
[----:B------:R-:W1:Y:S01]  /*1fa60*/  LDS.128 R172, [R15] ;  /* 0x000000000fac7984 */ /* 0x000e620000000c00 */
[----:B------:R-:W-:Y:S06]  /*1fa70*/  BAR.SYNC.DEFER_BLOCKING 0x0 ;  /* 0x0000000000007b1d */ /* 0x000fec0000010000 */
[----:B------:R-:W-:Y:S02]  /*1fa80*/  STSM.16.M88.4 [R3], R88 ;  /* 0x0000005803007844 */ /* 0x000fe40000000200 */
[----:B------:R-:W-:Y:S06]  /*1fa90*/  BAR.SYNC.DEFER_BLOCKING 0x0 ;  /* 0x0000000000007b1d */ /* 0x000fec0000010000 */
[----:B-1----:R-:W-:Y:S04]  /*1faa0*/  STL [R1+0x9b0], R172 ;  /* 0x0009b0ac01007387 */ /* 0x002fe80000100800 */
[----:B------:R-:W-:Y:S04]  /*1fab0*/  STL [R1+0x9ac], R173 ;  /* 0x0009acad01007387 */ /* 0x000fe80000100800 */
[----:B------:R-:W-:Y:S04]  /*1fac0*/  STL [R1+0x9a8], R174 ;  /* 0x0009a8ae01007387 */ /* 0x000fe80000100800 */
        /* <DEDUP_REMOVED lines=11> */
[----:B--2---:R-:W-:Y:S02]  /*1fb80*/  STSM.16.M88.4 [R3], R96 ;  /* 0x0000006003007844 */ /* 0x004fe40000000200 */
[----:B------:R-:W-:Y:S06]  /*1fb90*/  BAR.SYNC.DEFER_BLOCKING 0x0 ;  /* 0x0000000000007b1d */ /* 0x000fec0000010000 */
[----:B-1----:R-:W-:Y:S04]  /*1fba0*/  STL [R1+0x994], R180 ;  /* 0x000994b401007387 */ /* 0x002fe80000100800 */
[----:B------:R-:W-:Y:S04]  /*1fbb0*/  STL [R1+0x98c], R181 ;  /* 0x00098cb501007387 */ /* 0x000fe80000100800 */
[----:B------:R-:W-:Y:S04]  /*1fbc0*/  STL [R1+0x988], R182 ;  /* 0x000988b601007387 */ /* 0x000fe80000100800 */
[----:B------:R-:W-:Y:S04]  /*1fbd0*/  STL [R1+0x984], R183 ;  /* 0x000984b701007387 */ /* 0x000fe80000100800 */
[----:B------:R-:W1:Y:S01]  /*1fbe0*/  LDS.128 R184, [R15] ;  /* 0x000000000fb87984 */ /* 0x000e620000000c00 */
[----:B------:R-:W-:Y:S06]  /*1fbf0*/  BAR.SYNC.DEFER_BLOCKING 0x0 ;  /* 0x0000000000007b1d */ /* 0x000fec0000010000 */
[----:B---3--:R-:W-:Y:S02]  /*1fc00*/  STSM.16.M88.4 [R3], R100 ;  /* 0x0000006403007844 */ /* 0x008fe40000000200 */
        /* <DEDUP_REMOVED lines=95> */
[----:B------:R2:W-:Y:S02]  /*20200*/  STSM.16.M88.4 [R3], R148 ;  /* 0x0000009403007844 */ /* 0x0005e40000000200 */
[----:B------:R-:W-:Y:S06]  /*20210*/  BAR.SYNC.DEFER_BLOCKING 0x0 ;  /* 0x0000000000007b1d */ /* 0x000fec0000010000 */
[----:B-1----:R-:W-:Y:S04]  /*20220*/  STL [R1+0x8c0], R232 ;  /* 0x0008c0e801007387 */ /* 0x002fe80000100800 */
[----:B------:R-:W-:Y:S04]  /*20230*/  STL [R1+0x8bc], R233 ;  /* 0x0008bce901007387 */ /* 0x000fe80000100800 */
[----:B------:R-:W-:Y:S04]  /*20240*/  STL [R1+0x8b8], R234 ;  /* 0x0008b8ea01007387 */ /* 0x000fe80000100800 */
[----:B------:R-:W-:Y:S04]  /*20250*/  STL [R1+0x8b4], R235 ;  /* 0x0008b4eb01007387 */ /* 0x000fe80000100800 */
[----:B--2---:R-:W2:Y:S04]  /*20260*/  LDL.LU.64 R150, [R1+0xbb8] ;  /* 0x000bb80001967983 */ /* 0x004ea80000300a00 */
[----:B------:R-:W2:Y:S04]  /*20270*/  LDL.LU.64 R148, [R1+0xbb0] ;  /* 0x000bb00001947983 */ /* 0x000ea80000300a00 */
[----:B------:R-:W3:Y:S04]  /*20280*/  LDL.LU.64 R146, [R1+0xba8] ;  /* 0x000ba80001927983 */ /* 0x000ee80000300a00 */
[----:B------:R-:W3:Y:S04]  /*20290*/  LDL.LU.64 R144, [R1+0xba0] ;  /* 0x000ba00001907983 */ /* 0x000ee80000300a00 */
[----:B------:R-:W4:Y:S04]  /*202a0*/  LDL.LU.64 R142, [R1+0xb98] ;  /* 0x000b9800018e7983 */ /* 0x000f280000300a00 */
[----:B------:R-:W4:Y:S04]  /*202b0*/  LDL.LU.64 R140, [R1+0xb90] ;  /* 0x000b9000018c7983 */ /* 0x000f280000300a00 */
[----:B------:R-:W2:Y:S04]  /*202c0*/  LDL.LU.64 R138, [R1+0xb88] ;  /* 0x000b8800018a7983 */ /* 0x000ea80000300a00 */
        /* <DEDUP_REMOVED lines=57> */
[----:B------:R-:W1:Y:S01]  /*20660*/  LDS.128 R236, [R15] ;  /* 0x000000000fec7984 */ /* 0x000e620000000c00 */
[----:B------:R-:W-:Y:S06]  /*20670*/  BAR.SYNC.DEFER_BLOCKING 0x0 ;  /* 0x0000000000007b1d */ /* 0x000fec0000010000 */
[----:B------:R-:W4:Y:S04]  /*20680*/  LDL.LU R170, [R1+0x210] ;  /* 0x0002100001aa7983 */ /* 0x000f280000300800 */
[----:B------:R-:W4:Y:S04]  /*20690*/  LDL.LU R176, [R1+0x214] ;  /* 0x0002140001b07983 */ /* 0x000f280000300800 */
[----:B------:R-:W4:Y:S04]  /*206a0*/  LDL.LU R175, [R1+0x218] ;  /* 0x0002180001af7983 */ /* 0x000f280000300800 */
[----:B------:R-:W4:Y:S01]  /*206b0*/  LDL.LU R174, [R1+0x21c] ;  /* 0x00021c0001ae7983 */ /* 0x000f220000300800 */
[----:B------:R-:W-:-:S02]  /*206c0*/  LEA R172, P2, R6, R2, 0x2 ;  /* 0x0000000206ac7211 */ /* 0x000fc400078410ff */
[----:B------:R-:W-:Y:S02]  /*206d0*/  LEA R12, P3, R13, R2, 0x2 ;  /* 0x000000020d0c7211 */ /* 0x000fe400078610ff */
[-C--:B------:R-:W-:Y:S02]  /*206e0*/  LEA.HI.X.SX32 R173, R6, R0.reuse, 0x2, P2 ;  /* 0x0000000006ad7211 */ /* 0x080fe400010f16ff */
[C---:B------:R-:W-:Y:S01]  /*206f0*/  ISETP.LT.AND P5, PT, R5.reuse, UR5, !P0 ;  /* 0x0000000505007c0c */ /* 0x040fe2000c7a1270 */
[----:B------:R-:W-:Y:S01]  /*20700*/  IMAD R5, R5, UR4, RZ ;  /* 0x0000000405057c24 */ /* 0x000fe2000f8e02ff */
[----:B------:R-:W-:Y:S01]  /*20710*/  LEA.HI.X.SX32 R13, R13, R0, 0x2, P3 ;  /* 0x000000000d0d7211 */ /* 0x000fe200018f16ff */
[----:B------:R-:W-:-:S03]  /*20720*/  ULDC UR5, c[0x0][0x22c] ;  /* 0x00008b0000057ab9 */ /* 0x000fc60000000800 */
[C---:B------:R-:W-:Y:S01]  /*20730*/  LEA R4, P2, R5.reuse, R2, 0x2 ;  /* 0x0000000205047211 */ /* 0x040fe200078410ff */
[----:B-1----:R-:W-:Y:S04]  /*20740*/  STL [R1+0x8b0], R236 ;  /* 0x0008b0ec01007387 */ /* 0x002fe80000100800 */
[----:B------:R-:W-:Y:S04]  /*20750*/  STL [R1+0x8ac], R237 ;  /* 0x0008aced01007387 */ /* 0x000fe80000100800 */
[----:B------:R-:W-:Y:S04]  /*20760*/  STL [R1+0x8a8], R238 ;  /* 0x0008a8ee01007387 */ /* 0x000fe80000100800 */
[----:B------:R-:W-:Y:S04]  /*20770*/  STL [R1+0x8a0], R239 ;  /* 0x0008a0ef01007387 */ /* 0x000fe80000100800 */
[----:B---3--:R-:W-:Y:S01]  /*20780*/  STSM.16.M88.4 [R3], R24 ;  /* 0x0000001803007844 */ /* 0x008fe20000000200 */
[----:B------:R-:W-:Y:S06]  /*20790*/  BAR.SYNC.DEFER_BLOCKING 0x0 ;  /* 0x0000000000007b1d */ /* 0x000fec0000010000 */
[----:B------:R-:W1:Y:S02]  /*207a0*/  LDS.128 R24, [R15] ;  /* 0x000000000f187984 */ /* 0x000e640000000c00 */
        /* <DEDUP_REMOVED lines=9> */
[----:B----4-:R-:W-:Y:S02]  /*20840*/  STSM.16.M88.4 [R3], R32 ;  /* 0x0000002003007844 */ /* 0x010fe40000000200 */
        /* <DEDUP_REMOVED lines=236> */
[----:B------:R-:W-:Y:S04]  /*21710*/  STL [R1+0x6b4], R147 ;  /* 0x0006b49301007387 */ /* 0x000fe80000100800 */
[----:B------:R1:W-:Y:S04]  /*21720*/  @P1 STG.E desc[UR28][R172.64], R170 ;  /* 0x000000aaac001986 */ /* 0x0003e8000c10191c */
[----:B-1----:R-:W2:Y:S04]  /*21730*/  LDL.LU R173, [R1+0x200] ;  /* 0x0002000001ad7983 */ /* 0x002ea80000300800 */
[----:B------:R-:W3:Y:S04]  /*21740*/  LDL.LU R172, [R1+0x204] ;  /* 0x0002040001ac7983 */ /* 0x000ee80000300800 */
[----:B------:R-:W4:Y:S04]  /*21750*/  LDL.LU R171, [R1+0x208] ;  /* 0x0002080001ab7983 */ /* 0x000f280000300800 */
[----:B------:R-:W4:Y:S01]  /*21760*/  LDL.LU R170, [R1+0x20c] ;  /* 0x00020c0001aa7983 */ /* 0x000f220000300800 */
[----:B------:R-:W-:-:S02]  /*21770*/  LEA.HI.X.SX32 R5, R5, R0, 0x2, P2 ;  /* 0x0000000005057211 */ /* 0x000fc400010f16ff */
[C-C-:B------:R-:W-:Y:S01]  /*21780*/  LOP3.LUT R3, R7.reuse, 0xa, R14.reuse, 0xfe, !PT ;  /* 0x0000000a07037812 */ /* 0x140fe200078efe0e */
[----:B------:R1:W-:Y:S01]  /*21790*/  @P4 STG.E desc[UR28][R12.64], R176 ;  /* 0x000000b00c004986 */ /* 0x0003e2000c10191c */
[----:B------:R-:W-:-:S03]  /*217a0*/  LOP3.LUT R149, R7, 0xc, R14, 0xfe, !PT ;  /* 0x0000000c07957812 */ /* 0x000fc600078efe0e */
[----:B------:R1:W-:Y:S02]  /*217b0*/  @P5 STG.E desc[UR28][R4.64], R175 ;  /* 0x000000af04005986 */ /* 0x0003e4000c10191c */
[----:B------:R-:W-:Y:S01]  /*217c0*/  IMAD R150, R149, UR4, RZ ;  /* 0x0000000495967c24 */ /* 0x000fe2000f8e02ff */
[C-C-:B-1----:R-:W-:Y:S01]  /*217d0*/  LOP3.LUT R12, R7.reuse, 0x6, R14.reuse, 0xfe, !PT ;  /* 0x00000006070c7812 */ /* 0x142fe200078efe0e */
[----:B------:R-:W4:Y:S01]  /*217e0*/  LDL.LU R176, [R1+0x10] ;  /* 0x0000100001b07983 */ /* 0x000f220000300800 */
[----:B------:R-:W-:Y:S02]  /*217f0*/  LOP3.LUT R13, R7, 0x8, R14, 0xfe, !PT ;  /* 0x00000008070d7812 */ /* 0x000fe400078efe0e */
[C---:B------:R-:W-:Y:S01]  /*21800*/  ISETP.LT.AND P1, PT, R12.reuse, UR5, !P0 ;  /* 0x000000050c007c0c */ /* 0x040fe2000c721270 */
[----:B------:R-:W-:Y:S01]  /*21810*/  IMAD R12, R12, UR4, RZ ;  /* 0x000000040c0c7c24 */ /* 0x000fe2000f8e02ff */
[----:B------:R-:W-:Y:S01]  /*21820*/  ULDC UR5, c[0x0][0x22c] ;  /* 0x00008b0000057ab9 */ /* 0x000fe20000000800 */
[C---:B------:R-:W-:Y:S01]  /*21830*/  ISETP.LT.AND P2, PT, R13.reuse, UR6, !P0 ;  /* 0x000000060d007c0c */ /* 0x040fe2000c741270 */
[----:B------:R-:W-:Y:S01]  /*21840*/  IMAD R13, R13, UR4, RZ ;  /* 0x000000040d0d7c24 */ /* 0x000fe2000f8e02ff */
[C---:B------:R-:W-:Y:S01]  /*21850*/  ISETP.LT.AND P3, PT, R3.reuse, UR5, !P0 ;  /* 0x0000000503007c0c */ /* 0x040fe2000c761270 */
[----:B------:R-:W-:Y:S01]  /*21860*/  IMAD R3, R3, UR4, RZ ;  /* 0x0000000403037c24 */ /* 0x000fe2000f8e02ff */
[CC--:B------:R-:W-:Y:S01]  /*21870*/  LEA R4, P5, R12.reuse, R2.reuse, 0x2 ;  /* 0x000000020c047211 */ /* 0x0c0fe200078a10ff */
[----:B------:R-:W4:Y:S01]  /*21880*/  LDL.LU R175, [R1+0x14] ;  /* 0x0000140001af7983 */ /* 0x000f220000300800 */
[----:B------:R-:W-:Y:S01]  /*21890*/  LEA R148, P4, R13, R2, 0x2 ;  /* 0x000000020d947211 */ /* 0x000fe200078810ff */
[----:B------:R-:W-:Y:S01]  /*218a0*/  ULDC UR6, c[0x0][0x22c] ;  /* 0x00008b0000067ab9 */ /* 0x000fe20000000800 */
[----:B------:R-:W-:Y:S01]  /*218b0*/  LEA.HI.X.SX32 R5, R12, R0, 0x2, P5 ;  /* 0x000000000c057211 */ /* 0x000fe200028f16ff */
[----:B------:R-:W-:Y:S01]  /*218c0*/  ULDC UR5, c[0x0][0x22c] ;  /* 0x00008b0000057ab9 */ /* 0x000fe20000000800 */
[----:B------:R-:W-:-:S02]  /*218d0*/  LEA R12, P6, R3, R2, 0x2 ;  /* 0x00000002030c7211 */ /* 0x000fc400078c10ff */
[----:B------:R-:W-:Y:S01]  /*218e0*/  ISETP.LT.AND P5, PT, R149, UR6, !P0 ;  /* 0x0000000695007c0c */ /* 0x000fe2000c7a1270 */
[----:B------:R1:W-:Y:S01]  /*218f0*/  @P1 STG.E desc[UR28][R4.64], R174 ;  /* 0x000000ae04001986 */ /* 0x0003e2000c10191c */
[-C--:B------:R-:W-:Y:S01]  /*21900*/  LEA.HI.X.SX32 R149, R13, R0.reuse, 0x2, P4 ;  /* 0x000000000d957211 */ /* 0x080fe200020f16ff */
[----:B------:R-:W-:Y:S01]  /*21910*/  ULDC UR6, c[0x0][0x22c] ;  /* 0x00008b0000067ab9 */ /* 0x000fe20000000800 */
[----:B------:R-:W-:Y:S01]  /*21920*/  LEA.HI.X.SX32 R13, R3, R0, 0x2, P6 ;  /* 0x00000000030d7211 */ /* 0x000fe200030f16ff */
[----:B-1----:R-:W4:Y:S01]  /*21930*/  LDL.LU R174, [R1+0x18] ;  /* 0x0000180001ae7983 */ /* 0x002f220000300800 */
[C---:B------:R-:W-:Y:S02]  /*21940*/  LEA R4, P1, R150.reuse, R2, 0x2 ;  /* 0x0000000296047211 */ /* 0x040fe400078210ff */
[----:B------:R-:W-:Y:S02]  /*21950*/  LOP3.LUT R3, R7, 0xe, R14, 0xfe, !PT ;  /* 0x0000000e07037812 */ /* 0x000fe400078efe0e */
[----:B------:R-:W-:-:S02]  /*21960*/  LEA.HI.X.SX32 R5, R150, R0, 0x2, P1 ;  /* 0x0000000096057211 */ /* 0x000fc400008f16ff */
[C---:B------:R-:W-:Y:S01]  /*21970*/  ISETP.LT.AND P6, PT, R3.reuse, UR5, !P0 ;  /* 0x0000000503007c0c */ /* 0x040fe2000c7c1270 */
[----:B------:R-:W-:Y:S01]  /*21980*/  IMAD R3, R3, UR4, RZ ;  /* 0x0000000403037c24 */ /* 0x000fe2000f8e02ff */
[----:B------:R-:W-:Y:S01]  /*21990*/  ULDC UR5, c[0x0][0x22c] ;  /* 0x00008b0000057ab9 */ /* 0x000fe20000000800 */
[----:B--2---:R1:W-:Y:S04]  /*219a0*/  @P2 STG.E desc[UR28][R148.64], R173 ;  /* 0x000000ad94002986 */ /* 0x0043e8000c10191c */
[----:B---3--:R2:W-:Y:S04]  /*219b0*/  @P3 STG.E desc[UR28][R12.64], R172 ;  /* 0x000000ac0c003986 */ /* 0x0085e8000c10191c */
[----:B-1----:R-:W3:Y:S04]  /*219c0*/  LDL.LU R173, [R1+0x1c] ;  /* 0x00001c0001ad7983 */ /* 0x002ee80000300800 */
[----:B--2---:R-:W2:Y:S04]  /*219d0*/  LDL.LU R172, [R1] ;  /* 0x0000000001ac7983 */ /* 0x004ea80000300800 */
[----:B----4-:R1:W-:Y:S02]  /*219e0*/  @P5 STG.E desc[UR28][R4.64], R171 ;  /* 0x000000ab04005986 */ /* 0x0103e4000c10191c */
[----:B-1----:R-:W-:-:S02]  /*219f0*/  LEA R4, P2, R3, R2, 0x2 ;  /* 0x0000000203047211 */ /* 0x002fc400078410ff */
[----:B------:R-:W4:Y:S02]  /*21a00*/  LDL.LU R171, [R1+0x8] ;  /* 0x0000080001ab7983 */ /* 0x000f240000300800 */
[----:B------:R-:W-:-:S05]  /*21a10*/  LEA.HI.X.SX32 R5, R3, R0, 0x2, P2 ;  /* 0x0000000003057211 */ /* 0x000fca00010f16ff */
[----:B------:R1:W-:Y:S04]  /*21a20*/  @P6 STG.E desc[UR28][R4.64], R170 ;  /* 0x000000aa04006986 */ /* 0x0003e8000c10191c */
[----:B-1----:R-:W4:Y:S01]  /*21a30*/  LDL.LU R170, [R1+0xc] ;  /* 0x00000c0001aa7983 */ /* 0x002f220000300800 */
[C-C-:B------:R-:W-:Y:S02]  /*21a40*/  LOP3.LUT R148, R7.reuse, 0x10, R14.reuse, 0xfe, !PT ;  /* 0x0000001007947812 */ /* 0x140fe400078efe0e */
[C-C-:B------:R-:W-:Y:S02]  /*21a50*/  LOP3.LUT R13, R7.reuse, 0x14, R14.reuse, 0xfe, !PT ;  /* 0x00000014070d7812 */ /* 0x140fe400078efe0e */
[----:B------:R-:W-:Y:S01]  /*21a60*/  LOP3.LUT R12, R7, 0x12, R14, 0xfe, !PT ;  /* 0x00000012070c7812 */ /* 0x000fe200078efe0e */
[----:B------:R-:W-:-:S02]  /*21a70*/  IMAD R149, R148, UR4, RZ ;  /* 0x0000000494957c24 */ /* 0x000fc4000f8e02ff */
[----:B------:R-:W-:Y:S01]  /*21a80*/  IMAD R3, R13, UR4, RZ ;  /* 0x000000040d037c24 */ /* 0x000fe2000f8e02ff */
[----:B------:R-:W-:Y:S01]  /*21a90*/  ISETP.LT.AND P1, PT, R148, UR5, !P0 ;  /* 0x0000000594007c0c */ /* 0x000fe2000c721270 */
[C---:B------:R-:W-:Y:S01]  /*21aa0*/  IMAD R150, R12.reuse, UR4, RZ ;  /* 0x000000040c967c24 */ /* 0x040fe2000f8e02ff */
[-C--:B------:R-:W-:Y:S01]  /*21ab0*/  LEA R148, P2, R149, R2.reuse, 0x2 ;  /* 0x0000000295947211 */ /* 0x080fe200078410ff */
[----:B------:R-:W-:Y:S01]  /*21ac0*/  ULDC UR5, c[0x0][0x22c] ;  /* 0x00008b0000057ab9 */ /* 0x000fe20000000800 */
[----:B------:R-:W-:Y:S02]  /*21ad0*/  LOP3.LUT R5, R7, 0x20, R14, 0xfe, !PT ;  /* 0x0000002007057812 */ /* 0x000fe400078efe0e */
[----:B------:R-:W-:Y:S01]  /*21ae0*/  ISETP.LT.AND P4, PT, R12, UR6, !P0 ;  /* 0x000000060c007c0c */ /* 0x000fe2000c781270 */
[----:B------:R-:W-:Y:S01]  /*21af0*/  ULDC UR6, c[0x0][0x22c] ;  /* 0x00008b0000067ab9 */ /* 0x000fe20000000800 */
[----:B------:R-:W-:Y:S02]  /*21b00*/  LEA R4, P5, R3, R2, 0x2 ;  /* 0x0000000203047211 */ /* 0x000fe400078a10ff */
[----:B------:R-:W-:Y:S01]  /*21b10*/  ISETP.LT.AND P3, PT, R13, UR7, !P0 ;  /* 0x000000070d007c0c */ /* 0x000fe2000c761270 */
[----:B------:R-:W-:Y:S01]  /*21b20*/  ULDC UR7, c[0x0][0x22c] ;  /* 0x00008b0000077ab9 */ /* 0x000fe20000000800 */
[----:B------:R-:W-:-:S02]  /*21b30*/  LEA.HI.X.SX32 R149, R149, R0, 0x2, P2 ;  /* 0x0000000095957211 */ /* 0x000fc400010f16ff */
[----:B------:R-:W-:Y:S01]  /*21b40*/  ISETP.LT.AND P2, PT, R5, UR5, !P0 ;  /* 0x0000000505007c0c */ /* 0x000fe2000c741270 */
[----:B------:R-:W-:Y:S01]  /*21b50*/  ULDC UR5, c[0x0][0x22c] ;  /* 0x00008b0000057ab9 */ /* 0x000fe20000000800 */
[C---:B------:R-:W-:Y:S02]  /*21b60*/  LEA R12, P6, R150.reuse, R2, 0x2 ;  /* 0x00000002960c7211 */ /* 0x040fe400078c10ff */
[-C--:B------:R-:W-:Y:S02]  /*21b70*/  LEA.HI.X.SX32 R5, R3, R0.reuse, 0x2, P5 ;  /* 0x0000000003057211 */ /* 0x080fe400028f16ff */
[C-C-:B------:R-:W-:Y:S02]  /*21b80*/  LOP3.LUT R3, R7.reuse, 0x16, R14.reuse, 0xfe, !PT ;  /* 0x0000001607037812 */ /* 0x140fe400078efe0e */
[----:B------:R-:W-:Y:S02]  /*21b90*/  LEA.HI.X.SX32 R13, R150, R0, 0x2, P6 ;  /* 0x00000000960d7211 */ /* 0x000fe400030f16ff */
[----:B------:R-:W-:-:S02]  /*21ba0*/  LOP3.LUT R151, R7, 0x18, R14, 0xfe, !PT ;  /* 0x0000001807977812 */ /* 0x000fc400078efe0e */
[C---:B------:R-:W-:Y:S01]  /*21bb0*/  ISETP.LT.AND P5, PT, R3.reuse, UR5, !P0 ;  /* 0x0000000503007c0c */ /* 0x040fe2000c7a1270 */
[----:B------:R-:W-:Y:S01]  /*21bc0*/  IMAD R3, R3, UR4, RZ ;  /* 0x0000000403037c24 */ /* 0x000fe2000f8e02ff */
[----:B------:R-:W-:Y:S01]  /*21bd0*/  LOP3.LUT R150, R7, 0x1a, R14, 0xfe, !PT ;  /* 0x0000001a07967812 */ /* 0x000fe200078efe0e */
[----:B------:R1:W-:Y:S01]  /*21be0*/  @P1 STG.E desc[UR28][R148.64], R176 ;  /* 0x000000b094001986 */ /* 0x0003e2000c10191c */
[----:B------:R-:W-:-:S03]  /*21bf0*/  ULDC UR5, c[0x0][0x22c] ;  /* 0x00008b0000057ab9 */ /* 0x000fc60000000800 */
[----:B------:R1:W-:Y:S01]  /*21c00*/  @P4 STG.E desc[UR28][R12.64], R175 ;  /* 0x000000af0c004986 */ /* 0x0003e2000c10191c */
[----:B------:R-:W-:-:S03]  /*21c10*/  ISETP.LT.AND P1, PT, R150, UR7, !P0 ;  /* 0x0000000796007c0c */ /* 0x000fc6000c721270 */
[----:B------:R1:W-:Y:S01]  /*21c20*/  @P3 STG.E desc[UR28][R4.64], R174 ;  /* 0x000000ae04003986 */ /* 0x0003e2000c10191c */
[----:B------:R-:W-:Y:S01]  /*21c30*/  ISETP.LT.AND P3, PT, R151, UR6, !P0 ;  /* 0x0000000697007c0c */ /* 0x000fe2000c761270 */
[----:B------:R-:W-:Y:S01]  /*21c40*/  ULDC UR6, c[0x0][0x22c] ;  /* 0x00008b0000067ab9 */ /* 0x000fe20000000800 */
[----:B-1----:R-:W-:Y:S01]  /*21c50*/  LEA R148, P6, R3, R2, 0x2 ;  /* 0x0000000203947211 */ /* 0x002fe200078c10ff */
[----:B------:R-:W-:Y:S02]  /*21c60*/  IMAD R13, R151, UR4, RZ ;  /* 0x00000004970d7c24 */ /* 0x000fe4000f8e02ff */
[----:B------:R-:W-:-:S03]  /*21c70*/  IMAD R5, R150, UR4, RZ ;  /* 0x0000000496057c24 */ /* 0x000fc6000f8e02ff */
[----:B------:R-:W-:Y:S01]  /*21c80*/  LEA R12, P4, R13, R2, 0x2 ;  /* 0x000000020d0c7211 */ /* 0x000fe200078810ff */
[----:B------:R-:W1:Y:S01]  /*21c90*/  LDC R151, c[0x0][0x248] ;  /* 0x00009200ff977b82 */ /* 0x000e620000000800 */
[----:B------:R-:W-:Y:S02]  /*21ca0*/  LEA.HI.X.SX32 R149, R3, R0, 0x2, P6 ;  /* 0x0000000003957211 */ /* 0x000fe400030f16ff */
[----:B------:R-:W-:Y:S02]  /*21cb0*/  LEA R4, P6, R5, R2, 0x2 ;  /* 0x0000000205047211 */ /* 0x000fe400078c10ff */
[----:B------:R-:W-:Y:S02]  /*21cc0*/  LOP3.LUT R150, R7, 0x22, R14, 0xfe, !PT ;  /* 0x0000002207967812 */ /* 0x000fe400078efe0e */
[-C--:B------:R-:W-:Y:S01]  /*21cd0*/  LEA.HI.X.SX32 R13, R13, R0.reuse, 0x2, P4 ;  /* 0x000000000d0d7211 */ /* 0x080fe200020f16ff */
[----:B------:R-:W4:Y:S01]  /*21ce0*/  LDC R3, c[0x0][0x248] ;  /* 0x00009200ff037b82 */ /* 0x000f220000000800 */
[----:B------:R-:W-:-:S02]  /*21cf0*/  LEA.HI.X.SX32 R5, R5, R0, 0x2, P6 ;  /* 0x0000000005057211 */ /* 0x000fc400030f16ff */
[----:B------:R-:W-:Y:S01]  /*21d00*/  ISETP.LT.AND P4, PT, R150, UR5, !P0 ;  /* 0x0000000596007c0c */ /* 0x000fe2000c781270 */
[----:B------:R-:W-:Y:S01]  /*21d10*/  ULDC UR5, c[0x0][0x22c] ;  /* 0x00008b0000057ab9 */ /* 0x000fe20000000800 */
[----:B------:R-:W-:Y:S01]  /*21d20*/  LOP3.LUT R150, R7, 0x1c, R14, 0xfe, !PT ;  /* 0x0000001c07967812 */ /* 0x000fe200078efe0e */
[----:B-1----:R-:W-:Y:S01]  /*21d30*/  IMAD R6, R151, 0x20, R6 ;  /* 0x0000002097067824 */ /* 0x002fe200078e0206 */
[C-C-:B------:R-:W-:Y:S02]  /*21d40*/  LOP3.LUT R147, R7.reuse, 0x1f8, R14.reuse, 0xfe, !PT ;  /* 0x000001f807937812 */ /* 0x140fe400078efe0e */
[C-C-:B------:R-:W-:Y:S02]  /*21d50*/  LOP3.LUT R174, R7.reuse, 0x7e, R14.reuse, 0xfe, !PT ;  /* 0x0000007e07ae7812 */ /* 0x140fe400078efe0e */
[C-C-:B------:R-:W-:Y:S01]  /*21d60*/  LOP3.LUT R175, R7.reuse, 0x80, R14.reuse, 0xfe, !PT ;  /* 0x0000008007af7812 */ /* 0x140fe200078efe0e */
[----:B------:R-:W-:Y:S01]  /*21d70*/  STL [R1+0x304], R147 ;  /* 0x0003049301007387 */ /* 0x000fe20000100800 */
[----:B------:R-:W-:-:S02]  /*21d80*/  LOP3.LUT R176, R7, 0x82, R14, 0xfe, !PT ;  /* 0x0000008207b07812 */ /* 0x000fc400078efe0e */
[C-C-:B------:R-:W-:Y:S02]  /*21d90*/  LOP3.LUT R177, R7.reuse, 0x84, R14.reuse, 0xfe, !PT ;  /* 0x0000008407b17812 */ /* 0x140fe400078efe0e */
[C-C-:B------:R-:W-:Y:S02]  /*21da0*/  LOP3.LUT R178, R7.reuse, 0x86, R14.reuse, 0xfe, !PT ;  /* 0x0000008607b27812 */ /* 0x140fe400078efe0e */
[C-C-:B------:R-:W-:Y:S02]  /*21db0*/  LOP3.LUT R180, R7.reuse, 0x88, R14.reuse, 0xfe, !PT ;  /* 0x0000008807b47812 */ /* 0x140fe400078efe0e */
[C-C-:B------:R-:W-:Y:S02]  /*21dc0*/  LOP3.LUT R179, R7.reuse, 0x8a, R14.reuse, 0xfe, !PT ;  /* 0x0000008a07b37812 */ /* 0x140fe400078efe0e */
[C-C-:B------:R-:W-:Y:S02]  /*21dd0*/  LOP3.LUT R181, R7.reuse, 0x8c, R14.reuse, 0xfe, !PT ;  /* 0x0000008c07b57812 */ /* 0x140fe400078efe0e */
[----:B------:R-:W-:-:S02]  /*21de0*/  LOP3.LUT R182, R7, 0x8e, R14, 0xfe, !PT ;  /* 0x0000008e07b67812 */ /* 0x000fc400078efe0e */
[C-C-:B------:R-:W-:Y:S02]  /*21df0*/  LOP3.LUT R183, R7.reuse, 0x90, R14.reuse, 0xfe, !PT ;  /* 0x0000009007b77812 */ /* 0x140fe400078efe0e */
[C-C-:B------:R-:W-:Y:S02]  /*21e00*/  LOP3.LUT R184, R7.reuse, 0x92, R14.reuse, 0xfe, !PT ;  /* 0x0000009207b87812 */ /* 0x140fe400078efe0e */
[C-C-:B------:R-:W-:Y:S02]  /*21e10*/  LOP3.LUT R185, R7.reuse, 0x94, R14.reuse, 0xfe, !PT ;  /* 0x0000009407b97812 */ /* 0x140fe400078efe0e */
[C-C-:B------:R-:W-:Y:S01]  /*21e20*/  LOP3.LUT R186, R7.reuse, 0x96, R14.reuse, 0xfe, !PT ;  /* 0x0000009607ba7812 */ /* 0x140fe200078efe0e */
[----:B---3--:R1:W-:Y:S04]  /*21e30*/  @P5 STG.E desc[UR28][R148.64], R173 ;  /* 0x000000ad94005986 */ /* 0x0083e8000c10191c */
[----:B--2---:R2:W-:Y:S04]  /*21e40*/  @P3 STG.E desc[UR28][R12.64], R172 ;  /* 0x000000ac0c003986 */ /* 0x0045e8000c10191c */
[----:B------:R3:W-:Y:S01]  /*21e50*/  @P1 STG.E desc[UR28][R4.64], R252 ;  /* 0x000000fc04001986 */ /* 0x0007e2000c10191c */
[C---:B------:R-:W-:Y:S01]  /*21e60*/  ISETP.LT.AND P1, PT, R150.reuse, UR5, !P0 ;  /* 0x0000000596007c0c */ /* 0x040fe2000c721270 */
[----:B------:R-:W-:Y:S01]  /*21e70*/  IMAD R150, R150, UR4, RZ ;  /* 0x0000000496967c24 */ /* 0x000fe2000f8e02ff */
[----:B------:R-:W-:Y:S01]  /*21e80*/  ULDC UR5, c[0x0][0x22c] ;  /* 0x00008b0000057ab9 */ /* 0x000fe20000000800 */
[----:B-1----:R-:W1:Y:S01]  /*21e90*/  LDC R148, c[0x0][0x248] ;  /* 0x00009200ff947b82 */ /* 0x002e620000000800 */
[----:B--2---:R-:W-:-:S04]  /*21ea0*/  LOP3.LUT R13, R7, 0x1e, R14, 0xfe, !PT ;  /* 0x0000001e070d7812 */ /* 0x004fc800078efe0e */
[C---:B------:R-:W-:Y:S01]  /*21eb0*/  ISETP.LT.AND P3, PT, R13.reuse, UR5, !P0 ;  /* 0x000000050d007c0c */ /* 0x040fe2000c761270 */
[----:B------:R-:W-:Y:S01]  /*21ec0*/  IMAD R13, R13, UR4, RZ ;  /* 0x000000040d0d7c24 */ /* 0x000fe2000f8e02ff */
[C---:B---3--:R-:W-:Y:S01]  /*21ed0*/  LEA R4, P6, R150.reuse, R2, 0x2 ;  /* 0x0000000296047211 */ /* 0x048fe200078c10ff */
[----:B------:R-:W-:Y:S01]  /*21ee0*/  ULDC UR4, c[0x0][0x22c] ;  /* 0x00008b0000047ab9 */ /* 0x000fe20000000800 */
[----:B------:R-:W-:Y:S01]  /*21ef0*/  LOP3.LUT R149, R7, 0x26, R14, 0xfe, !PT ;  /* 0x0000002607957812 */ /* 0x000fe200078efe0e */
[----:B------:R-:W-:Y:S01]  /*21f00*/  ULDC UR5, c[0x0][0x22c] ;  /* 0x00008b0000057ab9 */ /* 0x000fe20000000800 */
[----:B------:R-:W-:Y:S02]  /*21f10*/  LEA.HI.X.SX32 R5, R150, R0, 0x2, P6 ;  /* 0x0000000096057211 */ /* 0x000fe400030f16ff */
[C---:B------:R-:W-:Y:S01]  /*21f20*/  LEA R12, P6, R13.reuse, R2, 0x2 ;  /* 0x000000020d0c7211 */ /* 0x040fe200078c10ff */
[----:B------:R-:W2:Y:S02]  /*21f30*/  LDC R150, c[0x0][0x248] ;  /* 0x00009200ff967b82 */ /* 0x000ea40000000800 */
[----:B----4-:R3:W-:Y:S01]  /*21f40*/  @P1 STG.E desc[UR28][R4.64], R171 ;  /* 0x000000ab04001986 */ /* 0x0107e2000c10191c */
[----:B------:R-:W-:-:S02]  /*21f50*/  LEA.HI.X.SX32 R13, R13, R0, 0x2, P6 ;  /* 0x000000000d0d7211 */ /* 0x000fc400030f16ff */
[----:B------:R-:W-:Y:S01]  /*21f60*/  ISETP.LT.AND P1, PT, R149, UR4, !P0 ;  /* 0x0000000495007c0c */ /* 0x000fe2000c721270 */
[----:B------:R-:W-:Y:S01]  /*21f70*/  ULDC UR4, c[0x0][0x22c] ;  /* 0x00008b0000047ab9 */ /* 0x000fe20000000800 */
[----:B------:R-:W-:Y:S01]  /*21f80*/  LOP3.LUT R149, R7, 0x28, R14, 0xfe, !PT ;  /* 0x0000002807957812 */ /* 0x000fe200078efe0e */
[----:B------:R4:W-:Y:S01]  /*21f90*/  @P3 STG.E desc[UR28][R12.64], R170 ;  /* 0x000000aa0c003986 */ /* 0x0009e2000c10191c */
[C---:B---3--:R-:W-:Y:S02]  /*21fa0*/  LEA R4, P6, R6.reuse, R2, 0x2 ;  /* 0x0000000206047211 */ /* 0x048fe400078c10ff */
[----:B------:R-:W-:Y:S01]  /*21fb0*/  ISETP.LT.AND P3, PT, R149, UR4, !P0 ;  /* 0x0000000495007c0c */ /* 0x000fe2000c761270 */
[----:B------:R-:W-:Y:S01]  /*21fc0*/  IMAD R149, R3, 0x2, R6 ;  /* 0x0000000203957824 */ /* 0x000fe200078e0206 */
[----:B------:R-:W-:Y:S01]  /*21fd0*/  LEA.HI.X.SX32 R5, R6, R0, 0x2, P6 ;  /* 0x0000000006057211 */ /* 0x000fe200030f16ff */
[----:B------:R-:W3:Y:S01]  /*21fe0*/  LDC R3, c[0x0][0x248] ;  /* 0x00009200ff037b82 */ /* 0x000ee20000000800 */
[C-C-:B------:R-:W-:Y:S01]  /*21ff0*/  LOP3.LUT R6, R7.reuse, 0x2a, R14.reuse, 0xfe, !PT ;  /* 0x0000002a07067812 */ /* 0x140fe200078efe0e */
[----:B------:R-:W-:Y:S01]  /*22000*/  ULDC UR4, c[0x0][0x22c] ;  /* 0x00008b0000047ab9 */ /* 0x000fe20000000800 */
[C-C-:B------:R-:W-:Y:S01]  /*22010*/  LOP3.LUT R252, R7.reuse, 0x24, R14.reuse, 0xfe, !PT ;  /* 0x0000002407fc7812 */ /* 0x140fe200078efe0e */
[----:B------:R4:W-:Y:S01]  /*22020*/  @P2 STG.E desc[UR28][R4.64], R248 ;  /* 0x000000f804002986 */ /* 0x0009e2000c10191c */
[----:B------:R-:W-:Y:S01]  /*22030*/  ISETP.LT.AND P2, PT, R6, UR4, !P0 ;  /* 0x0000000406007c0c */ /* 0x000fe2000c741270 */
[----:B-1----:R-:W-:Y:S01]  /*22040*/  IMAD R148, R148, 0x2, R149 ;  /* 0x0000000294947824 */ /* 0x002fe200078e0295 */
[----:B------:R-:W-:Y:S01]  /*22050*/  ISETP.LT.AND P5, PT, R252, UR6, !P0 ;  /* 0x00000006fc007c0c */ /* 0x000fe2000c7a1270 */
[----:B------:R-:W1:Y:S01]  /*22060*/  LDC R6, c[0x0][0x248] ;  /* 0x00009200ff067b82 */ /* 0x000e620000000800 */
[----:B----4-:R-:W-:Y:S01]  /*22070*/  LOP3.LUT R13, R7, 0x2c, R14, 0xfe, !PT ;  /* 0x0000002c070d7812 */ /* 0x010fe200078efe0e */
[----:B------:R-:W-:Y:S01]  /*22080*/  ULDC UR4, c[0x0][0x22c] ;  /* 0x00008b0000047ab9 */ /* 0x000fe20000000800 */
[----:B------:R-:W-:-:S04]  /*22090*/  LEA R4, P6, R149, R2, 0x2 ;  /* 0x0000000295047211 */ /* 0x000fc800078c10ff */
[----:B------:R-:W-:Y:S02]  /*220a0*/  LEA.HI.X.SX32 R5, R149, R0, 0x2, P6 ;  /* 0x0000000095057211 */ /* 0x000fe400030f16ff */
[----:B------:R-:W-:-:S03]  /*220b0*/  LEA R12, P6, R148, R2, 0x2 ;  /* 0x00000002940c7211 */ /* 0x000fc600078c10ff */
[----:B------:R4:W-:Y:S01]  /*220c0*/  @P4 STG.E desc[UR28][R4.64], R249 ;  /* 0x000000f904004986 */ /* 0x0009e2000c10191c */
[----:B------:R-:W-:Y:S01]  /*220d0*/  ISETP.LT.AND P4, PT, R13, UR4, !P0 ;  /* 0x000000040d007c0c */ /* 0x000fe2000c781270 */
[----:B--2---:R-:W-:Y:S01]  /*220e0*/  IMAD R151, R150, 0x2, R148 ;  /* 0x0000000296977824 */ /* 0x004fe200078e0294 */
[----:B------:R-:W-:Y:S01]  /*220f0*/  LEA.HI.X.SX32 R13, R148, R0, 0x2, P6 ;  /* 0x00000000940d7211 */ /* 0x000fe200030f16ff */
[----:B------:R-:W2:Y:S01]  /*22100*/  LDC R150, c[0x0][0x248] ;  /* 0x00009200ff967b82 */ /* 0x000ea20000000800 */
[--C-:B------:R-:W-:Y:S01]  /*22110*/  LOP3.LUT R248, R7, 0x2e, R14.reuse, 0xfe, !PT ;  /* 0x0000002e07f87812 */ /* 0x100fe200078efe0e */
[----:B------:R-:W-:Y:S01]  /*22120*/  ULDC UR4, c[0x0][0x22c] ;  /* 0x00008b0000047ab9 */ /* 0x000fe20000000800 */
[----:B------:R-:W-:Y:S01]  /*22130*/  LEA R148, P6, R151, R2, 0x2 ;  /* 0x0000000297947211 */ /* 0x000fe200078c10ff */
[----:B------:R1:W-:Y:S01]  /*22140*/  @P5 STG.E desc[UR28][R12.64], R250 ;  /* 0x000000fa0c005986 */ /* 0x0003e2000c10191c */
[----:B------:R-:W-:Y:S01]  /*22150*/  ISETP.LT.AND P5, PT, R248, UR4, !P0 ;  /* 0x00000004f8007c0c */ /* 0x000fe2000c7a1270 */
[----:B---3--:R-:W-:Y:S01]  /*22160*/  IMAD R248, R3, 0x2, R151 ;  /* 0x0000000203f87824 */ /* 0x008fe200078e0297 */
[----:B------:R-:W-:Y:S01]  /*22170*/  LEA.HI.X.SX32 R149, R151, R0, 0x2, P6 ;  /* 0x0000000097957211 */ /* 0x000fe200030f16ff */
[----:B------:R-:W-:Y:S01]  /*22180*/  ULDC UR4, c[0x0][0x22c] ;  /* 0x00008b0000047ab9 */ /* 0x000fe20000000800 */
[----:B------:R-:W-:Y:S01]  /*22190*/  LOP3.LUT R3, R7, 0x30, R14, 0xfe, !PT ;  /* 0x0000003007037812 */ /* 0x000fe200078efe0e */
[----:B------:R-:W3:Y:S01]  /*221a0*/  LDC R151, c[0x0][0x248] ;  /* 0x00009200ff977b82 */ /* 0x000ee20000000800 */
[----:B----4-:R-:W-:Y:S01]  /*221b0*/  LEA R4, P6, R248, R2, 0x2 ;  /* 0x00000002f8047211 */ /* 0x010fe200078c10ff */
[----:B------:R4:W-:Y:S01]  /*221c0*/  @P1 STG.E desc[UR28][R148.64], R251 ;  /* 0x000000fb94001986 */ /* 0x0009e2000c10191c */
[----:B-1----:R-:W-:Y:S01]  /*221d0*/  IMAD R249, R6, 0x2, R248 ;  /* 0x0000000206f97824 */ /* 0x002fe200078e02f8 */
[----:B------:R-:W-:Y:S01]  /*221e0*/  ISETP.LT.AND P1, PT, R3, UR4, !P0 ;  /* 0x0000000403007c0c */ /* 0x000fe2000c721270 */
[----:B------:R-:W-:Y:S01]  /*221f0*/  ULDC UR4, c[0x0][0x22c] ;  /* 0x00008b0000047ab9 */ /* 0x000fe20000000800 */
[----:B------:R-:W-:-:S02]  /*22200*/  LEA.HI.X.SX32 R5, R248, R0, 0x2, P6 ;  /* 0x00000000f8057211 */ /* 0x000fc400030f16ff */
[----:B------:R-:W-:Y:S01]  /*22210*/  LOP3.LUT R3, R7, 0x32, R14, 0xfe, !PT ;  /* 0x0000003207037812 */ /* 0x000fe200078efe0e */
[----:B------:R-:W1:Y:S01]  /*22220*/  LDC R6, c[0x0][0x248] ;  /* 0x00009200ff067b82 */ /* 0x000e620000000800 */
[----:B------:R-:W-:Y:S01]  /*22230*/  LEA R12, P6, R249, R2, 0x2 ;  /* 0x00000002f90c7211 */ /* 0x000fe200078c10ff */
[----:B------:R3:W-:Y:S01]  /*22240*/  @P3 STG.E desc[UR28][R4.64], R244 ;  /* 0x000000f404003986 */ /* 0x0007e2000c10191c */
[----:B------:R-:W-:Y:S01]  /*22250*/  ISETP.LT.AND P3, PT, R3, UR4, !P0 ;  /* 0x0000000403007c0c */ /* 0x000fe2000c761270 */
[----:B------:R-:W-:Y:S01]  /*22260*/  ULDC UR4, c[0x0][0x22c] ;  /* 0x00008b0000047ab9 */ /* 0x000fe20000000800 */
[----:B------:R-:W-:-:S03]  /*22270*/  LEA.HI.X.SX32 R13, R249, R0, 0x2, P6 ;  /* 0x00000000f90d7211 */ /* 0x000fc600030f16ff */
[----:B------:R-:W1:Y:S01]  /*22280*/  LDC R3, c[0x0][0x248] ;  /* 0x00009200ff037b82 */ /* 0x000e620000000800 */
[----:B--2---:R-:W-:Y:S01]  /*22290*/  IMAD R249, R150, 0x2, R249 ;  /* 0x0000000296f97824 */ /* 0x004fe200078e02f9 */
[----:B------:R-:W-:Y:S01]  /*222a0*/  LOP3.LUT R150, R7, 0x36, R14, 0xfe, !PT ;  /* 0x0000003607967812 */ /* 0x000fe200078efe0e */
[----:B------:R1:W-:Y:S03]  /*222b0*/  @P2 STG.E desc[UR28][R12.64], R245 ;  /* 0x000000f50c002986 */ /* 0x0003e6000c10191c */
[C---:B----4-:R-:W-:Y:S02]  /*222c0*/  LEA R148, P2, R249.reuse, R2, 0x2 ;  /* 0x00000002f9947211 */ /* 0x050fe400078410ff */
[----:B------:R-:W-:Y:S01]  /*222d0*/  ISETP.LT.AND P6, PT, R150, UR5, !P0 ;  /* 0x0000000596007c0c */ /* 0x000fe2000c7c1270 */
[----:B------:R-:W-:Y:S01]  /*222e0*/  ULDC UR5, c[0x0][0x22c] ;  /* 0x00008b0000057ab9 */ /* 0x000fe20000000800 */
[----:B------:R-:W2:Y:S01]  /*222f0*/  LDC R150, c[0x0][0x248] ;  /* 0x00009200ff967b82 */ /* 0x000ea20000000800 */
[----:B------:R-:W-:Y:S01]  /*22300*/  LEA.HI.X.SX32 R149, R249, R0, 0x2, P2 ;  /* 0x00000000f9957211 */ /* 0x000fe200010f16ff */
[----:B---3--:R-:W-:-:S04]  /*22310*/  IMAD R249, R151, 0x2, R249 ;  /* 0x0000000297f97824 */ /* 0x008fc800078e02f9 */
[----:B------:R3:W-:Y:S02]  /*22320*/  @P4 STG.E desc[UR28][R148.64], R246 ;  /* 0x000000f694004986 */ /* 0x0007e4000c10191c */
[----:B------:R-:W4:Y:S01]  /*22330*/  LDC R151, c[0x0][0x248] ;  /* 0x00009200ff977b82 */ /* 0x000f220000000800 */
[----:B------:R-:W-:Y:S01]  /*22340*/  LEA R4, P4, R249, R2, 0x2 ;  /* 0x00000002f9047211 */ /* 0x000fe200078810ff */
[----:B-1----:R-:W-:Y:S01]  /*22350*/  IMAD R13, R6, 0x2, R249 ;  /* 0x00000002060d7824 */ /* 0x002fe200078e02f9 */
[----:B------:R-:W-:Y:S02]  /*22360*/  LOP3.LUT R248, R7, 0x34, R14, 0xfe, !PT ;  /* 0x0000003407f87812 */ /* 0x000fe400078efe0e */
[----:B------:R-:W-:-:S03]  /*22370*/  LEA.HI.X.SX32 R5, R249, R0, 0x2, P4 ;  /* 0x00000000f9057211 */ /* 0x000fc600020f16ff */
[----:B------:R-:W1:Y:S01]  /*22380*/  LDC R6, c[0x0][0x248] ;  /* 0x00009200ff067b82 */ /* 0x000e620000000800 */
[----:B------:R-:W-:Y:S01]  /*22390*/  IMAD R245, R3, 0x2, R13 ;  /* 0x0000000203f57824 */ /* 0x000fe200078e020d */
[-C--:B------:R-:W-:Y:S01]  /*223a0*/  LEA R12, P4, R13, R2.reuse, 0x2 ;  /* 0x000000020d0c7211 */ /* 0x080fe200078810ff */
[----:B------:R4:W-:Y:S01]  /*223b0*/  @P5 STG.E desc[UR28][R4.64], R247 ;  /* 0x000000f704005986 */ /* 0x0009e2000c10191c */
[----:B------:R-:W-:Y:S02]  /*223c0*/  LOP3.LUT R244, R7, 0x38, R14, 0xfe, !PT ;  /* 0x0000003807f47812 */ /* 0x000fe400078efe0e */
[----:B------:R-:W-:Y:S01]  /*223d0*/  ISETP.LT.AND P2, PT, R248, UR4, !P0 ;  /* 0x00000004f8007c0c */ /* 0x000fe2000c741270 */
[----:B------:R-:W-:Y:S01]  /*223e0*/  ULDC UR4, c[0x0][0x22c] ;  /* 0x00008b0000047ab9 */ /* 0x000fe20000000800 */
[----:B---3--:R-:W-:Y:S01]  /*223f0*/  LEA R148, P5, R245, R2, 0x2 ;  /* 0x00000002f5947211 */ /* 0x008fe200078a10ff */
[----:B------:R-:W3:Y:S01]  /*22400*/  LDC R3, c[0x0][0x248] ;  /* 0x00009200ff037b82 */ /* 0x000ee20000000800 */
[----:B------:R-:W-:-:S02]  /*22410*/  LEA.HI.X.SX32 R13, R13, R0, 0x2, P4 ;  /* 0x000000000d0d7211 */ /* 0x000fc400020f16ff */
[----:B------:R-:W-:Y:S01]  /*22420*/  ISETP.LT.AND P4, PT, R244, UR4, !P0 ;  /* 0x00000004f4007c0c */ /* 0x000fe2000c781270 */
[----:B------:R-:W-:Y:S01]  /*22430*/  ULDC UR4, c[0x0][0x22c] ;  /* 0x00008b0000047ab9 */ /* 0x000fe20000000800 */
[----:B------:R-:W-:Y:S02]  /*22440*/  LOP3.LUT R244, R7, 0x3a, R14, 0xfe, !PT ;  /* 0x0000003a07f47812 */ /* 0x000fe400078efe0e */
[----:B------:R-:W-:Y:S01]  /*22450*/  LEA.HI.X.SX32 R149, R245, R0, 0x2, P5 ;  /* 0x00000000f5957211 */ /* 0x000fe200028f16ff */
[----:B--2---:R-:W-:Y:S01]  /*22460*/  IMAD R245, R150, 0x2, R245 ;  /* 0x0000000296f57824 */ /* 0x004fe200078e02f5 */
[----:B------:R-:W2:Y:S01]  /*22470*/  LDC R246, c[0x0][0x248] ;  /* 0x00009200fff67b82 */ /* 0x000ea20000000800 */
[----:B------:R1:W-:Y:S01]  /*22480*/  @P1 STG.E desc[UR28][R12.64], R240 ;  /* 0x000000f00c001986 */ /* 0x0003e2000c10191c */
[----:B------:R-:W-:Y:S01]  /*22490*/  ISETP.LT.AND P1, PT, R244, UR4, !P0 ;  /* 0x00000004f4007c0c */ /* 0x000fe2000c721270 */
[----:B----4-:R-:W-:Y:S01]  /*224a0*/  IMAD R151, R151, 0x2, R245 ;  /* 0x0000000297977824 */ /* 0x010fe200078e02f5 */
[----:B------:R-:W-:Y:S01]  /*224b0*/  ULDC UR4, c[0x0][0x22c] ;  /* 0x00008b0000047ab9 */ /* 0x000fe20000000800 */
[----:B------:R2:W-:Y:S01]  /*224c0*/  @P3 STG.E desc[UR28][R148.64], R241 ;  /* 0x000000f194003986 */ /* 0x0005e2000c10191c */
[----:B------:R-:W-:-:S02]  /*224d0*/  LEA R4, P3, R245, R2, 0x2 ;  /* 0x00000002f5047211 */ /* 0x000fc400078610ff */
[----:B------:R-:W4:Y:S02]  /*224e0*/  LDC R244, c[0x0][0x248] ;  /* 0x00009200fff47b82 */ /* 0x000f240000000800 */
[----:B------:R-:W-:Y:S01]  /*224f0*/  LEA.HI.X.SX32 R5, R245, R0, 0x2, P3 ;  /* 0x00000000f5057211 */ /* 0x000fe200018f16ff */
[----:B-1----:R-:W-:Y:S01]  /*22500*/  IMAD R245, R6, 0x2, R151 ;  /* 0x0000000206f57824 */ /* 0x002fe200078e0297 */
[----:B------:R-:W-:-:S04]  /*22510*/  LOP3.LUT R12, R7, 0x3c, R14, 0xfe, !PT ;  /* 0x0000003c070c7812 */ /* 0x000fc800078efe0e */
[----:B------:R-:W1:Y:S01]  /*22520*/  LDC R240, c[0x0][0x248] ;  /* 0x00009200fff07b82 */ /* 0x000e620000000800 */
[----:B------:R-:W-:Y:S01]  /*22530*/  ISETP.LT.AND P3, PT, R12, UR4, !P0 ;  /* 0x000000040c007c0c */ /* 0x000fe2000c761270 */
[----:B------:R2:W-:Y:S01]  /*22540*/  @P2 STG.E desc[UR28][R4.64], R242 ;  /* 0x000000f204002986 */ /* 0x0005e2000c10191c */
[-C--:B------:R-:W-:Y:S01]  /*22550*/  LEA R12, P5, R151, R2.reuse, 0x2 ;  /* 0x00000002970c7211 */ /* 0x080fe200078a10ff */
[----:B------:R-:W-:Y:S01]  /*22560*/  ULDC UR4, c[0x0][0x22c] ;  /* 0x00008b0000047ab9 */ /* 0x000fe20000000800 */
[----:B------:R-:W-:Y:S02]  /*22570*/  LEA R150, P2, R245, R2, 0x2 ;  /* 0x00000002f5967211 */ /* 0x000fe400078410ff */
[-C--:B------:R-:W-:Y:S02]  /*22580*/  LEA.HI.X.SX32 R13, R151, R0.reuse, 0x2, P5 ;  /* 0x00000000970d7211 */ /* 0x080fe400028f16ff */
[----:B------:R-:W-:Y:S01]  /*22590*/  LEA.HI.X.SX32 R151, R245, R0, 0x2, P2 ;  /* 0x00000000f5977211 */ /* 0x000fe200010f16ff */
[----:B---3--:R-:W-:Y:S01]  /*225a0*/  IMAD R245, R3, 0x2, R245 ;  /* 0x0000000203f57824 */ /* 0x008fe200078e02f5 */
[----:B------:R-:W-:Y:S01]  /*225b0*/  LOP3.LUT R6, R7, 0x3e, R14, 0xfe, !PT ;  /* 0x0000003e07067812 */ /* 0x000fe200078efe0e */
[----:B------:R3:W-:Y:S02]  /*225c0*/  @P6 STG.E desc[UR28][R12.64], R243 ;  /* 0x000000f30c006986 */ /* 0x0007e4000c10191c */
[----:B--2---:R-:W-:-:S02]  /*225d0*/  IMAD R149, R246, 0x2, R245 ;  /* 0x00000002f6957824 */ /* 0x004fc400078e02f5 */
[----:B------:R2:W-:Y:S01]  /*225e0*/  @P4 STG.E desc[UR28][R150.64], R8 ;  /* 0x0000000896004986 */ /* 0x0005e2000c10191c */
[----:B------:R-:W-:Y:S01]  /*225f0*/  LEA R4, P4, R245, R2, 0x2 ;  /* 0x00000002f5047211 */ /* 0x000fe200078810ff */
[----:B----4-:R-:W-:Y:S01]  /*22600*/  IMAD R241, R244, 0x2, R149 ;  /* 0x00000002f4f17824 */ /* 0x010fe200078e0295 */
[----:B------:R-:W-:Y:S02]  /*22610*/  LOP3.LUT R3, R7, 0x40, R14, 0xfe, !PT ;  /* 0x0000004007037812 */ /* 0x000fe400078efe0e */
[----:B------:R-:W-:Y:S01]  /*22620*/  ISETP.LT.AND P2, PT, R6, UR4, !P0 ;  /* 0x0000000406007c0c */ /* 0x000fe2000c741270 */
[----:B------:R-:W-:Y:S01]  /*22630*/  ULDC UR4, c[0x0][0x22c] ;  /* 0x00008b0000047ab9 */ /* 0x000fe20000000800 */
[----:B------:R-:W-:Y:S01]  /*22640*/  LEA.HI.X.SX32 R5, R245, R0, 0x2, P4 ;  /* 0x00000000f5057211 */ /* 0x000fe200020f16ff */
[----:B-1----:R-:W-:Y:S01]  /*22650*/  IMAD R148, R240, 0x2, R241 ;  /* 0x00000002f0947824 */ /* 0x002fe200078e02f1 */
[----:B------:R-:W-:Y:S02]  /*22660*/  LEA R244, P5, R149, R2, 0x2 ;  /* 0x0000000295f47211 */ /* 0x000fe400078a10ff */
[----:B------:R-:W-:-:S02]  /*22670*/  ISETP.LT.AND P4, PT, R3, UR4, !P0 ;  /* 0x0000000403007c0c */ /* 0x000fc4000c781270 */
[----:B---3--:R-:W-:Y:S01]  /*22680*/  LEA R12, P6, R241, R2, 0x2 ;  /* 0x00000002f10c7211 */ /* 0x008fe200078c10ff */
[----:B------:R-:W-:Y:S01]  /*22690*/  @P1 STG.E desc[UR28][R4.64], R9 ;  /* 0x0000000904001986 */ /* 0x000fe2000c10191c */
[----:B------:R-:W-:Y:S01]  /*226a0*/  LEA.HI.X.SX32 R245, R149, R0, 0x2, P5 ;  /* 0x0000000095f57211 */ /* 0x000fe200028f16ff */
[----:B------:R-:W-:Y:S01]  /*226b0*/  ULDC UR4, c[0x0][0x22c] ;  /* 0x00008b0000047ab9 */ /* 0x000fe20000000800 */
[C---:B------:R-:W-:Y:S02]  /*226c0*/  LEA R240, P5, R148.reuse, R2, 0x2 ;  /* 0x0000000294f07211 */ /* 0x040fe400078a10ff */
[-C--:B------:R-:W-:Y:S02]  /*226d0*/  LEA.HI.X.SX32 R13, R241, R0.reuse, 0x2, P6 ;  /* 0x00000000f10d7211 */ /* 0x080fe400030f16ff */
[----:B------:R-:W-:Y:S01]  /*226e0*/  LEA.HI.X.SX32 R241, R148, R0, 0x2, P5 ;  /* 0x0000000094f17211 */ /* 0x000fe200028f16ff */
[----:B------:R1:W-:Y:S01]  /*226f0*/  @P3 STG.E desc[UR28][R244.64], R10 ;  /* 0x0000000af4003986 */ /* 0x0003e2000c10191c */
[----:B--2---:R-:W-:-:S03]  /*22700*/  LOP3.LUT R150, R7, 0x1fe, R14, 0xfe, !PT ;  /* 0x000001fe07967812 */ /* 0x004fc600078efe0e */
[----:B------:R-:W-:Y:S01]  /*22710*/  @P2 STG.E desc[UR28][R12.64], R11 ;  /* 0x0000000b0c002986 */ /* 0x000fe2000c10191c */
[C-C-:B------:R-:W-:Y:S02]  /*22720*/  LOP3.LUT R151, R7.reuse, 0x42, R14.reuse, 0xfe, !PT ;  /* 0x0000004207977812 */ /* 0x140fe400078efe0e */
[C-C-:B------:R-:W-:Y:S01]  /*22730*/  LOP3.LUT R251, R7.reuse, 0x44, R14.reuse, 0xfe, !PT ;  /* 0x0000004407fb7812 */ /* 0x140fe200078efe0e */
[----:B------:R2:W-:Y:S01]  /*22740*/  @P4 STG.E desc[UR28][R240.64], R16 ;  /* 0x00000010f0004986 */ /* 0x0005e2000c10191c */
[C-C-:B------:R-:W-:Y:S02]  /*22750*/  LOP3.LUT R250, R7.reuse, 0x46, R14.reuse, 0xfe, !PT ;  /* 0x0000004607fa7812 */ /* 0x140fe400078efe0e */
[C-C-:B------:R-:W-:Y:S02]  /*22760*/  LOP3.LUT R149, R7.reuse, 0x48, R14.reuse, 0xfe, !PT ;  /* 0x0000004807957812 */ /* 0x140fe400078efe0e */
[C-C-:B------:R-:W-:Y:S02]  /*22770*/  LOP3.LUT R249, R7.reuse, 0x4a, R14.reuse, 0xfe, !PT ;  /* 0x0000004a07f97812 */ /* 0x140fe400078efe0e */
[----:B------:R-:W-:-:S02]  /*22780*/  LOP3.LUT R246, R7, 0x4c, R14, 0xfe, !PT ;  /* 0x0000004c07f67812 */ /* 0x000fc400078efe0e */
[C-C-:B------:R-:W-:Y:S02]  /*22790*/  LOP3.LUT R247, R7.reuse, 0x4e, R14.reuse, 0xfe, !PT ;  /* 0x0000004e07f77812 */ /* 0x140fe400078efe0e */
[C-C-:B-1----:R-:W-:Y:S02]  /*227a0*/  LOP3.LUT R245, R7.reuse, 0x50, R14.reuse, 0xfe, !PT ;  /* 0x0000005007f57812 */ /* 0x142fe400078efe0e */
[C-C-:B------:R-:W-:Y:S02]  /*227b0*/  LOP3.LUT R10, R7.reuse, 0x52, R14.reuse, 0xfe, !PT ;  /* 0x00000052070a7812 */ /* 0x140fe400078efe0e */
[C-C-:B------:R-:W-:Y:S02]  /*227c0*/  LOP3.LUT R4, R7.reuse, 0x54, R14.reuse, 0xfe, !PT ;  /* 0x0000005407047812 */ /* 0x140fe400078efe0e */
[C-C-:B------:R-:W-:Y:S02]  /*227d0*/  LOP3.LUT R3, R7.reuse, 0x56, R14.reuse, 0xfe, !PT ;  /* 0x0000005607037812 */ /* 0x140fe400078efe0e */
[----:B------:R-:W-:-:S02]  /*227e0*/  LOP3.LUT R5, R7, 0x58, R14, 0xfe, !PT ;  /* 0x0000005807057812 */ /* 0x000fc400078efe0e */
[C-C-:B------:R-:W-:Y:S02]  /*227f0*/  LOP3.LUT R8, R7.reuse, 0x5a, R14.reuse, 0xfe, !PT ;  /* 0x0000005a07087812 */ /* 0x140fe400078efe0e */
[C-C-:B------:R-:W-:Y:S02]  /*22800*/  LOP3.LUT R6, R7.reuse, 0x5c, R14.reuse, 0xfe, !PT ;  /* 0x0000005c07067812 */ /* 0x140fe400078efe0e */
[C-C-:B--2---:R-:W-:Y:S02]  /*22810*/  LOP3.LUT R241, R7.reuse, 0x5e, R14.reuse, 0xfe, !PT ;  /* 0x0000005e07f17812 */ /* 0x144fe400078efe0e */
[C-C-:B------:R-:W-:Y:S02]  /*22820*/  LOP3.LUT R9, R7.reuse, 0x60, R14.reuse, 0xfe, !PT ;  /* 0x0000006007097812 */ /* 0x140fe400078efe0e */
[C-C-:B------:R-:W-:Y:S02]  /*22830*/  LOP3.LUT R11, R7.reuse, 0x62, R14.reuse, 0xfe, !PT ;  /* 0x00000062070b7812 */ /* 0x140fe400078efe0e */
        /* <DEDUP_REMOVED lines=190> */
[----:B------:R-:W-:Y:S02]  /*23420*/  LOP3.LUT R7, R7, 0x1fc, R14, 0xfe, !PT ;  /* 0x000001fc07077812 */ /* 0x000fe400078efe0e */
[----:B------:R-:W1:Y:S01]  /*23430*/  LDC R14, c[0x0][0x248] ;  /* 0x00009200ff0e7b82 */ /* 0x000e620000000800 */
[----:B------:R-:W-:Y:S01]  /*23440*/  ISETP.LT.AND P1, PT, R150, UR4, !P0 ;  /* 0x0000000496007c0c */ /* 0x000fe2000c721270 */
[----:B------:R-:W-:-:S06]  /*23450*/  ULDC UR4, c[0x0][0x22c] ;  /* 0x00008b0000047ab9 */ /* 0x000fcc0000000800 */
[----:B------:R-:W2:Y:S01]  /*23460*/  LDC R150, c[0x0][0x248] ;  /* 0x00009200ff967b82 */ /* 0x000ea20000000800 */
[----:B------:R-:W-:Y:S01]  /*23470*/  ISETP.LT.AND P6, PT, R151, UR4, !P0 ;  /* 0x0000000497007c0c */ /* 0x000fe2000c7c1270 */
[----:B------:R-:W-:-:S06]  /*23480*/  ULDC UR4, c[0x0][0x22c] ;  /* 0x00008b0000047ab9 */ /* 0x000fcc0000000800 */
[----:B------:R-:W3:Y:S01]  /*23490*/  LDC R151, c[0x0][0x248] ;  /* 0x00009200ff977b82 */ /* 0x000ee20000000800 */
[----:B------:R-:W-:Y:S01]  /*234a0*/  ISETP.LT.AND P3, PT, R251, UR4, !P0 ;  /* 0x00000004fb007c0c */ /* 0x000fe2000c761270 */
[----:B------:R-:W-:Y:S01]  /*234b0*/  ULDC UR4, c[0x0][0x22c] ;  /* 0x00008b0000047ab9 */ /* 0x000fe20000000800 */
[----:B-1----:R-:W-:Y:S01]  /*234c0*/  IMAD R14, R14, 0x2, R148 ;  /* 0x000000020e0e7824 */ /* 0x002fe200078e0294 */
[----:B------:R-:W-:Y:S01]  /*234d0*/  ISETP.LT.AND P2, PT, R250, UR4, !P0 ;  /* 0x00000004fa007c0c */ /* 0x000fe2000c741270 */
[----:B------:R-:W-:-:S03]  /*234e0*/  ULDC UR4, c[0x0][0x22c] ;  /* 0x00008b0000047ab9 */ /* 0x000fc60000000800 */
[----:B------:R-:W1:Y:S01]  /*234f0*/  LDC R250, c[0x0][0x248] ;  /* 0x00009200fffa7b82 */ /* 0x000e620000000800 */
[C---:B------:R-:W-:Y:S02]  /*23500*/  LEA R148, P5, R14.reuse, R2, 0x2 ;  /* 0x000000020e947211 */ /* 0x040fe400078a10ff */
[----:B------:R-:W-:Y:S01]  /*23510*/  ISETP.LT.AND P4, PT, R149, UR4, !P0 ;  /* 0x0000000495007c0c */ /* 0x000fe2000c781270 */
[----:B------:R-:W-:Y:S01]  /*23520*/  ULDC UR4, c[0x0][0x22c] ;  /* 0x00008b0000047ab9 */ /* 0x000fe20000000800 */
[----:B------:R-:W-:Y:S01]  /*23530*/  LEA.HI.X.SX32 R149, R14, R0, 0x2, P5 ;  /* 0x000000000e957211 */ /* 0x000fe200028f16ff */
[----:B--2---:R-:W-:Y:S02]  /*23540*/  IMAD R14, R150, 0x2, R14 ;  /* 0x00000002960e7824 */ /* 0x004fe400078e020e */
[----:B------:R-:W2:Y:S03]  /*23550*/  LDC R251, c[0x0][0x248] ;  /* 0x00009200fffb7b82 */ /* 0x000ea60000000800 */
[C---:B------:R-:W-:Y:S01]  /*23560*/  LEA R150, P5, R14.reuse, R2, 0x2 ;  /* 0x000000020e967211 */ /* 0x040fe200078a10ff */
[----:B------:R3:W-:Y:S02]  /*23570*/  @P6 STG.E desc[UR28][R148.64], R17 ;  /* 0x0000001194006986 */ /* 0x0007e4000c10191c */
[----:B---3--:R-:W-:Y:S01]  /*23580*/  IMAD R17, R151, 0x2, R14 ;  /* 0x0000000297117824 */ /* 0x008fe200078e020e */
[----:B------:R-:W-:-:S02]  /*23590*/  LEA.HI.X.SX32 R151, R14, R0, 0x2, P5 ;  /* 0x000000000e977211 */ /* 0x000fc400028f16ff */
[----:B------:R-:W3:Y:S01]  /*235a0*/  LDC R14, c[0x0][0x248] ;  /* 0x00009200ff0e7b82 */ /* 0x000ee20000000800 */
[----:B------:R-:W-:Y:S01]  /*235b0*/  ISETP.LT.AND P5, PT, R249, UR4, !P0 ;  /* 0x00000004f9007c0c */ /* 0x000fe2000c7a1270 */
[----:B------:R-:W-:Y:S01]  /*235c0*/  ULDC UR4, c[0x0][0x22c] ;  /* 0x00008b0000047ab9 */ /* 0x000fe20000000800 */
[----:B------:R-:W-:-:S05]  /*235d0*/  LEA R148, P6, R17, R2, 0x2 ;  /* 0x0000000211947211 */ /* 0x000fca00078c10ff */
[----:B------:R-:W4:Y:S01]  /*235e0*/  LDC R249, c[0x0][0x248] ;  /* 0x00009200fff97b82 */ /* 0x000f220000000800 */
[----:B------:R-:W-:Y:S01]  /*235f0*/  LEA.HI.X.SX32 R149, R17, R0, 0x2, P6 ;  /* 0x0000000011957211 */ /* 0x000fe200030f16ff */
[----:B------:R1:W-:Y:S04]  /*23600*/  @P3 STG.E desc[UR28][R150.64], R18 ;  /* 0x0000001296003986 */ /* 0x0003e8000c10191c */
[----:B------:R2:W-:Y:S02]  /*23610*/  @P2 STG.E desc[UR28][R148.64], R19 ;  /* 0x0000001394002986 */ /* 0x0005e4000c10191c */
[----:B-1----:R-:W1:Y:S01]  /*23620*/  LDC R150, c[0x0][0x248] ;  /* 0x00009200ff967b82 */ /* 0x002e620000000800 */
[----:B---3--:R-:W-:-:S05]  /*23630*/  IMAD R14, R14, 0x2, R17 ;  /* 0x000000020e0e7824 */ /* 0x008fca00078e0211 */
[C---:B------:R-:W-:Y:S02]  /*23640*/  LEA R18, P6, R14.reuse, R2, 0x2 ;  /* 0x000000020e127211 */ /* 0x040fe400078c10ff */
[----:B------:R-:W3:Y:S02]  /*23650*/  LDC R151, c[0x0][0x248] ;  /* 0x00009200ff977b82 */ /* 0x000ee40000000800 */
[----:B--2---:R-:W-:Y:S01]  /*23660*/  LEA.HI.X.SX32 R19, R14, R0, 0x2, P6 ;  /* 0x000000000e137211 */ /* 0x004fe200030f16ff */
[----:B------:R-:W-:-:S04]  /*23670*/  IMAD R14, R250, 0x2, R14 ;  /* 0x00000002fa0e7824 */ /* 0x000fc800078e020e */
[----:B------:R2:W-:Y:S01]  /*23680*/  @P4 STG.E desc[UR28][R18.64], R20 ;  /* 0x0000001412004986 */ /* 0x0005e2000c10191c */
[----:B------:R-:W-:Y:S01]  /*23690*/  IMAD R17, R251, 0x2, R14 ;  /* 0x00000002fb117824 */ /* 0x000fe200078e020e */
[----:B------:R-:W-:Y:S01]  /*236a0*/  ISETP.LT.AND P3, PT, R246, UR4, !P0 ;  /* 0x00000004f6007c0c */ /* 0x000fe2000c761270 */
[----:B------:R-:W-:Y:S02]  /*236b0*/  ULDC UR4, c[0x0][0x22c] ;  /* 0x00008b0000047ab9 */ /* 0x000fe40000000800 */
[----:B------:R-:W-:Y:S01]  /*236c0*/  ISETP.LT.AND P2, PT, R247, UR4, !P0 ;  /* 0x00000004f7007c0c */ /* 0x000fe2000c741270 */
[----:B------:R-:W-:Y:S01]  /*236d0*/  ULDC UR4, c[0x0][0x22c] ;  /* 0x00008b0000047ab9 */ /* 0x000fe20000000800 */
[-C--:B------:R-:W-:Y:S02]  /*236e0*/  LEA R148, P6, R17, R2.reuse, 0x2 ;  /* 0x0000000211947211 */ /* 0x080fe400078c10ff */
[C---:B--2---:R-:W-:Y:S01]  /*236f0*/  LEA R18, P4, R14.reuse, R2, 0x2 ;  /* 0x000000020e127211 */ /* 0x044fe200078810ff */
[----:B------:R-:W2:Y:S03]  /*23700*/  LDC R20, c[0x0][0x248] ;  /* 0x00009200ff147b82 */ /* 0x000ea60000000800 */
[-C--:B------:R-:W-:Y:S01]  /*23710*/  LEA.HI.X.SX32 R19, R14, R0.reuse, 0x2, P4 ;  /* 0x000000000e137211 */ /* 0x080fe200020f16ff */
[----:B----4-:R-:W-:Y:S01]  /*23720*/  IMAD R14, R249, 0x2, R17 ;  /* 0x00000002f90e7824 */ /* 0x010fe200078e0211 */
[----:B------:R-:W-:-:S03]  /*23730*/  LEA.HI.X.SX32 R149, R17, R0, 0x2, P6 ;  /* 0x0000000011957211 */ /* 0x000fc600030f16ff */
[----:B------:R4:W-:Y:S01]  /*23740*/  @P5 STG.E desc[UR28][R18.64], R21 ;  /* 0x0000001512005986 */ /* 0x0009e2000c10191c */
[----:B------:R-:W3:Y:S01]  /*23750*/  LDC R17, c[0x0][0x248] ;  /* 0x00009200ff117b82 */ /* 0x000ee20000000800 */
[----:B------:R-:W-:Y:S01]  /*23760*/  ISETP.LT.AND P4, PT, R245, UR4, !P0 ;  /* 0x00000004f5007c0c */ /* 0x000fe2000c781270 */
[----:B------:R-:W-:Y:S01]  /*23770*/  ULDC UR4, c[0x0][0x22c] ;  /* 0x00008b0000047ab9 */ /* 0x000fe20000000800 */
[----:B------:R1:W-:Y:S01]  /*23780*/  @P3 STG.E desc[UR28][R148.64], R22 ;  /* 0x0000001694003986 */ /* 0x0003e2000c10191c */
[----:B----4-:R-:W-:-:S04]  /*23790*/  LEA R18, P6, R14, R2, 0x2 ;  /* 0x000000020e127211 */ /* 0x010fc800078c10ff */
[----:B------:R-:W-:Y:S01]  /*237a0*/  LEA.HI.X.SX32 R19, R14, R0, 0x2, P6 ;  /* 0x000000000e137211 */ /* 0x000fe200030f16ff */
[----:B-1----:R-:W-:Y:S01]  /*237b0*/  IMAD R14, R150, 0x2, R14 ;  /* 0x00000002960e7824 */ /* 0x002fe200078e020e */
[----:B------:R-:W-:Y:S01]  /*237c0*/  ISETP.LT.AND P5, PT, R10, UR4, !P0 ;  /* 0x000000040a007c0c */ /* 0x000fe2000c7a1270 */
[----:B------:R-:W1:Y:S01]  /*237d0*/  LDC R22, c[0x0][0x248] ;  /* 0x00009200ff167b82 */ /* 0x000e620000000800 */
[----:B------:R-:W-:Y:S01]  /*237e0*/  ULDC UR4, c[0x0][0x22c] ;  /* 0x00008b0000047ab9 */ /* 0x000fe20000000800 */
[----:B------:R4:W-:Y:S01]  /*237f0*/  @P2 STG.E desc[UR28][R18.64], R23 ;  /* 0x0000001712002986 */ /* 0x0009e2000c10191c */
[----:B------:R-:W-:Y:S01]  /*23800*/  ISETP.LT.AND P3, PT, R4, UR4, !P0 ;  /* 0x0000000404007c0c */ /* 0x000fe2000c761270 */
[----:B--2---:R-:W-:Y:S01]  /*23810*/  IMAD R4, R20, 0x2, R14 ;  /* 0x0000000214047824 */ /* 0x004fe200078e020e */
[----:B------:R-:W-:-:S03]  /*23820*/  ULDC UR4, c[0x0][0x22c] ;  /* 0x00008b0000047ab9 */ /* 0x000fc60000000800 */
[----:B------:R-:W2:Y:S01]  /*23830*/  LDC R10, c[0x0][0x248] ;  /* 0x00009200ff0a7b82 */ /* 0x000ea20000000800 */
[----:B----4-:R-:W-:-:S04]  /*23840*/  LEA R18, P2, R14, R2, 0x2 ;  /* 0x000000020e127211 */ /* 0x010fc800078410ff */
[----:B------:R-:W-:-:S03]  /*23850*/  LEA.HI.X.SX32 R19, R14, R0, 0x2, P2 ;  /* 0x000000000e137211 */ /* 0x000fc600010f16ff */
[----:B------:R-:W4:Y:S01]  /*23860*/  LDC R14, c[0x0][0x248] ;  /* 0x00009200ff0e7b82 */ /* 0x000f220000000800 */
[----:B------:R-:W-:Y:S01]  /*23870*/  ISETP.LT.AND P2, PT, R3, UR4, !P0 ;  /* 0x0000000403007c0c */ /* 0x000fe2000c741270 */
[----:B---3--:R-:W-:Y:S01]  /*23880*/  IMAD R3, R151, 0x2, R4 ;  /* 0x0000000297037824 */ /* 0x008fe200078e0204 */
[----:B------:R-:W-:Y:S01]  /*23890*/  LEA R20, P6, R4, R2, 0x2 ;  /* 0x0000000204147211 */ /* 0x000fe200078c10ff */
[----:B------:R-:W-:-:S03]  /*238a0*/  ULDC UR4, c[0x0][0x22c] ;  /* 0x00008b0000047ab9 */ /* 0x000fc60000000800 */
[----:B------:R-:W-:Y:S02]  /*238b0*/  LEA.HI.X.SX32 R21, R4, R0, 0x2, P6 ;  /* 0x0000000004157211 */ /* 0x000fe400030f16ff */
[----:B------:R-:W-:Y:S01]  /*238c0*/  LEA R4, P6, R3, R2, 0x2 ;  /* 0x0000000203047211 */ /* 0x000fe200078c10ff */
[----:B------:R3:W-:Y:S01]  /*238d0*/  @P4 STG.E desc[UR28][R18.64], R152 ;  /* 0x0000009812004986 */ /* 0x0007e2000c10191c */
[----:B------:R-:W-:Y:S01]  /*238e0*/  ISETP.LT.AND P4, PT, R5, UR4, !P0 ;  /* 0x0000000405007c0c */ /* 0x000fe2000c781270 */
[----:B------:R-:W-:Y:S01]  /*238f0*/  ULDC UR4, c[0x0][0x22c] ;  /* 0x00008b0000047ab9 */ /* 0x000fe20000000800 */
[----:B------:R-:W-:Y:S01]  /*23900*/  LEA.HI.X.SX32 R5, R3, R0, 0x2, P6 ;  /* 0x0000000003057211 */ /* 0x000fe200030f16ff */
[----:B------:R-:W-:Y:S01]  /*23910*/  IMAD R3, R17, 0x2, R3 ;  /* 0x0000000211037824 */ /* 0x000fe200078e0203 */
[----:B------:R-:W-:Y:S01]  /*23920*/  @P5 STG.E desc[UR28][R20.64], R153 ;  /* 0x0000009914005986 */ /* 0x000fe2000c10191c */
[----:B------:R-:W-:Y:S01]  /*23930*/  ISETP.LT.AND P5, PT, R8, UR4, !P0 ;  /* 0x0000000408007c0c */ /* 0x000fe2000c7a1270 */
[----:B------:R-:W2:Y:S01]  /*23940*/  LDC R17, c[0x0][0x248] ;  /* 0x00009200ff117b82 */ /* 0x000ea20000000800 */
[----:B-1----:R-:W-:Y:S01]  /*23950*/  IMAD R8, R22, 0x2, R3 ;  /* 0x0000000216087824 */ /* 0x002fe200078e0203 */
[----:B------:R1:W-:Y:S01]  /*23960*/  @P3 STG.E desc[UR28][R4.64], R154 ;  /* 0x0000009a04003986 */ /* 0x0003e2000c10191c */
[----:B------:R-:W-:-:S03]  /*23970*/  ULDC UR4, c[0x0][0x22c] ;  /* 0x00008b0000047ab9 */ /* 0x000fc60000000800 */
[-C--:B---3--:R-:W-:Y:S02]  /*23980*/  LEA R18, P6, R8, R2.reuse, 0x2 ;  /* 0x0000000208127211 */ /* 0x088fe400078c10ff */
[----:B------:R-:W3:Y:S01]  /*23990*/  LDC R22, c[0x0][0x248] ;  /* 0x00009200ff167b82 */ /* 0x000ee20000000800 */
[----:B-1----:R-:W-:-:S07]  /*239a0*/  LEA R4, P3, R3, R2, 0x2 ;  /* 0x0000000203047211 */ /* 0x002fce00078610ff */
[----:B------:R-:W1:Y:S01]  /*239b0*/  LDC R20, c[0x0][0x248] ;  /* 0x00009200ff147b82 */ /* 0x000e620000000800 */
[-C--:B------:R-:W-:Y:S01]  /*239c0*/  LEA.HI.X.SX32 R5, R3, R0.reuse, 0x2, P3 ;  /* 0x0000000003057211 */ /* 0x080fe200018f16ff */
[----:B----4-:R-:W-:Y:S01]  /*239d0*/  IMAD R3, R14, 0x2, R8 ;  /* 0x000000020e037824 */ /* 0x010fe200078e0208 */
[----:B------:R-:W-:-:S03]  /*239e0*/  LEA.HI.X.SX32 R19, R8, R0, 0x2, P6 ;  /* 0x0000000008137211 */ /* 0x000fc600030f16ff */
[----:B------:R4:W-:Y:S01]  /*239f0*/  @P2 STG.E desc[UR28][R4.64], R155 ;  /* 0x0000009b04002986 */ /* 0x0009e2000c10191c */
[----:B------:R-:W-:Y:S01]  /*23a00*/  ISETP.LT.AND P3, PT, R6, UR4, !P0 ;  /* 0x0000000406007c0c */ /* 0x000fe2000c761270 */
[----:B------:R-:W3:Y:S01]  /*23a10*/  LDC R14, c[0x0][0x248] ;  /* 0x00009200ff0e7b82 */ /* 0x000ee20000000800 */
[----:B------:R-:W-:Y:S01]  /*23a20*/  ULDC UR4, c[0x0][0x22c] ;  /* 0x00008b0000047ab9 */ /* 0x000fe20000000800 */
[----:B----4-:R-:W-:-:S04]  /*23a30*/  LEA R4, P6, R3, R2, 0x2 ;  /* 0x0000000203047211 */ /* 0x010fc800078c10ff */
[----:B------:R-:W-:Y:S01]  /*23a40*/  LEA.HI.X.SX32 R5, R3, R0, 0x2, P6 ;  /* 0x0000000003057211 */ /* 0x000fe200030f16ff */
[----:B--2---:R-:W-:Y:S02]  /*23a50*/  IMAD R3, R10, 0x2, R3 ;  /* 0x000000020a037824 */ /* 0x004fe400078e0203 */
[----:B------:R-:W2:Y:S01]  /*23a60*/  LDC R10, c[0x0][0x248] ;  /* 0x00009200ff0a7b82 */ /* 0x000ea20000000800 */
[----:B------:R4:W-:Y:S01]  /*23a70*/  @P4 STG.E desc[UR28][R18.64], R156 ;  /* 0x0000009c12004986 */ /* 0x0009e2000c10191c */
[----:B------:R-:W-:-:S03]  /*23a80*/  IMAD R6, R17, 0x2, R3 ;  /* 0x0000000211067824 */ /* 0x000fc600078e0203 */
[----:B------:R1:W-:Y:S01]  /*23a90*/  @P5 STG.E desc[UR28][R4.64], R157 ;  /* 0x0000009d04005986 */ /* 0x0003e2000c10191c */
[----:B------:R-:W-:Y:S01]  /*23aa0*/  ISETP.LT.AND P2, PT, R241, UR4, !P0 ;  /* 0x00000004f1007c0c */ /* 0x000fe2000c741270 */
[----:B------:R-:W-:Y:S01]  /*23ab0*/  ULDC UR4, c[0x0][0x22c] ;  /* 0x00008b0000047ab9 */ /* 0x000fe20000000800 */
[----:B------:R-:W3:Y:S01]  /*23ac0*/  LDC R17, c[0x0][0x248] ;  /* 0x00009200ff117b82 */ /* 0x000ee20000000800 */
[----:B------:R-:W-:Y:S02]  /*23ad0*/  LEA R8, P6, R6, R2, 0x2 ;  /* 0x0000000206087211 */ /* 0x000fe400078c10ff */
[----:B------:R-:W-:Y:S01]  /*23ae0*/  ISETP.LT.AND P4, PT, R9, UR4, !P0 ;  /* 0x0000000409007c0c */ /* 0x000fe2000c781270 */
[----:B------:R-:W-:-:S04]  /*23af0*/  ULDC UR4, c[0x0][0x22c] ;  /* 0x00008b0000047ab9 */ /* 0x000fc80000000800 */
[----:B----4-:R-:W4:Y:S01]  /*23b00*/  LDC R18, c[0x0][0x248] ;  /* 0x00009200ff127b82 */ /* 0x010f220000000800 */
[----:B-1----:R-:W-:-:S04]  /*23b10*/  LEA R4, P5, R3, R2, 0x2 ;  /* 0x0000000203047211 */ /* 0x002fc800078a10ff */
[-C--:B------:R-:W-:Y:S01]  /*23b20*/  LEA.HI.X.SX32 R5, R3, R0.reuse, 0x2, P5 ;  /* 0x0000000003057211 */ /* 0x080fe200028f16ff */
[----:B------:R-:W-:Y:S01]  /*23b30*/  IMAD R3, R20, 0x2, R6 ;  /* 0x0000000214037824 */ /* 0x000fe200078e0206 */
[----:B------:R-:W-:Y:S01]  /*23b40*/  LEA.HI.X.SX32 R9, R6, R0, 0x2, P6 ;  /* 0x0000000006097211 */ /* 0x000fe200030f16ff */
[----:B------:R-:W1:Y:S01]  /*23b50*/  LDC R20, c[0x0][0x248] ;  /* 0x00009200ff147b82 */ /* 0x000e620000000800 */
[----:B------:R-:W-:Y:S01]  /*23b60*/  ISETP.LT.AND P5, PT, R11, UR4, !P0 ;  /* 0x000000040b007c0c */ /* 0x000fe2000c7a1270 */
[----:B------:R2:W-:Y:S01]  /*23b70*/  @P3 STG.E desc[UR28][R4.64], R158 ;  /* 0x0000009e04003986 */ /* 0x0005e2000c10191c */
[----:B------:R-:W-:-:S05]  /*23b80*/  ULDC UR4, c[0x0][0x22c] ;  /* 0x00008b0000047ab9 */ /* 0x000fca0000000800 */
[----:B------:R-:W4:Y:S01]  /*23b90*/  LDC R11, c[0x0][0x248] ;  /* 0x00009200ff0b7b82 */ /* 0x000f220000000800 */
[----:B--2---:R-:W-:-:S04]  /*23ba0*/  LEA R4, P6, R3, R2, 0x2 ;  /* 0x0000000203047211 */ /* 0x004fc800078c10ff */
[----:B------:R-:W-:Y:S01]  /*23bb0*/  LEA.HI.X.SX32 R5, R3, R0, 0x2, P6 ;  /* 0x0000000003057211 */ /* 0x000fe200030f16ff */
[----:B------:R-:W-:Y:S01]  /*23bc0*/  IMAD R3, R10, 0x2, R3 ;  /* 0x000000020a037824 */ /* 0x000fe200078e0203 */
[----:B------:R-:W-:Y:S01]  /*23bd0*/  @P2 STG.E desc[UR28][R8.64], R159 ;  /* 0x0000009f08002986 */ /* 0x000fe2000c10191c */
[----:B------:R-:W2:Y:S02]  /*23be0*/  LDC R10, c[0x0][0x248] ;  /* 0x00009200ff0a7b82 */ /* 0x000ea40000000800 */
[----:B---3--:R-:W-:Y:S01]  /*23bf0*/  IMAD R6, R14, 0x2, R3 ;  /* 0x000000020e067824 */ /* 0x008fe200078e0203 */
[----:B------:R3:W-:Y:S01]  /*23c00*/  @P4 STG.E desc[UR28][R4.64], R160 ;  /* 0x000000a004004986 */ /* 0x0007e2000c10191c */
[----:B------:R-:W-:Y:S01]  /*23c10*/  ISETP.LT.AND P3, PT, R13, UR4, !P0 ;  /* 0x000000040d007c0c */ /* 0x000fe2000c761270 */
[----:B------:R-:W-:-:S03]  /*23c20*/  ULDC UR4, c[0x0][0x22c] ;  /* 0x00008b0000047ab9 */ /* 0x000fc60000000800 */
[----:B------:R-:W1:Y:S01]  /*23c30*/  LDC R13, c[0x0][0x248] ;  /* 0x00009200ff0d7b82 */ /* 0x000e620000000800 */
[----:B---3--:R-:W-:-:S07]  /*23c40*/  LEA R4, P4, R3, R2, 0x2 ;  /* 0x0000000203047211 */ /* 0x008fce00078810ff */
[----:B------:R-:W3:Y:S01]  /*23c50*/  LDC R14, c[0x0][0x248] ;  /* 0x00009200ff0e7b82 */ /* 0x000ee20000000800 */
[C---:B------:R-:W-:Y:S02]  /*23c60*/  LEA R8, P6, R6.reuse, R2, 0x2 ;  /* 0x0000000206087211 */ /* 0x040fe400078c10ff */
[-C--:B------:R-:W-:Y:S01]  /*23c70*/  LEA.HI.X.SX32 R5, R3, R0.reuse, 0x2, P4 ;  /* 0x0000000003057211 */ /* 0x080fe200020f16ff */
[----:B------:R-:W-:Y:S01]  /*23c80*/  IMAD R3, R17, 0x2, R6 ;  /* 0x0000000211037824 */ /* 0x000fe200078e0206 */
[----:B------:R-:W-:-:S03]  /*23c90*/  LEA.HI.X.SX32 R9, R6, R0, 0x2, P6 ;  /* 0x0000000006097211 */ /* 0x000fc600030f16ff */
[----:B------:R4:W-:Y:S01]  /*23ca0*/  @P5 STG.E desc[UR28][R4.64], R161 ;  /* 0x000000a104005986 */ /* 0x0009e2000c10191c */
[----:B------:R-:W-:Y:S01]  /*23cb0*/  ISETP.LT.AND P2, PT, R12, UR4, !P0 ;  /* 0x000000040c007c0c */ /* 0x000fe2000c741270 */
[----:B------:R-:W-:Y:S01]  /*23cc0*/  ULDC UR4, c[0x0][0x22c] ;  /* 0x00008b0000047ab9 */ /* 0x000fe20000000800 */
[----:B------:R-:W3:Y:S01]  /*23cd0*/  LDC R12, c[0x0][0x248] ;  /* 0x00009200ff0c7b82 */ /* 0x000ee20000000800 */
[----:B----4-:R-:W-:-:S04]  /*23ce0*/  LEA R4, P6, R3, R2, 0x2 ;  /* 0x0000000203047211 */ /* 0x010fc800078c10ff */
[----:B------:R-:W-:Y:S01]  /*23cf0*/  LEA.HI.X.SX32 R5, R3, R0, 0x2, P6 ;  /* 0x0000000003057211 */ /* 0x000fe200030f16ff */
[----:B------:R-:W-:Y:S02]  /*23d00*/  IMAD R3, R11, 0x2, R3 ;  /* 0x000000020b037824 */ /* 0x000fe400078e0203 */
[----:B------:R-:W4:Y:S01]  /*23d10*/  LDC R11, c[0x0][0x248] ;  /* 0x00009200ff0b7b82 */ /* 0x000f220000000800 */
[----:B------:R-:W-:Y:S01]  /*23d20*/  ISETP.LT.AND P4, PT, R16, UR4, !P0 ;  /* 0x0000000410007c0c */ /* 0x000fe2000c781270 */
[----:B------:R-:W-:Y:S01]  /*23d30*/  @P3 STG.E desc[UR28][R8.64], R162 ;  /* 0x000000a208003986 */ /* 0x000fe2000c10191c */
[----:B--2---:R-:W-:Y:S01]  /*23d40*/  IMAD R6, R10, 0x2, R3 ;  /* 0x000000020a067824 */ /* 0x004fe200078e0203 */
[----:B------:R-:W-:Y:S02]  /*23d50*/  ULDC UR4, c[0x0][0x22c] ;  /* 0x00008b0000047ab9 */ /* 0x000fe40000000800 */
[----:B------:R2:W-:Y:S01]  /*23d60*/  @P2 STG.E desc[UR28][R4.64], R163 ;  /* 0x000000a304002986 */ /* 0x0005e2000c10191c */
[----:B------:R-:W-:Y:S01]  /*23d70*/  ISETP.LT.AND P5, PT, R242, UR4, !P0 ;  /* 0x00000004f2007c0c */ /* 0x000fe2000c7a1270 */
[----:B------:R-:W-:Y:S01]  /*23d80*/  ULDC UR4, c[0x0][0x22c] ;  /* 0x00008b0000047ab9 */ /* 0x000fe20000000800 */
[----:B------:R-:W3:Y:S01]  /*23d90*/  LDC R10, c[0x0][0x248] ;  /* 0x00009200ff0a7b82 */ /* 0x000ee20000000800 */
[----:B------:R-:W-:Y:S01]  /*23da0*/  ISETP.LT.AND P3, PT, R240, UR4, !P0 ;  /* 0x00000004f0007c0c */ /* 0x000fe2000c761270 */
[----:B------:R-:W-:-:S06]  /*23db0*/  ULDC UR4, c[0x0][0x22c] ;  /* 0x00008b0000047ab9 */ /* 0x000fcc0000000800 */
[----:B------:R-:W3:Y:S01]  /*23dc0*/  LDC R16, c[0x0][0x248] ;  /* 0x00009200ff107b82 */ /* 0x000ee20000000800 */
[CC--:B--2---:R-:W-:Y:S02]  /*23dd0*/  LEA R4, P2, R3.reuse, R2.reuse, 0x2 ;  /* 0x0000000203047211 */ /* 0x0c4fe400078410ff */
[C---:B------:R-:W-:Y:S02]  /*23de0*/  LEA R8, P6, R6.reuse, R2, 0x2 ;  /* 0x0000000206087211 */ /* 0x040fe400078c10ff */
[-C--:B------:R-:W-:Y:S01]  /*23df0*/  LEA.HI.X.SX32 R5, R3, R0.reuse, 0x2, P2 ;  /* 0x0000000003057211 */ /* 0x080fe200010f16ff */
[----:B-1----:R-:W-:Y:S01]  /*23e00*/  IMAD R3, R13, 0x2, R6 ;  /* 0x000000020d037824 */ /* 0x002fe200078e0206 */
[----:B------:R-:W-:Y:S01]  /*23e10*/  LEA.HI.X.SX32 R9, R6, R0, 0x2, P6 ;  /* 0x0000000006097211 */ /* 0x000fe200030f16ff */
[----:B------:R-:W1:Y:S02]  /*23e20*/  LDC R13, c[0x0][0x248] ;  /* 0x00009200ff0d7b82 */ /* 0x000e640000000800 */
[----:B------:R2:W-:Y:S01]  /*23e30*/  @P4 STG.E desc[UR28][R4.64], R164 ;  /* 0x000000a404004986 */ /* 0x0005e2000c10191c */
[----:B------:R-:W-:Y:S01]  /*23e40*/  ISETP.LT.AND P2, PT, R243, UR4, !P0 ;  /* 0x00000004f3007c0c */ /* 0x000fe2000c741270 */
[----:B------:R-:W-:Y:S01]  /*23e50*/  ULDC UR4, c[0x0][0x22c] ;  /* 0x00008b0000047ab9 */ /* 0x000fe20000000800 */
[----:B--2---:R-:W-:-:S04]  /*23e60*/  LEA R4, P6, R3, R2, 0x2 ;  /* 0x0000000203047211 */ /* 0x004fc800078c10ff */
[----:B------:R-:W-:Y:S01]  /*23e70*/  LEA.HI.X.SX32 R5, R3, R0, 0x2, P6 ;  /* 0x0000000003057211 */ /* 0x000fe200030f16ff */
[----:B----4-:R-:W-:Y:S01]  /*23e80*/  IMAD R3, R11, 0x2, R3 ;  /* 0x000000020b037824 */ /* 0x010fe200078e0203 */
[----:B------:R2:W-:Y:S01]  /*23e90*/  @P5 STG.E desc[UR28][R8.64], R165 ;  /* 0x000000a508005986 */ /* 0x0005e2000c10191c */
[----:B------:R-:W-:Y:S01]  /*23ea0*/  ISETP.LT.AND P4, PT, R244, UR4, !P0 ;  /* 0x00000004f4007c0c */ /* 0x000fe2000c781270 */
[----:B------:R-:W-:Y:S01]  /*23eb0*/  ULDC UR4, c[0x0][0x22c] ;  /* 0x00008b0000047ab9 */ /* 0x000fe20000000800 */
[----:B---3--:R-:W-:Y:S01]  /*23ec0*/  IMAD R6, R12, 0x2, R3 ;  /* 0x000000020c067824 */ /* 0x008fe200078e0203 */
[----:B------:R3:W-:Y:S01]  /*23ed0*/  @P3 STG.E desc[UR28][R4.64], R166 ;  /* 0x000000a604003986 */ /* 0x0007e2000c10191c */
[----:B------:R-:W-:Y:S01]  /*23ee0*/  ISETP.LT.AND P5, PT, R248, UR4, !P0 ;  /* 0x00000004f8007c0c */ /* 0x000fe2000c7a1270 */
[----:B------:R-:W-:Y:S01]  /*23ef0*/  ULDC UR4, c[0x0][0x22c] ;  /* 0x00008b0000047ab9 */ /* 0x000fe20000000800 */
[----:B------:R-:W4:Y:S01]  /*23f00*/  LDC R11, c[0x0][0x248] ;  /* 0x00009200ff0b7b82 */ /* 0x000f220000000800 */
[----:B--2---:R-:W-:-:S07]  /*23f10*/  LEA R8, P6, R6, R2, 0x2 ;  /* 0x0000000206087211 */ /* 0x004fce00078c10ff */
[----:B------:R-:W2:Y:S01]  /*23f20*/  LDC R12, c[0x0][0x248] ;  /* 0x00009200ff0c7b82 */ /* 0x000ea20000000800 */
[----:B---3--:R-:W-:-:S04]  /*23f30*/  LEA R4, P3, R3, R2, 0x2 ;  /* 0x0000000203047211 */ /* 0x008fc800078610ff */
[-C--:B------:R-:W-:Y:S02]  /*23f40*/  LEA.HI.X.SX32 R5, R3, R0.reuse, 0x2, P3 ;  /* 0x0000000003057211 */ /* 0x080fe400018f16ff */
[----:B------:R-:W-:Y:S01]  /*23f50*/  ISETP.LT.AND P3, PT, R252, UR4, !P0 ;  /* 0x00000004fc007c0c */ /* 0x000fe2000c761270 */
[----:B------:R-:W-:Y:S01]  /*23f60*/  ULDC UR4, c[0x0][0x22c] ;  /* 0x00008b0000047ab9 */ /* 0x000fe20000000800 */
[----:B------:R-:W-:Y:S01]  /*23f70*/  LEA.HI.X.SX32 R9, R6, R0, 0x2, P6 ;  /* 0x0000000006097211 */ /* 0x000fe200030f16ff */
[----:B------:R3:W-:Y:S01]  /*23f80*/  @P2 STG.E desc[UR28][R4.64], R167 ;  /* 0x000000a704002986 */ /* 0x0007e2000c10191c */
[----:B------:R-:W-:Y:S01]  /*23f90*/  ISETP.LT.AND P2, PT, R170, UR4, !P0 ;  /* 0x00000004aa007c0c */ /* 0x000fe2000c741270 */
[----:B------:R-:W-:Y:S02]  /*23fa0*/  ULDC UR4, c[0x0][0x22c] ;  /* 0x00008b0000047ab9 */ /* 0x000fe40000000800 */
[----:B------:R-:W2:Y:S04]  /*23fb0*/  LDL.LU R170, [R1+0x9b8] ;  /* 0x0009b80001aa7983 */ /* 0x000ea80000300800 */
[----:B------:R-:W-:Y:S01]  /*23fc0*/  @P4 STG.E desc[UR28][R8.64], R168 ;  /* 0x000000a808004986 */ /* 0x000fe2000c10191c */
[----:B------:R-:W-:Y:S01]  /*23fd0*/  ISETP.LT.AND P4, PT, R171, UR4, !P0 ;  /* 0x00000004ab007c0c */ /* 0x000fe2000c781270 */
[----:B------:R-:W-:Y:S01]  /*23fe0*/  IMAD R3, R14, 0x2, R6 ;  /* 0x000000020e037824 */ /* 0x000fe200078e0206 */
[----:B------:R-:W-:Y:S01]  /*23ff0*/  ULDC UR4, c[0x0][0x22c] ;  /* 0x00008b0000047ab9 */ /* 0x000fe20000000800 */
[----:B------:R-:W2:Y:S01]  /*24000*/  LDL.LU R171, [R1+0x9b4] ;  /* 0x0009b40001ab7983 */ /* 0x000ea20000300800 */
[----:B------:R-:W2:Y:S02]  /*24010*/  LDC R14, c[0x0][0x248] ;  /* 0x00009200ff0e7b82 */ /* 0x000ea40000000800 */
[----:B---3--:R-:W-:-:S04]  /*24020*/  LEA R4, P6, R3, R2, 0x2 ;  /* 0x0000000203047211 */ /* 0x008fc800078c10ff */
[----:B------:R-:W-:Y:S01]  /*24030*/  LEA.HI.X.SX32 R5, R3, R0, 0x2, P6 ;  /* 0x0000000003057211 */ /* 0x000fe200030f16ff */
[----:B------:R-:W-:Y:S02]  /*24040*/  IMAD R3, R10, 0x2, R3 ;  /* 0x000000020a037824 */ /* 0x000fe400078e0203 */
[----:B------:R-:W3:Y:S02]  /*24050*/  LDC R10, c[0x0][0x248] ;  /* 0x00009200ff0a7b82 */ /* 0x000ee40000000800 */
[----:B------:R1:W-:Y:S02]  /*24060*/  @P5 STG.E desc[UR28][R4.64], R169 ;  /* 0x000000a904005986 */ /* 0x0003e4000c10191c */
[----:B-1----:R-:W-:-:S04]  /*24070*/  LEA R4, P5, R3, R2, 0x2 ;  /* 0x0000000203047211 */ /* 0x002fc800078a10ff */
[----:B------:R-:W-:Y:S02]  /*24080*/  LEA.HI.X.SX32 R5, R3, R0, 0x2, P5 ;  /* 0x0000000003057211 */ /* 0x000fe400028f16ff */
[----:B------:R-:W-:Y:S01]  /*24090*/  ISETP.LT.AND P5, PT, R172, UR4, !P0 ;  /* 0x00000004ac007c0c */ /* 0x000fe2000c7a1270 */
[----:B----4-:R-:W-:Y:S01]  /*240a0*/  IMAD R6, R11, 0x2, R3 ;  /* 0x000000020b067824 */ /* 0x010fe200078e0203 */
[----:B------:R-:W4:Y:S01]  /*240b0*/  LDL.LU R172, [R1+0x9b0] ;  /* 0x0009b00001ac7983 */ /* 0x000f220000300800 */
[----:B------:R-:W-:Y:S01]  /*240c0*/  ULDC UR4, c[0x0][0x22c] ;  /* 0x00008b0000047ab9 */ /* 0x000fe20000000800 */
[----:B------:R-:W1:Y:S02]  /*240d0*/  LDC R11, c[0x0][0x248] ;  /* 0x00009200ff0b7b82 */ /* 0x000e640000000800 */
[----:B------:R-:W-:-:S04]  /*240e0*/  LEA R8, P6, R6, R2, 0x2 ;  /* 0x0000000206087211 */ /* 0x000fc800078c10ff */
[----:B------:R-:W-:Y:S01]  /*240f0*/  LEA.HI.X.SX32 R9, R6, R0, 0x2, P6 ;  /* 0x0000000006097211 */ /* 0x000fe200030f16ff */
[----:B------:R-:W-:Y:S02]  /*24100*/  IMAD R3, R13, 0x2, R6 ;  /* 0x000000020d037824 */ /* 0x000fe400078e0206 */
[----:B------:R-:W1:Y:S01]  /*24110*/  LDC R13, c[0x0][0x248] ;  /* 0x00009200ff0d7b82 */ /* 0x000e620000000800 */
[----:B--2---:R2:W-:Y:S01]  /*24120*/  @P3 STG.E desc[UR28][R4.64], R170 ;  /* 0x000000aa04003986 */ /* 0x0045e2000c10191c */
[----:B------:R-:W-:Y:S01]  /*24130*/  ISETP.LT.AND P3, PT, R173, UR4, !P0 ;  /* 0x00000004ad007c0c */ /* 0x000fe2000c761270 */
[----:B------:R-:W-:Y:S02]  /*24140*/  ULDC UR4, c[0x0][0x22c] ;  /* 0x00008b0000047ab9 */ /* 0x000fe40000000800 */
[----:B------:R-:W4:Y:S04]  /*24150*/  LDL.LU R173, [R1+0x9ac] ;  /* 0x0009ac0001ad7983 */ /* 0x000f280000300800 */
[----:B------:R-:W-:Y:S01]  /*24160*/  @P2 STG.E desc[UR28][R8.64], R171 ;  /* 0x000000ab08002986 */ /* 0x000fe2000c10191c */
[----:B------:R-:W-:Y:S01]  /*24170*/  ISETP.LT.AND P2, PT, R174, UR4, !P0 ;  /* 0x00000004ae007c0c */ /* 0x000fe2000c741270 */
[----:B------:R-:W-:-:S02]  /*24180*/  ULDC UR4, c[0x0][0x22c] ;  /* 0x00008b0000047ab9 */ /* 0x000fc40000000800 */
[----:B------:R-:W4:Y:S01]  /*24190*/  LDL.LU R174, [R1+0x9a8] ;  /* 0x0009a80001ae7983 */ /* 0x000f220000300800 */
[----:B--2---:R-:W-:-:S04]  /*241a0*/  LEA R4, P6, R3, R2, 0x2 ;  /* 0x0000000203047211 */ /* 0x004fc800078c10ff */
[----:B------:R-:W-:Y:S01]  /*241b0*/  LEA.HI.X.SX32 R5, R3, R0, 0x2, P6 ;  /* 0x0000000003057211 */ /* 0x000fe200030f16ff */
[----:B---3--:R-:W-:Y:S02]  /*241c0*/  IMAD R3, R10, 0x2, R3 ;  /* 0x000000020a037824 */ /* 0x008fe400078e0203 */
[----:B------:R-:W2:Y:S02]  /*241d0*/  LDC R10, c[0x0][0x248] ;  /* 0x00009200ff0a7b82 */ /* 0x000ea40000000800 */
[----:B----4-:R3:W-:Y:S02]  /*241e0*/  @P4 STG.E desc[UR28][R4.64], R172 ;  /* 0x000000ac04004986 */ /* 0x0107e4000c10191c */
[----:B---3--:R-:W-:-:S04]  /*241f0*/  LEA R4, P4, R3, R2, 0x2 ;  /* 0x0000000203047211 */ /* 0x008fc800078810ff */
[----:B------:R-:W-:Y:S02]  /*24200*/  LEA.HI.X.SX32 R5, R3, R0, 0x2, P4 ;  /* 0x0000000003057211 */ /* 0x000fe400020f16ff */
[----:B------:R-:W-:Y:S01]  /*24210*/  ISETP.LT.AND P4, PT, R175, UR4, !P0 ;  /* 0x00000004af007c0c */ /* 0x000fe2000c781270 */
[----:B------:R-:W-:Y:S01]  /*24220*/  IMAD R6, R12, 0x2, R3 ;  /* 0x000000020c067824 */ /* 0x000fe200078e0203 */
[----:B------:R-:W3:Y:S01]  /*24230*/  LDL.LU R175, [R1+0x9a4] ;  /* 0x0009a40001af7983 */ /* 0x000ee20000300800 */
[----:B------:R-:W-:Y:S01]  /*24240*/  ULDC UR4, c[0x0][0x22c] ;  /* 0x00008b0000047ab9 */ /* 0x000fe20000000800 */
[----:B------:R-:W4:Y:S02]  /*24250*/  LDC R12, c[0x0][0x248] ;  /* 0x00009200ff0c7b82 */ /* 0x000f240000000800 */
[----:B------:R-:W-:-:S04]  /*24260*/  LEA R8, P6, R6, R2, 0x2 ;  /* 0x0000000206087211 */ /* 0x000fc800078c10ff */
[----:B------:R-:W-:Y:S01]  /*24270*/  LEA.HI.X.SX32 R9, R6, R0, 0x2, P6 ;  /* 0x0000000006097211 */ /* 0x000fe200030f16ff */
[----:B------:R-:W-:Y:S02]  /*24280*/  IMAD R3, R14, 0x2, R6 ;  /* 0x000000020e037824 */ /* 0x000fe400078e0206 */
[----:B------:R-:W4:Y:S01]  /*24290*/  LDC R14, c[0x0][0x248] ;  /* 0x00009200ff0e7b82 */ /* 0x000f220000000800 */
[----:B------:R1:W-:Y:S01]  /*242a0*/  @P5 STG.E desc[UR28][R4.64], R173 ;  /* 0x000000ad04005986 */ /* 0x0003e2000c10191c */
[----:B------:R-:W-:Y:S01]  /*242b0*/  ISETP.LT.AND P5, PT, R176, UR4, !P0 ;  /* 0x00000004b0007c0c */ /* 0x000fe2000c7a1270 */
[----:B------:R-:W-:Y:S02]  /*242c0*/  ULDC UR4, c[0x0][0x22c] ;  /* 0x00008b0000047ab9 */ /* 0x000fe40000000800 */
[----:B------:R-:W4:Y:S04]  /*242d0*/  LDL.LU R176, [R1+0x9a0] ;  /* 0x0009a00001b07983 */ /* 0x000f280000300800 */
[----:B------:R-:W-:Y:S01]  /*242e0*/  @P3 STG.E desc[UR28][R8.64], R174 ;  /* 0x000000ae08003986 */ /* 0x000fe2000c10191c */
[----:B------:R-:W-:Y:S01]  /*242f0*/  ISETP.LT.AND P3, PT, R177, UR4, !P0 ;  /* 0x00000004b1007c0c */ /* 0x000fe2000c761270 */
[----:B------:R-:W-:-:S02]  /*24300*/  ULDC UR4, c[0x0][0x22c] ;  /* 0x00008b0000047ab9 */ /* 0x000fc40000000800 */
[----:B------:R-:W4:Y:S01]  /*24310*/  LDL.LU R177, [R1+0x99c] ;  /* 0x00099c0001b17983 */ /* 0x000f220000300800 */
[----:B-1----:R-:W-:-:S04]  /*24320*/  LEA R4, P6, R3, R2, 0x2 ;  /* 0x0000000203047211 */ /* 0x002fc800078c10ff */
[----:B------:R-:W-:Y:S01]  /*24330*/  LEA.HI.X.SX32 R5, R3, R0, 0x2, P6 ;  /* 0x0000000003057211 */ /* 0x000fe200030f16ff */
[----:B------:R-:W-:Y:S02]  /*24340*/  IMAD R3, R11, 0x2, R3 ;  /* 0x000000020b037824 */ /* 0x000fe400078e0203 */
[----:B------:R-:W1:Y:S02]  /*24350*/  LDC R11, c[0x0][0x248] ;  /* 0x00009200ff0b7b82 */ /* 0x000e640000000800 */
[----:B---3--:R3:W-:Y:S02]  /*24360*/  @P2 STG.E desc[UR28][R4.64], R175 ;  /* 0x000000af04002986 */ /* 0x0087e4000c10191c */
[----:B---3--:R-:W-:-:S04]  /*24370*/  LEA R4, P2, R3, R2, 0x2 ;  /* 0x0000000203047211 */ /* 0x008fc800078410ff */
[----:B------:R-:W-:Y:S02]  /*24380*/  LEA.HI.X.SX32 R5, R3, R0, 0x2, P2 ;  /* 0x0000000003057211 */ /* 0x000fe400010f16ff */
[----:B------:R-:W-:Y:S01]  /*24390*/  ISETP.LT.AND P2, PT, R178, UR4, !P0 ;  /* 0x00000004b2007c0c */ /* 0x000fe2000c741270 */
[----:B--2---:R-:W-:Y:S01]  /*243a0*/  IMAD R6, R10, 0x2, R3 ;  /* 0x000000020a067824 */ /* 0x004fe200078e0203 */
[----:B------:R-:W2:Y:S01]  /*243b0*/  LDL.LU R178, [R1+0x998] ;  /* 0x0009980001b27983 */ /* 0x000ea20000300800 */
[----:B------:R-:W-:Y:S01]  /*243c0*/  ULDC UR4, c[0x0][0x22c] ;  /* 0x00008b0000047ab9 */ /* 0x000fe20000000800 */
[----:B------:R-:W3:Y:S02]  /*243d0*/  LDC R10, c[0x0][0x248] ;  /* 0x00009200ff0a7b82 */ /* 0x000ee40000000800 */
[----:B------:R-:W-:-:S04]  /*243e0*/  LEA R8, P6, R6, R2, 0x2 ;  /* 0x0000000206087211 */ /* 0x000fc800078c10ff */
[----:B------:R-:W-:Y:S01]  /*243f0*/  LEA.HI.X.SX32 R9, R6, R0, 0x2, P6 ;  /* 0x0000000006097211 */ /* 0x000fe200030f16ff */
[----:B------:R-:W-:Y:S02]  /*24400*/  IMAD R3, R13, 0x2, R6 ;  /* 0x000000020d037824 */ /* 0x000fe400078e0206 */
[----:B------:R-:W3:Y:S01]  /*24410*/  LDC R13, c[0x0][0x248] ;  /* 0x00009200ff0d7b82 */ /* 0x000ee20000000800 */
[----:B----4-:R4:W-:Y:S01]  /*24420*/  @P4 STG.E desc[UR28][R4.64], R176 ;  /* 0x000000b004004986 */ /* 0x0109e2000c10191c */
[----:B------:R-:W-:Y:S01]  /*24430*/  ISETP.LT.AND P4, PT, R180, UR4, !P0 ;  /* 0x00000004b4007c0c */ /* 0x000fe2000c781270 */
[----:B------:R-:W-:Y:S02]  /*24440*/  ULDC UR4, c[0x0][0x22c] ;  /* 0x00008b0000047ab9 */ /* 0x000fe40000000800 */
[----:B------:R-:W3:Y:S04]  /*24450*/  LDL.LU R180, [R1+0x994] ;  /* 0x0009940001b47983 */ /* 0x000ee80000300800 */
[----:B------:R-:W-:Y:S01]  /*24460*/  @P5 STG.E desc[UR28][R8.64], R177 ;  /* 0x000000b108005986 */ /* 0x000fe2000c10191c */
[----:B------:R-:W-:Y:S01]  /*24470*/  ISETP.LT.AND P5, PT, R179, UR4, !P0 ;  /* 0x00000004b3007c0c */ /* 0x000fe2000c7a1270 */
[----:B------:R-:W-:-:S02]  /*24480*/  ULDC UR4, c[0x0][0x22c] ;  /* 0x00008b0000047ab9 */ /* 0x000fc40000000800 */
[----:B------:R-:W3:Y:S01]  /*24490*/  LDL.LU R179, [R1+0x990] ;  /* 0x0009900001b37983 */ /* 0x000ee20000300800 */
[----:B----4-:R-:W-:-:S04]  /*244a0*/  LEA R4, P6, R3, R2, 0x2 ;  /* 0x0000000203047211 */ /* 0x010fc800078c10ff */
[----:B------:R-:W-:Y:S01]  /*244b0*/  LEA.HI.X.SX32 R5, R3, R0, 0x2, P6 ;  /* 0x0000000003057211 */ /* 0x000fe200030f16ff */
[----:B-1----:R-:W-:Y:S02]  /*244c0*/  IMAD R3, R11, 0x2, R3 ;  /* 0x000000020b037824 */ /* 0x002fe400078e0203 */
[----:B------:R-:W1:Y:S02]  /*244d0*/  LDC R11, c[0x0][0x248] ;  /* 0x00009200ff0b7b82 */ /* 0x000e640000000800 */
[----:B--2---:R2:W-:Y:S02]  /*244e0*/  @P3 STG.E desc[UR28][R4.64], R178 ;  /* 0x000000b204003986 */ /* 0x0045e4000c10191c */
[----:B--2---:R-:W-:-:S04]  /*244f0*/  LEA R4, P3, R3, R2, 0x2 ;  /* 0x0000000203047211 */ /* 0x004fc800078610ff */
[----:B------:R-:W-:Y:S02]  /*24500*/  LEA.HI.X.SX32 R5, R3, R0, 0x2, P3 ;  /* 0x0000000003057211 */ /* 0x000fe400018f16ff */
[----:B------:R-:W-:Y:S01]  /*24510*/  ISETP.LT.AND P3, PT, R181, UR4, !P0 ;  /* 0x00000004b5007c0c */ /* 0x000fe2000c761270 */
[----:B------:R-:W-:Y:S01]  /*24520*/  IMAD R6, R12, 0x2, R3 ;  /* 0x000000020c067824 */ /* 0x000fe200078e0203 */
[----:B------:R-:W2:Y:S01]  /*24530*/  LDL.LU R181, [R1+0x98c] ;  /* 0x00098c0001b57983 */ /* 0x000ea20000300800 */
[----:B------:R-:W-:Y:S01]  /*24540*/  ULDC UR4, c[0x0][0x22c] ;  /* 0x00008b0000047ab9 */ /* 0x000fe20000000800 */
[----:B------:R-:W4:Y:S02]  /*24550*/  LDC R12, c[0x0][0x248] ;  /* 0x00009200ff0c7b82 */ /* 0x000f240000000800 */
[----:B------:R-:W-:-:S04]  /*24560*/  LEA R8, P6, R6, R2, 0x2 ;  /* 0x0000000206087211 */ /* 0x000fc800078c10ff */
[----:B------:R-:W-:Y:S01]  /*24570*/  LEA.HI.X.SX32 R9, R6, R0, 0x2, P6 ;  /* 0x0000000006097211 */ /* 0x000fe200030f16ff */
[----:B------:R-:W-:Y:S02]  /*24580*/  IMAD R3, R14, 0x2, R6 ;  /* 0x000000020e037824 */ /* 0x000fe400078e0206 */
[----:B------:R-:W4:Y:S01]  /*24590*/  LDC R14, c[0x0][0x248] ;  /* 0x00009200ff0e7b82 */ /* 0x000f220000000800 */
[----:B---3--:R3:W-:Y:S01]  /*245a0*/  @P2 STG.E desc[UR28][R4.64], R179 ;  /* 0x000000b304002986 */ /* 0x0087e2000c10191c */
[----:B------:R-:W-:Y:S01]  /*245b0*/  ISETP.LT.AND P2, PT, R182, UR4, !P0 ;  /* 0x00000004b6007c0c */ /* 0x000fe2000c741270 */
[----:B------:R-:W-:Y:S02]  /*245c0*/  ULDC UR4, c[0x0][0x22c] ;  /* 0x00008b0000047ab9 */ /* 0x000fe40000000800 */
[----:B------:R-:W4:Y:S04]  /*245d0*/  LDL.LU R182, [R1+0x988] ;  /* 0x0009880001b67983 */ /* 0x000f280000300800 */
[----:B------:R-:W-:Y:S01]  /*245e0*/  @P4 STG.E desc[UR28][R8.64], R180 ;  /* 0x000000b408004986 */ /* 0x000fe2000c10191c */
[----:B------:R-:W-:Y:S01]  /*245f0*/  ISETP.LT.AND P4, PT, R183, UR4, !P0 ;  /* 0x00000004b7007c0c */ /* 0x000fe2000c781270 */
[----:B------:R-:W-:-:S02]  /*24600*/  ULDC UR4, c[0x0][0x22c] ;  /* 0x00008b0000047ab9 */ /* 0x000fc40000000800 */
[----:B------:R-:W4:Y:S01]  /*24610*/  LDL.LU R183, [R1+0x984] ;  /* 0x0009840001b77983 */ /* 0x000f220000300800 */
[----:B---3--:R-:W-:-:S04]  /*24620*/  LEA R4, P6, R3, R2, 0x2 ;  /* 0x0000000203047211 */ /* 0x008fc800078c10ff */
[----:B------:R-:W-:Y:S01]  /*24630*/  LEA.HI.X.SX32 R5, R3, R0, 0x2, P6 ;  /* 0x0000000003057211 */ /* 0x000fe200030f16ff */
[----:B------:R-:W-:Y:S02]  /*24640*/  IMAD R3, R10, 0x2, R3 ;  /* 0x000000020a037824 */ /* 0x000fe400078e0203 */
[----:B------:R-:W3:Y:S02]  /*24650*/  LDC R10, c[0x0][0x248] ;  /* 0x00009200ff0a7b82 */ /* 0x000ee40000000800 */
[----:B--2---:R2:W-:Y:S02]  /*24660*/  @P5 STG.E desc[UR28][R4.64], R181 ;  /* 0x000000b504005986 */ /* 0x0045e4000c10191c */
[----:B--2---:R-:W-:-:S04]  /*24670*/  LEA R4, P5, R3, R2, 0x2 ;  /* 0x0000000203047211 */ /* 0x004fc800078a10ff */
[----:B------:R-:W-:Y:S02]  /*24680*/  LEA.HI.X.SX32 R5, R3, R0, 0x2, P5 ;  /* 0x0000000003057211 */ /* 0x000fe400028f16ff */
[----:B------:R-:W-:Y:S01]  /*24690*/  ISETP.LT.AND P5, PT, R184, UR4, !P0 ;  /* 0x00000004b8007c0c */ /* 0x000fe2000c7a1270 */
[----:B-1----:R-:W-:Y:S01]  /*246a0*/  IMAD R6, R11, 0x2, R3 ;  /* 0x000000020b067824 */ /* 0x002fe200078e0203 */
[----:B------:R-:W2:Y:S01]  /*246b0*/  LDL.LU R184, [R1+0x980] ;  /* 0x0009800001b87983 */ /* 0x000ea20000300800 */
[----:B------:R-:W-:Y:S01]  /*246c0*/  ULDC UR4, c[0x0][0x22c] ;  /* 0x00008b0000047ab9 */ /* 0x000fe20000000800 */
[----:B------:R-:W1:Y:S02]  /*246d0*/  LDC R11, c[0x0][0x248] ;  /* 0x00009200ff0b7b82 */ /* 0x000e640000000800 */
[----:B------:R-:W-:-:S04]  /*246e0*/  LEA R8, P6, R6, R2, 0x2 ;  /* 0x0000000206087211 */ /* 0x000fc800078c10ff */
[----:B------:R-:W-:Y:S01]  /*246f0*/  LEA.HI.X.SX32 R9, R6, R0, 0x2, P6 ;  /* 0x0000000006097211 */ /* 0x000fe200030f16ff */
[----:B------:R-:W-:Y:S02]  /*24700*/  IMAD R3, R13, 0x2, R6 ;  /* 0x000000020d037824 */ /* 0x000fe400078e0206 */
[----:B------:R-:W1:Y:S01]  /*24710*/  LDC R13, c[0x0][0x248] ;  /* 0x00009200ff0d7b82 */ /* 0x000e620000000800 */
[----:B----4-:R4:W-:Y:S01]  /*24720*/  @P3 STG.E desc[UR28][R4.64], R182 ;  /* 0x000000b604003986 */ /* 0x0109e2000c10191c */
[----:B------:R-:W-:Y:S01]  /*24730*/  ISETP.LT.AND P3, PT, R185, UR4, !P0 ;  /* 0x00000004b9007c0c */ /* 0x000fe2000c761270 */
[----:B------:R-:W-:Y:S02]  /*24740*/  ULDC UR4, c[0x0][0x22c] ;  /* 0x00008b0000047ab9 */ /* 0x000fe40000000800 */
[----:B------:R-:W2:Y:S04]  /*24750*/  LDL.LU R185, [R1+0x97c] ;  /* 0x00097c0001b97983 */ /* 0x000ea80000300800 */
[----:B------:R-:W-:Y:S01]  /*24760*/  @P2 STG.E desc[UR28][R8.64], R183 ;  /* 0x000000b708002986 */ /* 0x000fe2000c10191c */
[----:B------:R-:W-:Y:S01]  /*24770*/  ISETP.LT.AND P2, PT, R186, UR4, !P0 ;  /* 0x00000004ba007c0c */ /* 0x000fe2000c741270 */
[----:B------:R-:W-:-:S02]  /*24780*/  ULDC UR4, c[0x0][0x22c] ;  /* 0x00008b0000047ab9 */ /* 0x000fc40000000800 */
[----:B------:R-:W2:Y:S01]  /*24790*/  LDL.LU R186, [R1+0x978] ;  /* 0x0009780001ba7983 */ /* 0x000ea20000300800 */
[----:B----4-:R-:W-:-:S04]  /*247a0*/  LEA R4, P6, R3, R2, 0x2 ;  /* 0x0000000203047211 */ /* 0x010fc800078c10ff */
[----:B------:R-:W-:Y:S01]  /*247b0*/  LEA.HI.X.SX32 R5, R3, R0, 0x2, P6 ;  /* 0x0000000003057211 */ /* 0x000fe200030f16ff */
[----:B---3--:R-:W-:Y:S02]  /*247c0*/  IMAD R3, R10, 0x2, R3 ;  /* 0x000000020a037824 */ /* 0x008fe400078e0203 */
[----:B------:R-:W3:Y:S02]  /*247d0*/  LDC R10, c[0x0][0x248] ;  /* 0x00009200ff0a7b82 */ /* 0x000ee40000000800 */
        /* <DEDUP_REMOVED lines=24> */
[----:B--2---:R2:W-:Y:S02]  /*24960*/  @P2 STG.E desc[UR28][R4.64], R187 ;  /* 0x000000bb04002986 */ /* 0x0045e4000c10191c */
[----:B--2---:R-:W-:-:S04]  /*24970*/  LEA R4, P2, R3, R2, 0x2 ;  /* 0x0000000203047211 */ /* 0x004fc800078410ff */
[----:B------:R-:W-:Y:S02]  /*24980*/  LEA.HI.X.SX32 R5, R3, R0, 0x2, P2 ;  /* 0x0000000003057211 */ /* 0x000fe400010f16ff */
[----:B------:R-:W-:Y:S01]  /*24990*/  ISETP.LT.AND P2, PT, R190, UR4, !P0 ;  /* 0x00000004be007c0c */ /* 0x000fe2000c741270 */
[----:B---3--:R-:W-:Y:S01]  /*249a0*/  IMAD R6, R10, 0x2, R3 ;  /* 0x000000020a067824 */ /* 0x008fe200078e0203 */
        /* <DEDUP_REMOVED lines=149> */
[----:B----4-:R4:W-:Y:S01]  /*25300*/  @P3 STG.E desc[UR28][R4.64], R206 ;  /* 0x000000ce04003986 */ /* 0x0109e2000c10191c */
        /* <DEDUP_REMOVED lines=8> */
[----:B------:R-:W1:Y:S02]  /*25390*/  LDC R13, c[0x0][0x248] ;  /* 0x00009200ff0d7b82 */ /* 0x000e640000000800 */
[----:B----4-:R-:W-:-:S04]  /*253a0*/  LEA R4, P6, R3, R2, 0x2 ;  /* 0x0000000203047211 */ /* 0x010fc800078c10ff */
[----:B------:R-:W-:Y:S01]  /*253b0*/  LEA.HI.X.SX32 R5, R3, R0, 0x2, P6 ;  /* 0x0000000003057211 */ /* 0x000fe200030f16ff */
[----:B---3--:R-:W-:Y:S02]  /*253c0*/  IMAD R3, R10, 0x2, R3 ;  /* 0x000000020a037824 */ /* 0x008fe400078e0203 */
[----:B------:R-:W3:Y:S02]  /*253d0*/  LDC R10, c[0x0][0x248] ;  /* 0x00009200ff0a7b82 */ /* 0x000ee40000000800 */
[----:B------:R-:W-:Y:S01]  /*253e0*/  IMAD R6, R12, 0x2, R3 ;  /* 0x000000020c067824 */ /* 0x000fe200078e0203 */
[----:B--2---:R2:W-:Y:S05]  /*253f0*/  @P4 STG.E desc[UR28][R4.64], R208 ;  /* 0x000000d004004986 */ /* 0x0045ea000c10191c */
[----:B------:R-:W4:Y:S01]  /*25400*/  LDC R12, c[0x0][0x248] ;  /* 0x00009200ff0c7b82 */ /* 0x000f220000000800 */
[----:B--2---:R-:W-:-:S04]  /*25410*/  LEA R4, P4, R3, R2, 0x2 ;  /* 0x0000000203047211 */ /* 0x004fc800078810ff */
[----:B------:R-:W-:Y:S02]  /*25420*/  LEA.HI.X.SX32 R5, R3, R0, 0x2, P4 ;  /* 0x0000000003057211 */ /* 0x000fe400020f16ff */
[----:B------:R-:W-:Y:S01]  /*25430*/  ISETP.LT.AND P4, PT, R211, UR4, !P0 ;  /* 0x00000004d3007c0c */ /* 0x000fe2000c781270 */
[----:B------:R-:W-:Y:S01]  /*25440*/  ULDC UR4, c[0x0][0x22c] ;  /* 0x00008b0000047ab9 */ /* 0x000fe20000000800 */
[----:B------:R-:W2:Y:S01]  /*25450*/  LDL.LU R211, [R1+0x914] ;  /* 0x0009140001d37983 */ /* 0x000ea20000300800 */
[----:B------:R-:W-:-:S04]  /*25460*/  LEA R8, P6, R6, R2, 0x2 ;  /* 0x0000000206087211 */ /* 0x000fc800078c10ff */
[----:B------:R-:W-:Y:S01]  /*25470*/  LEA.HI.X.SX32 R9, R6, R0, 0x2, P6 ;  /* 0x0000000006097211 */ /* 0x000fe200030f16ff */
[----:B------:R1:W-:Y:S01]  /*25480*/  @P5 STG.E desc[UR28][R4.64], R209 ;  /* 0x000000d104005986 */ /* 0x0003e2000c10191c */
[----:B------:R-:W-:Y:S01]  /*25490*/  ISETP.LT.AND P5, PT, R212, UR4, !P0 ;  /* 0x00000004d4007c0c */ /* 0x000fe2000c7a1270 */
[----:B------:R-:W-:Y:S02]  /*254a0*/  ULDC UR4, c[0x0][0x22c] ;  /* 0x00008b0000047ab9 */ /* 0x000fe40000000800 */
[----:B------:R-:W4:Y:S04]  /*254b0*/  LDL.LU R212, [R1+0x910] ;  /* 0x0009100001d47983 */ /* 0x000f280000300800 */
[----:B------:R3:W-:Y:S01]  /*254c0*/  @P3 STG.E desc[UR28][R8.64], R210 ;  /* 0x000000d208003986 */ /* 0x0007e2000c10191c */
[----:B------:R-:W-:Y:S01]  /*254d0*/  ISETP.LT.AND P3, PT, R213, UR4, !P0 ;  /* 0x00000004d5007c0c */ /* 0x000fe2000c761270 */
[----:B------:R-:W-:Y:S01]  /*254e0*/  IMAD R3, R14, 0x2, R6 ;  /* 0x000000020e037824 */ /* 0x000fe200078e0206 */
[----:B------:R-:W-:Y:S01]  /*254f0*/  ULDC UR4, c[0x0][0x22c] ;  /* 0x00008b0000047ab9 */ /* 0x000fe20000000800 */
[----:B------:R-:W4:Y:S01]  /*25500*/  LDL.LU R213, [R1+0x90c] ;  /* 0x00090c0001d57983 */ /* 0x000f220000300800 */
[----:B------:R-:W4:Y:S02]  /*25510*/  LDC R14, c[0x0][0x248] ;  /* 0x00009200ff0e7b82 */ /* 0x000f240000000800 */
[----:B-1----:R-:W-:-:S04]  /*25520*/  LEA R4, P6, R3, R2, 0x2 ;  /* 0x0000000203047211 */ /* 0x002fc800078c10ff */
[----:B------:R-:W-:Y:S01]  /*25530*/  LEA.HI.X.SX32 R5, R3, R0, 0x2, P6 ;  /* 0x0000000003057211 */ /* 0x000fe200030f16ff */
[----:B------:R-:W-:Y:S02]  /*25540*/  IMAD R3, R11, 0x2, R3 ;  /* 0x000000020b037824 */ /* 0x000fe400078e0203 */
[----:B------:R-:W1:Y:S02]  /*25550*/  LDC R11, c[0x0][0x248] ;  /* 0x00009200ff0b7b82 */ /* 0x000e640000000800 */
[----:B---3--:R-:W-:-:S05]  /*25560*/  IMAD R6, R10, 0x2, R3 ;  /* 0x000000020a067824 */ /* 0x008fca00078e0203 */
[C---:B------:R-:W-:Y:S01]  /*25570*/  LEA R8, P6, R6.reuse, R2, 0x2 ;  /* 0x0000000206087211 */ /* 0x040fe200078c10ff */
[----:B------:R-:W3:Y:S03]  /*25580*/  LDC R10, c[0x0][0x248] ;  /* 0x00009200ff0a7b82 */ /* 0x000ee60000000800 */
[----:B------:R-:W-:Y:S01]  /*25590*/  LEA.HI.X.SX32 R9, R6, R0, 0x2, P6 ;  /* 0x0000000006097211 */ /* 0x000fe200030f16ff */
[----:B--2---:R2:W-:Y:S02]  /*255a0*/  @P2 STG.E desc[UR28][R4.64], R211 ;  /* 0x000000d304002986 */ /* 0x0045e4000c10191c */
[----:B--2---:R-:W-:-:S04]  /*255b0*/  LEA R4, P2, R3, R2, 0x2 ;  /* 0x0000000203047211 */ /* 0x004fc800078410ff */
[----:B------:R-:W-:Y:S02]  /*255c0*/  LEA.HI.X.SX32 R5, R3, R0, 0x2, P2 ;  /* 0x0000000003057211 */ /* 0x000fe400010f16ff */
[----:B------:R-:W-:Y:S01]  /*255d0*/  ISETP.LT.AND P2, PT, R214, UR4, !P0 ;  /* 0x00000004d6007c0c */ /* 0x000fe2000c741270 */
[----:B------:R-:W-:Y:S01]  /*255e0*/  ULDC UR4, c[0x0][0x22c] ;  /* 0x00008b0000047ab9 */ /* 0x000fe20000000800 */
[----:B------:R-:W2:Y:S04]  /*255f0*/  LDL.LU R214, [R1+0x908] ;  /* 0x0009080001d67983 */ /* 0x000ea80000300800 */
[----:B----4-:R4:W-:Y:S01]  /*25600*/  @P4 STG.E desc[UR28][R4.64], R212 ;  /* 0x000000d404004986 */ /* 0x0109e2000c10191c */
[----:B------:R-:W-:Y:S01]  /*25610*/  ISETP.LT.AND P4, PT, R216, UR4, !P0 ;  /* 0x00000004d8007c0c */ /* 0x000fe2000c781270 */
[----:B------:R-:W-:-:S02]  /*25620*/  ULDC UR4, c[0x0][0x22c] ;  /* 0x00008b0000047ab9 */ /* 0x000fc40000000800 */
[----:B------:R-:W3:Y:S04]  /*25630*/  LDL.LU R216, [R1+0x904] ;  /* 0x0009040001d87983 */ /* 0x000ee80000300800 */
[----:B------:R1:W-:Y:S01]  /*25640*/  @P5 STG.E desc[UR28][R8.64], R213 ;  /* 0x000000d508005986 */ /* 0x0003e2000c10191c */
[----:B------:R-:W-:Y:S01]  /*25650*/  ISETP.LT.AND P5, PT, R215, UR4, !P0 ;  /* 0x00000004d7007c0c */ /* 0x000fe2000c7a1270 */
[----:B------:R-:W-:Y:S01]  /*25660*/  IMAD R3, R13, 0x2, R6 ;  /* 0x000000020d037824 */ /* 0x000fe200078e0206 */
[----:B------:R-:W-:Y:S01]  /*25670*/  ULDC UR4, c[0x0][0x22c] ;  /* 0x00008b0000047ab9 */ /* 0x000fe20000000800 */
[----:B------:R-:W3:Y:S01]  /*25680*/  LDL.LU R215, [R1+0x900] ;  /* 0x0009000001d77983 */ /* 0x000ee20000300800 */
[----:B------:R-:W3:Y:S02]  /*25690*/  LDC R13, c[0x0][0x248] ;  /* 0x00009200ff0d7b82 */ /* 0x000ee40000000800 */
[----:B----4-:R-:W-:-:S04]  /*256a0*/  LEA R4, P6, R3, R2, 0x2 ;  /* 0x0000000203047211 */ /* 0x010fc800078c10ff */
[----:B------:R-:W-:Y:S01]  /*256b0*/  LEA.HI.X.SX32 R5, R3, R0, 0x2, P6 ;  /* 0x0000000003057211 */ /* 0x000fe200030f16ff */
[----:B-1----:R-:W-:Y:S02]  /*256c0*/  IMAD R3, R11, 0x2, R3 ;  /* 0x000000020b037824 */ /* 0x002fe400078e0203 */
[----:B------:R-:W1:Y:S02]  /*256d0*/  LDC R11, c[0x0][0x248] ;  /* 0x00009200ff0b7b82 */ /* 0x000e640000000800 */
[----:B------:R-:W-:-:S05]  /*256e0*/  IMAD R6, R12, 0x2, R3 ;  /* 0x000000020c067824 */ /* 0x000fca00078e0203 */
[C---:B------:R-:W-:Y:S01]  /*256f0*/  LEA R8, P6, R6.reuse, R2, 0x2 ;  /* 0x0000000206087211 */ /* 0x040fe200078c10ff */
[----:B------:R-:W4:Y:S03]  /*25700*/  LDC R12, c[0x0][0x248] ;  /* 0x00009200ff0c7b82 */ /* 0x000f260000000800 */
[----:B------:R-:W-:Y:S01]  /*25710*/  LEA.HI.X.SX32 R9, R6, R0, 0x2, P6 ;  /* 0x0000000006097211 */ /* 0x000fe200030f16ff */
[----:B--2---:R2:W-:Y:S02]  /*25720*/  @P3 STG.E desc[UR28][R4.64], R214 ;  /* 0x000000d604003986 */ /* 0x0045e4000c10191c */
[----:B--2---:R-:W-:-:S04]  /*25730*/  LEA R4, P3, R3, R2, 0x2 ;  /* 0x0000000203047211 */ /* 0x004fc800078610ff */
[----:B------:R-:W-:Y:S02]  /*25740*/  LEA.HI.X.SX32 R5, R3, R0, 0x2, P3 ;  /* 0x0000000003057211 */ /* 0x000fe400018f16ff */
[----:B------:R-:W-:Y:S01]  /*25750*/  ISETP.LT.AND P3, PT, R217, UR4, !P0 ;  /* 0x00000004d9007c0c */ /* 0x000fe2000c761270 */
[----:B------:R-:W-:Y:S01]  /*25760*/  ULDC UR4, c[0x0][0x22c] ;  /* 0x00008b0000047ab9 */ /* 0x000fe20000000800 */
[----:B------:R-:W2:Y:S04]  /*25770*/  LDL.LU R217, [R1+0x8fc] ;  /* 0x0008fc0001d97983 */ /* 0x000ea80000300800 */
[----:B---3--:R3:W-:Y:S01]  /*25780*/  @P2 STG.E desc[UR28][R4.64], R215 ;  /* 0x000000d704002986 */ /* 0x0087e2000c10191c */
[----:B------:R-:W-:Y:S01]  /*25790*/  ISETP.LT.AND P2, PT, R218, UR4, !P0 ;  /* 0x00000004da007c0c */ /* 0x000fe2000c741270 */
[----:B------:R-:W-:-:S02]  /*257a0*/  ULDC UR4, c[0x0][0x22c] ;  /* 0x00008b0000047ab9 */ /* 0x000fc40000000800 */
[----:B------:R-:W4:Y:S04]  /*257b0*/  LDL.LU R218, [R1+0x8f8] ;  /* 0x0008f80001da7983 */ /* 0x000f280000300800 */
[----:B------:R1:W-:Y:S01]  /*257c0*/  @P4 STG.E desc[UR28][R8.64], R216 ;  /* 0x000000d808004986 */ /* 0x0003e2000c10191c */
[----:B------:R-:W-:Y:S01]  /*257d0*/  ISETP.LT.AND P4, PT, R219, UR4, !P0 ;  /* 0x00000004db007c0c */ /* 0x000fe2000c781270 */
[----:B------:R-:W-:Y:S01]  /*257e0*/  IMAD R3, R14, 0x2, R6 ;  /* 0x000000020e037824 */ /* 0x000fe200078e0206 */
[----:B------:R-:W-:Y:S01]  /*257f0*/  ULDC UR4, c[0x0][0x22c] ;  /* 0x00008b0000047ab9 */ /* 0x000fe20000000800 */
[----:B------:R-:W4:Y:S01]  /*25800*/  LDL.LU R219, [R1+0x8f4] ;  /* 0x0008f40001db7983 */ /* 0x000f220000300800 */
[----:B------:R-:W4:Y:S02]  /*25810*/  LDC R14, c[0x0][0x248] ;  /* 0x00009200ff0e7b82 */ /* 0x000f240000000800 */
[----:B---3--:R-:W-:-:S04]  /*25820*/  LEA R4, P6, R3, R2, 0x2 ;  /* 0x0000000203047211 */ /* 0x008fc800078c10ff */
[----:B------:R-:W-:Y:S01]  /*25830*/  LEA.HI.X.SX32 R5, R3, R0, 0x2, P6 ;  /* 0x0000000003057211 */ /* 0x000fe200030f16ff */
[----:B------:R-:W-:Y:S02]  /*25840*/  IMAD R3, R10, 0x2, R3 ;  /* 0x000000020a037824 */ /* 0x000fe400078e0203 */
[----:B------:R-:W3:Y:S02]  /*25850*/  LDC R10, c[0x0][0x248] ;  /* 0x00009200ff0a7b82 */ /* 0x000ee40000000800 */
[----:B-1----:R-:W-:-:S05]  /*25860*/  IMAD R6, R11, 0x2, R3 ;  /* 0x000000020b067824 */ /* 0x002fca00078e0203 */
[C---:B------:R-:W-:Y:S01]  /*25870*/  LEA R8, P6, R6.reuse, R2, 0x2 ;  /* 0x0000000206087211 */ /* 0x040fe200078c10ff */
[----:B------:R-:W1:Y:S03]  /*25880*/  LDC R11, c[0x0][0x248] ;  /* 0x00009200ff0b7b82 */ /* 0x000e660000000800 */
        /* <DEDUP_REMOVED lines=10> */
[----:B------:R-:W2:Y:S04]  /*25930*/  LDL.LU R221, [R1+0x8ec] ;  /* 0x0008ec0001dd7983 */ /* 0x000ea80000300800 */
[----:B------:R1:W-:Y:S01]  /*25940*/  @P2 STG.E desc[UR28][R8.64], R219 ;  /* 0x000000db08002986 */ /* 0x0003e2000c10191c */
[----:B------:R-:W-:Y:S01]  /*25950*/  ISETP.LT.AND P2, PT, R222, UR4, !P0 ;  /* 0x00000004de007c0c */ /* 0x000fe2000c741270 */
[----:B------:R-:W-:Y:S01]  /*25960*/  IMAD R3, R13, 0x2, R6 ;  /* 0x000000020d037824 */ /* 0x000fe200078e0206 */
[----:B------:R-:W-:Y:S01]  /*25970*/  ULDC UR4, c[0x0][0x22c] ;  /* 0x00008b0000047ab9 */ /* 0x000fe20000000800 */
[----:B------:R-:W2:Y:S01]  /*25980*/  LDL.LU R222, [R1+0x8e8] ;  /* 0x0008e80001de7983 */ /* 0x000ea20000300800 */
[----:B------:R-:W2:Y:S02]  /*25990*/  LDC R13, c[0x0][0x248] ;  /* 0x00009200ff0d7b82 */ /* 0x000ea40000000800 */
[----:B----4-:R-:W-:-:S04]  /*259a0*/  LEA R4, P6, R3, R2, 0x2 ;  /* 0x0000000203047211 */ /* 0x010fc800078c10ff */
[----:B------:R-:W-:Y:S01]  /*259b0*/  LEA.HI.X.SX32 R5, R3, R0, 0x2, P6 ;  /* 0x0000000003057211 */ /* 0x000fe200030f16ff */
[----:B---3--:R-:W-:Y:S02]  /*259c0*/  IMAD R3, R10, 0x2, R3 ;  /* 0x000000020a037824 */ /* 0x008fe400078e0203 */
[----:B------:R-:W3:Y:S02]  /*259d0*/  LDC R10, c[0x0][0x248] ;  /* 0x00009200ff0a7b82 */ /* 0x000ee40000000800 */
[----:B------:R-:W-:-:S05]  /*259e0*/  IMAD R6, R12, 0x2, R3 ;  /* 0x000000020c067824 */ /* 0x000fca00078e0203 */
[C---:B-1----:R-:W-:Y:S01]  /*259f0*/  LEA R8, P6, R6.reuse, R2, 0x2 ;  /* 0x0000000206087211 */ /* 0x042fe200078c10ff */
        /* <DEDUP_REMOVED lines=8> */
[----:B------:R4:W-:Y:S01]  /*25a80*/  @P5 STG.E desc[UR28][R4.64], R221 ;  /* 0x000000dd04005986 */ /* 0x0009e2000c10191c */
        /* <DEDUP_REMOVED lines=11> */
[----:B------:R-:W-:Y:S02]  /*25b40*/  IMAD R3, R11, 0x2, R3 ;  /* 0x000000020b037824 */ /* 0x000fe400078e0203 */
[----:B------:R-:W4:Y:S02]  /*25b50*/  LDC R11, c[0x0][0x248] ;  /* 0x00009200ff0b7b82 */ /* 0x000f240000000800 */
[----:B---3--:R-:W-:-:S05]  /*25b60*/  IMAD R6, R10, 0x2, R3 ;  /* 0x000000020a067824 */ /* 0x008fca00078e0203 */
        /* <DEDUP_REMOVED lines=19> */
[----:B---3--:R-:W-:-:S04]  /*25ca0*/  LEA R4, P6, R3, R2, 0x2 ;  /* 0x0000000203047211 */ /* 0x008fc800078c10ff */
[----:B------:R-:W-:Y:S01]  /*25cb0*/  LEA.HI.X.SX32 R5, R3, R0, 0x2, P6 ;  /* 0x0000000003057211 */ /* 0x000fe200030f16ff */
[----:B----4-:R-:W-:Y:S02]  /*25cc0*/  IMAD R3, R11, 0x2, R3 ;  /* 0x000000020b037824 */ /* 0x010fe400078e0203 */
        /* <DEDUP_REMOVED lines=86> */
[----:B------:R1:W-:Y:S01]  /*26230*/  @P5 STG.E desc[UR28][R8.64], R237 ;  /* 0x000000ed08005986 */ /* 0x0003e2000c10191c */
[----:B------:R-:W-:Y:S01]  /*26240*/  ISETP.LT.AND P5, PT, R239, UR4, !P0 ;  /* 0x00000004ef007c0c */ /* 0x000fe2000c7a1270 */
[----:B------:R-:W-:Y:S01]  /*26250*/  IMAD R3, R13, 0x2, R6 ;  /* 0x000000020d037824 */ /* 0x000fe200078e0206 */
[----:B------:R-:W-:Y:S01]  /*26260*/  ULDC UR4, c[0x0][0x22c] ;  /* 0x00008b0000047ab9 */ /* 0x000fe20000000800 */
[----:B------:R-:W2:Y:S01]  /*26270*/  LDL.LU R24, [R1+0x8a4] ;  /* 0x0008a40001187983 */ /* 0x000ea20000300800 */
[----:B------:R-:W2:Y:S03]  /*26280*/  LDC R13, c[0x0][0x248] ;  /* 0x00009200ff0d7b82 */ /* 0x000ea60000000800 */
[----:B------:R-:W2:Y:S01]  /*26290*/  LDL.LU R239, [R1+0x8a0] ;  /* 0x0008a00001ef7983 */ /* 0x000ea20000300800 */
[----:B---3--:R-:W-:-:S04]  /*262a0*/  LEA R4, P6, R3, R2, 0x2 ;  /* 0x0000000203047211 */ /* 0x008fc800078c10ff */
[----:B------:R-:W-:Y:S01]  /*262b0*/  LEA.HI.X.SX32 R5, R3, R0, 0x2, P6 ;  /* 0x0000000003057211 */ /* 0x000fe200030f16ff */
[----:B------:R-:W-:Y:S02]  /*262c0*/  IMAD R3, R12, 0x2, R3 ;  /* 0x000000020c037824 */ /* 0x000fe400078e0203 */
[----:B------:R-:W3:Y:S02]  /*262d0*/  LDC R12, c[0x0][0x248] ;  /* 0x00009200ff0c7b82 */ /* 0x000ee40000000800 */
[----:B----4-:R-:W-:-:S05]  /*262e0*/  IMAD R6, R11, 0x2, R3 ;  /* 0x000000020b067824 */ /* 0x010fca00078e0203 */
        /* <DEDUP_REMOVED lines=18> */
[----:B------:R-:W1:Y:S02]  /*26410*/  LDC R14, c[0x0][0x248] ;  /* 0x00009200ff0e7b82 */ /* 0x000e640000000800 */
[----:B----4-:R-:W-:-:S04]  /*26420*/  LEA R4, P6, R3, R2, 0x2 ;  /* 0x0000000203047211 */ /* 0x010fc800078c10ff */
[----:B------:R-:W-:Y:S01]  /*26430*/  LEA.HI.X.SX32 R5, R3, R0, 0x2, P6 ;  /* 0x0000000003057211 */ /* 0x000fe200030f16ff */
[----:B------:R-:W-:Y:S01]  /*26440*/  IMAD R3, R10, 0x2, R3 ;  /* 0x000000020a037824 */ /* 0x000fe200078e0203 */
[----:B---3--:R-:W3:Y:S03]  /*26450*/  LDC R24, c[0x0][0x248] ;  /* 0x00009200ff187b82 */ /* 0x008ee60000000800 */
[----:B------:R-:W-:-:S05]  /*26460*/  IMAD R6, R12, 0x2, R3 ;  /* 0x000000020c067824 */ /* 0x000fca00078e0203 */
[C---:B------:R-:W-:Y:S01]  /*26470*/  LEA R8, P6, R6.reuse, R2, 0x2 ;  /* 0x0000000206087211 */ /* 0x040fe200078c10ff */
[----:B------:R-:W4:Y:S03]  /*26480*/  LDC R10, c[0x0][0x248] ;  /* 0x00009200ff0a7b82 */ /* 0x000f260000000800 */
[----:B------:R-:W-:-:S05]  /*26490*/  LEA.HI.X.SX32 R9, R6, R0, 0x2, P6 ;  /* 0x0000000006097211 */ /* 0x000fca00030f16ff */
[----:B------:R-:W3:Y:S01]  /*264a0*/  LDC R12, c[0x0][0x248] ;  /* 0x00009200ff0c7b82 */ /* 0x000ee20000000800 */
        /* <DEDUP_REMOVED lines=16> */
[----:B-1----:R-:W-:-:S04]  /*265b0*/  LEA R4, P6, R3, R2, 0x2 ;  /* 0x0000000203047211 */ /* 0x002fc800078c10ff */
[----:B------:R-:W-:Y:S01]  /*265c0*/  LEA.HI.X.SX32 R5, R3, R0, 0x2, P6 ;  /* 0x0000000003057211 */ /* 0x000fe200030f16ff */
[----:B----4-:R-:W-:Y:S01]  /*265d0*/  IMAD R3, R10, 0x2, R3 ;  /* 0x000000020a037824 */ /* 0x010fe200078e0203 */
[----:B------:R-:W1:Y:S03]  /*265e0*/  LDC R26, c[0x0][0x248] ;  /* 0x00009200ff1a7b82 */ /* 0x000e660000000800 */
        /* <DEDUP_REMOVED lines=9> */
[----:B------:R-:W2:Y:S01]  /*26680*/  LDL.LU R31, [R1+0x884] ;  /* 0x00088400011f7983 */ /* 0x000ea20000300800 */
[----:B---3--:R-:W-:Y:S01]  /*26690*/  IMAD R13, R12, 0x2, R11 ;  /* 0x000000020c0d7824 */ /* 0x008fe200078e020b */
[----:B------:R-:W3:Y:S02]  /*266a0*/  LDC R3, c[0x0][0x248] ;  /* 0x00009200ff037b82 */ /* 0x000ee40000000800 */
[----:B------:R1:W-:Y:S01]  /*266b0*/  @P5 STG.E desc[UR28][R4.64], R29 ;  /* 0x0000001d04005986 */ /* 0x0003e2000c10191c */
[----:B------:R-:W-:Y:S01]  /*266c0*/  ISETP.LT.AND P5, PT, R32, UR4, !P0 ;  /* 0x0000000420007c0c */ /* 0x000fe2000c7a1270 */
[----:B------:R-:W-:-:S02]  /*266d0*/  ULDC UR4, c[0x0][0x22c] ;  /* 0x00008b0000047ab9 */ /* 0x000fc40000000800 */
[----:B------:R-:W3:Y:S02]  /*266e0*/  LDL.LU R32, [R1+0x880] ;  /* 0x0008800001207983 */ /* 0x000ee40000300800 */
[----:B------:R-:W3:Y:S02]  /*266f0*/  LDC R11, c[0x0][0x248] ;  /* 0x00009200ff0b7b82 */ /* 0x000ee40000000800 */
[----:B------:R4:W-:Y:S01]  /*26700*/  @P3 STG.E desc[UR28][R8.64], R30 ;  /* 0x0000001e08003986 */ /* 0x0009e2000c10191c */
[----:B------:R-:W-:Y:S01]  /*26710*/  ISETP.LT.AND P3, PT, R33, UR4, !P0 ;  /* 0x0000000421007c0c */ /* 0x000fe2000c761270 */
[----:B------:R-:W-:Y:S02]  /*26720*/  ULDC UR4, c[0x0][0x22c] ;  /* 0x00008b0000047ab9 */ /* 0x000fe40000000800 */
[----:B------:R-:W3:Y:S01]  /*26730*/  LDL.LU R33, [R1+0x87c] ;  /* 0x00087c0001217983 */ /* 0x000ee20000300800 */
[C---:B-1----:R-:W-:Y:S01]  /*26740*/  LEA R4, P6, R13.reuse, R2, 0x2 ;  /* 0x000000020d047211 */ /* 0x042fe200078c10ff */
[----:B------:R-:W1:Y:S03]  /*26750*/  LDC R12, c[0x0][0x248] ;  /* 0x00009200ff0c7b82 */ /* 0x000e660000000800 */
[----:B------:R-:W-:Y:S01]  /*26760*/  LEA.HI.X.SX32 R5, R13, R0, 0x2, P6 ;  /* 0x000000000d057211 */ /* 0x000fe200030f16ff */
[----:B------:R-:W-:-:S04]  /*26770*/  IMAD R13, R6, 0x2, R13 ;  /* 0x00000002060d7824 */ /* 0x000fc800078e020d */
[----:B----4-:R-:W-:Y:S01]  /*26780*/  IMAD R17, R10, 0x2, R13 ;  /* 0x000000020a117824 */ /* 0x010fe200078e020d */
[----:B------:R-:W4:Y:S04]  /*26790*/  LDC R6, c[0x0][0x248] ;  /* 0x00009200ff067b82 */ /* 0x000f280000000800 */
[----:B------:R-:W-:-:S04]  /*267a0*/  LEA R8, P6, R17, R2, 0x2 ;  /* 0x0000000211087211 */ /* 0x000fc800078c10ff */
[----:B------:R-:W-:Y:S01]  /*267b0*/  LEA.HI.X.SX32 R9, R17, R0, 0x2, P6 ;  /* 0x0000000011097211 */ /* 0x000fe200030f16ff */
[----:B--2---:R2:W-:Y:S01]  /*267c0*/  @P2 STG.E desc[UR28][R4.64], R31 ;  /* 0x0000001f04002986 */ /* 0x0045e2000c10191c */
[----:B------:R-:W1:Y:S01]  /*267d0*/  LDC R10, c[0x0][0x248] ;  /* 0x00009200ff0a7b82 */ /* 0x000e620000000800 */
        /* <DEDUP_REMOVED lines=8> */
[----:B------:R1:W-:Y:S01]  /*26860*/  @P5 STG.E desc[UR28][R8.64], R33 ;  /* 0x0000002108005986 */ /* 0x0003e2000c10191c */
[----:B------:R-:W-:Y:S01]  /*26870*/  ISETP.LT.AND P5, PT, R35, UR4, !P0 ;  /* 0x0000000423007c0c */ /* 0x000fe2000c7a1270 */
[----:B------:R-:W-:Y:S01]  /*26880*/  IMAD R3, R3, 0x2, R17 ;  /* 0x0000000203037824 */ /* 0x000fe200078e0211 */
[----:B------:R-:W-:Y:S01]  /*26890*/  ULDC UR4, c[0x0][0x22c] ;  /* 0x00008b0000047ab9 */ /* 0x000fe20000000800 */
[----:B------:R-:W2:Y:S04]  /*268a0*/  LDL.LU R36, [R1+0x874] ;  /* 0x0008740001247983 */ /* 0x000ea80000300800 */
[----:B------:R-:W2:Y:S01]  /*268b0*/  LDL.LU R35, [R1+0x870] ;  /* 0x0008700001237983 */ /* 0x000ea20000300800 */
[----:B---3--:R-:W-:-:S04]  /*268c0*/  LEA R4, P6, R3, R2, 0x2 ;  /* 0x0000000203047211 */ /* 0x008fc800078c10ff */
[----:B------:R-:W-:Y:S01]  /*268d0*/  LEA.HI.X.SX32 R5, R3, R0, 0x2, P6 ;  /* 0x0000000003057211 */ /* 0x000fe200030f16ff */
[----:B----4-:R-:W-:Y:S02]  /*268e0*/  IMAD R3, R6, 0x2, R3 ;  /* 0x0000000206037824 */ /* 0x010fe400078e0203 */
[----:B------:R-:W3:Y:S02]  /*268f0*/  LDC R6, c[0x0][0x248] ;  /* 0x00009200ff067b82 */ /* 0x000ee40000000800 */
[----:B------:R-:W-:-:S05]  /*26900*/  IMAD R11, R11, 0x2, R3 ;  /* 0x000000020b0b7824 */ /* 0x000fca00078e0203 */
[----:B-1----:R-:W-:-:S04]  /*26910*/  LEA R8, P6, R11, R2, 0x2 ;  /* 0x000000020b087211 */ /* 0x002fc800078c10ff */
[----:B------:R-:W-:Y:S01]  /*26920*/  LEA.HI.X.SX32 R9, R11, R0, 0x2, P6 ;  /* 0x000000000b097211 */ /* 0x000fe200030f16ff */
[----:B--2---:R1:W-:Y:S02]  /*26930*/  @P3 STG.E desc[UR28][R4.64], R34 ;  /* 0x0000002204003986 */ /* 0x0043e4000c10191c */
[----:B-1----:R-:W-:-:S04]  /*26940*/  LEA R4, P3, R3, R2, 0x2 ;  /* 0x0000000203047211 */ /* 0x002fc800078610ff */
[----:B------:R-:W-:Y:S02]  /*26950*/  LEA.HI.X.SX32 R5, R3, R0, 0x2, P3 ;  /* 0x0000000003057211 */ /* 0x000fe400018f16ff */
[----:B------:R-:W-:Y:S01]  /*26960*/  ISETP.LT.AND P3, PT, R37, UR4, !P0 ;  /* 0x0000000425007c0c */ /* 0x000fe2000c761270 */
[----:B------:R-:W-:Y:S01]  /*26970*/  ULDC UR4, c[0x0][0x22c] ;  /* 0x00008b0000047ab9 */ /* 0x000fe20000000800 */
[----:B------:R-:W2:Y:S04]  /*26980*/  LDL.LU R37, [R1+0x86c] ;  /* 0x00086c0001257983 */ /* 0x000ea80000300800 */
[----:B------:R1:W-:Y:S01]  /*26990*/  @P2 STG.E desc[UR28][R4.64], R35 ;  /* 0x0000002304002986 */ /* 0x0003e2000c10191c */
        /* <DEDUP_REMOVED lines=35> */
[----:B------:R-:W-:Y:S02]  /*26bd0*/  IMAD R3, R10, 0x2, R3 ;  /* 0x000000020a037824 */ /* 0x000fe400078e0203 */
[----:B------:R-:W4:Y:S02]  /*26be0*/  LDC R10, c[0x0][0x248] ;  /* 0x00009200ff0a7b82 */ /* 0x000f240000000800 */
        /* <DEDUP_REMOVED lines=190> */
[----:B------:R-:W-:-:S04]  /*277d0*/  IMAD R3, R10, 0x2, R3 ;  /* 0x000000020a037824 */ /* 0x000fc800078e0203 */
[----:B---3--:R-:W-:Y:S02]  /*277e0*/  IMAD R11, R12, 0x2, R3 ;  /* 0x000000020c0b7824 */ /* 0x008fe400078e0203 */
[----:B------:R-:W3:Y:S03]  /*277f0*/  LDC R12, c[0x0][0x248] ;  /* 0x00009200ff0c7b82 */ /* 0x000ee60000000800 */
        /* <DEDUP_REMOVED lines=22> */
[----:B------:R-:W-:-:S05]  /*27960*/  IMAD R13, R16, 0x2, R3 ;  /* 0x00000002100d7824 */ /* 0x000fca00078e0203 */
[C---:B---3--:R-:W-:Y:S01]  /*27970*/  LEA R8, P6, R13.reuse, R2, 0x2 ;  /* 0x000000020d087211 */ /* 0x048fe200078c10ff */
[----:B------:R-:W3:Y:S03]  /*27980*/  LDC R16, c[0x0][0x248] ;  /* 0x00009200ff107b82 */ /* 0x000ee60000000800 */
[----:B------:R-:W-:Y:S01]  /*27990*/  LEA.HI.X.SX32 R9, R13, R0, 0x2, P6 ;  /* 0x000000000d097211 */ /* 0x000fe200030f16ff */
[----:B--2---:R2:W-:Y:S01]  /*279a0*/  @P2 STG.E desc[UR28][R4.64], R67 ;  /* 0x0000004304002986 */ /* 0x0045e2000c10191c */
[----:B------:R-:W-:-:S04]  /*279b0*/  LEA R10, P2, R3, R2, 0x2 ;  /* 0x00000002030a7211 */ /* 0x000fc800078410ff */
[----:B------:R-:W-:Y:S02]  /*279c0*/  LEA.HI.X.SX32 R11, R3, R0, 0x2, P2 ;  /* 0x00000000030b7211 */ /* 0x000fe400010f16ff */
[----:B------:R-:W-:Y:S01]  /*279d0*/  ISETP.LT.AND P2, PT, R70, UR4, !P0 ;  /* 0x0000000446007c0c */ /* 0x000fe2000c741270 */
[----:B------:R-:W-:Y:S01]  /*279e0*/  ULDC UR4, c[0x0][0x22c] ;  /* 0x00008b0000047ab9 */ /* 0x000fe20000000800 */
[----:B------:R-:W3:Y:S04]  /*279f0*/  LDL.LU R70, [R1+0x7e8] ;  /* 0x0007e80001467983 */ /* 0x000ee80000300800 */
[----:B----4-:R-:W-:Y:S01]  /*27a00*/  @P4 STG.E desc[UR28][R10.64], R68 ;  /* 0x000000440a004986 */ /* 0x010fe2000c10191c */
[----:B------:R-:W-:Y:S01]  /*27a10*/  ISETP.LT.AND P4, PT, R72, UR4, !P0 ;  /* 0x0000000448007c0c */ /* 0x000fe2000c781270 */
[----:B------:R-:W-:-:S02]  /*27a20*/  ULDC UR4, c[0x0][0x22c] ;  /* 0x00008b0000047ab9 */ /* 0x000fc40000000800 */
[----:B------:R4:W-:Y:S01]  /*27a30*/  @P5 STG.E desc[UR28][R8.64], R69 ;  /* 0x0000004508005986 */ /* 0x0009e2000c10191c */
[----:B------:R-:W-:Y:S01]  /*27a40*/  ISETP.LT.AND P5, PT, R71, UR4, !P0 ;  /* 0x0000000447007c0c */ /* 0x000fe2000c7a1270 */
[----:B------:R-:W-:Y:S01]  /*27a50*/  IMAD R3, R12, 0x2, R13 ;  /* 0x000000020c037824 */ /* 0x000fe200078e020d */
[----:B------:R-:W-:Y:S01]  /*27a60*/  ULDC UR4, c[0x0][0x22c] ;  /* 0x00008b0000047ab9 */ /* 0x000fe20000000800 */
[----:B------:R-:W3:Y:S01]  /*27a70*/  LDL.LU R72, [R1+0x7e4] ;  /* 0x0007e40001487983 */ /* 0x000ee20000300800 */
[----:B------:R-:W3:Y:S03]  /*27a80*/  LDC R12, c[0x0][0x248] ;  /* 0x00009200ff0c7b82 */ /* 0x000ee60000000800 */
[----:B------:R-:W3:Y:S01]  /*27a90*/  LDL.LU R71, [R1+0x7e0] ;  /* 0x0007e00001477983 */ /* 0x000ee20000300800 */
[----:B--2---:R-:W-:-:S04]  /*27aa0*/  LEA R4, P6, R3, R2, 0x2 ;  /* 0x0000000203047211 */ /* 0x004fc800078c10ff */
[----:B------:R-:W-:Y:S01]  /*27ab0*/  LEA.HI.X.SX32 R5, R3, R0, 0x2, P6 ;  /* 0x0000000003057211 */ /* 0x000fe200030f16ff */
[----:B------:R-:W-:Y:S02]  /*27ac0*/  IMAD R3, R6, 0x2, R3 ;  /* 0x0000000206037824 */ /* 0x000fe400078e0203 */
[----:B------:R-:W2:Y:S02]  /*27ad0*/  LDC R6, c[0x0][0x248] ;  /* 0x00009200ff067b82 */ /* 0x000ea40000000800 */
[----:B-1----:R-:W-:-:S05]  /*27ae0*/  IMAD R13, R14, 0x2, R3 ;  /* 0x000000020e0d7824 */ /* 0x002fca00078e0203 */
[C---:B----4-:R-:W-:Y:S01]  /*27af0*/  LEA R8, P6, R13.reuse, R2, 0x2 ;  /* 0x000000020d087211 */ /* 0x050fe200078c10ff */
[----:B------:R-:W1:Y:S03]  /*27b00*/  LDC R14, c[0x0][0x248] ;  /* 0x00009200ff0e7b82 */ /* 0x000e660000000800 */
[----:B------:R-:W-:Y:S01]  /*27b10*/  LEA.HI.X.SX32 R9, R13, R0, 0x2, P6 ;  /* 0x000000000d097211 */ /* 0x000fe200030f16ff */
[----:B---3--:R3:W-:Y:S01]  /*27b20*/  @P3 STG.E desc[UR28][R4.64], R70 ;  /* 0x0000004604003986 */ /* 0x0087e2000c10191c */
[----:B------:R-:W-:-:S04]  /*27b30*/  LEA R10, P3, R3, R2, 0x2 ;  /* 0x00000002030a7211 */ /* 0x000fc800078610ff */
[----:B------:R-:W-:Y:S02]  /*27b40*/  LEA.HI.X.SX32 R11, R3, R0, 0x2, P3 ;  /* 0x00000000030b7211 */ /* 0x000fe400018f16ff */
[----:B------:R-:W-:Y:S01]  /*27b50*/  ISETP.LT.AND P3, PT, R73, UR4, !P0 ;  /* 0x0000000449007c0c */ /* 0x000fe2000c761270 */
[----:B------:R-:W-:Y:S01]  /*27b60*/  ULDC UR4, c[0x0][0x22c] ;  /* 0x00008b0000047ab9 */ /* 0x000fe20000000800 */
[----:B------:R-:W4:Y:S04]  /*27b70*/  LDL.LU R73, [R1+0x7dc] ;  /* 0x0007dc0001497983 */ /* 0x000f280000300800 */
[----:B------:R-:W-:Y:S01]  /*27b80*/  @P2 STG.E desc[UR28][R10.64], R71 ;  /* 0x000000470a002986 */ /* 0x000fe2000c10191c */
        /* <DEDUP_REMOVED lines=13> */
[----:B--2---:R-:W-:-:S05]  /*27c60*/  IMAD R13, R6, 0x2, R3 ;  /* 0x00000002060d7824 */ /* 0x004fca00078e0203 */
[C---:B-1----:R-:W-:Y:S01]  /*27c70*/  LEA R8, P6, R13.reuse, R2, 0x2 ;  /* 0x000000020d087211 */ /* 0x042fe200078c10ff */
[----:B------:R-:W1:Y:S03]  /*27c80*/  LDC R6, c[0x0][0x248] ;  /* 0x00009200ff067b82 */ /* 0x000e660000000800 */
[----:B------:R-:W-:Y:S01]  /*27c90*/  LEA.HI.X.SX32 R9, R13, R0, 0x2, P6 ;  /* 0x000000000d097211 */ /* 0x000fe200030f16ff */
[----:B----4-:R2:W-:Y:S01]  /*27ca0*/  @P5 STG.E desc[UR28][R4.64], R73 ;  /* 0x0000004904005986 */ /* 0x0105e2000c10191c */
        /* <DEDUP_REMOVED lines=15> */
[----:B--2---:R-:W-:-:S04]  /*27da0*/  LEA R4, P6, R3, R2, 0x2 ;  /* 0x0000000203047211 */ /* 0x004fc800078c10ff */
[----:B------:R-:W-:Y:S01]  /*27db0*/  LEA.HI.X.SX32 R5, R3, R0, 0x2, P6 ;  /* 0x0000000003057211 */ /* 0x000fe200030f16ff */
[----:B---3--:R-:W-:Y:S02]  /*27dc0*/  IMAD R3, R12, 0x2, R3 ;  /* 0x000000020c037824 */ /* 0x008fe400078e0203 */
[----:B------:R-:W2:Y:S02]  /*27dd0*/  LDC R12, c[0x0][0x248] ;  /* 0x00009200ff0c7b82 */ /* 0x000ea40000000800 */
[----:B------:R-:W-:-:S05]  /*27de0*/  IMAD R13, R16, 0x2, R3 ;  /* 0x00000002100d7824 */ /* 0x000fca00078e0203 */
        /* <DEDUP_REMOVED lines=36> */
[----:B------:R1:W-:Y:S01]  /*28030*/  @P5 STG.E desc[UR28][R8.64], R81 ;  /* 0x0000005108005986 */ /* 0x0003e2000c10191c */
[----:B------:R-:W-:Y:S01]  /*28040*/  ISETP.LT.AND P5, PT, R83, UR4, !P0 ;  /* 0x0000000453007c0c */ /* 0x000fe2000c7a1270 */
[----:B------:R-:W-:Y:S01]  /*28050*/  IMAD R3, R16, 0x2, R13 ;  /* 0x0000000210037824 */ /* 0x000fe200078e020d */
[----:B------:R-:W-:Y:S01]  /*28060*/  ULDC UR4, c[0x0][0x22c] ;  /* 0x00008b0000047ab9 */ /* 0x000fe20000000800 */
[----:B------:R-:W4:Y:S01]  /*28070*/  LDL.LU R84, [R1+0x7b4] ;  /* 0x0007b40001547983 */ /* 0x000f220000300800 */
[----:B------:R-:W4:Y:S03]  /*28080*/  LDC R16, c[0x0][0x248] ;  /* 0x00009200ff107b82 */ /* 0x000f260000000800 */
[----:B------:R-:W4:Y:S01]  /*28090*/  LDL.LU R83, [R1+0x7b0] ;  /* 0x0007b00001537983 */ /* 0x000f220000300800 */
[----:B--2---:R-:W-:-:S04]  /*280a0*/  LEA R4, P6, R3, R2, 0x2 ;  /* 0x0000000203047211 */ /* 0x004fc800078c10ff */
[----:B------:R-:W-:Y:S01]  /*280b0*/  LEA.HI.X.SX32 R5, R3, R0, 0x2, P6 ;  /* 0x0000000003057211 */ /* 0x000fe200030f16ff */
[----:B------:R-:W-:Y:S02]  /*280c0*/  IMAD R3, R6, 0x2, R3 ;  /* 0x0000000206037824 */ /* 0x000fe400078e0203 */
[----:B------:R-:W2:Y:S02]  /*280d0*/  LDC R6, c[0x0][0x248] ;  /* 0x00009200ff067b82 */ /* 0x000ea40000000800 */
[----:B---3--:R-:W-:-:S05]  /*280e0*/  IMAD R13, R14, 0x2, R3 ;  /* 0x000000020e0d7824 */ /* 0x008fca00078e0203 */
        /* <DEDUP_REMOVED lines=305> */
[----:B------:R-:W1:Y:S03]  /*29400*/  LDC R12, c[0x0][0x248] ;  /* 0x00009200ff0c7b82 */ /* 0x000e660000000800 */
[----:B------:R-:W2:Y:S01]  /*29410*/  LDL.LU R122, [R1+0x714] ;  /* 0x00071400017a7983 */ /* 0x000ea20000300800 */
[----:B---3--:R-:W-:-:S04]  /*29420*/  LEA R4, P6, R3, R2, 0x2 ;  /* 0x0000000203047211 */ /* 0x008fc800078c10ff */
[----:B------:R-:W-:Y:S01]  /*29430*/  LEA.HI.X.SX32 R5, R3, R0, 0x2, P6 ;  /* 0x0000000003057211 */ /* 0x000fe200030f16ff */
[----:B------:R-:W-:Y:S02]  /*29440*/  IMAD R3, R16, 0x2, R3 ;  /* 0x0000000210037824 */ /* 0x000fe400078e0203 */
[----:B------:R-:W3:Y:S02]  /*29450*/  LDC R16, c[0x0][0x248] ;  /* 0x00009200ff107b82 */ /* 0x000ee40000000800 */
[----:B----4-:R4:W-:Y:S01]  /*29460*/  @P5 STG.E desc[UR28][R4.64], R121 ;  /* 0x0000007904005986 */ /* 0x0109e2000c10191c */
[----:B--2---:R-:W-:-:S04]  /*29470*/  LEA R10, P5, R3, R2, 0x2 ;  /* 0x00000002030a7211 */ /* 0x004fc800078a10ff */
[----:B------:R-:W-:Y:S02]  /*29480*/  LEA.HI.X.SX32 R11, R3, R0, 0x2, P5 ;  /* 0x00000000030b7211 */ /* 0x000fe400028f16ff */
[----:B------:R-:W-:Y:S01]  /*29490*/  ISETP.LT.AND P5, PT, R123, UR4, !P0 ;  /* 0x000000047b007c0c */ /* 0x000fe2000c7a1270 */
[----:B------:R-:W-:Y:S01]  /*294a0*/  ULDC UR4, c[0x0][0x22c] ;  /* 0x00008b0000047ab9 */ /* 0x000fe20000000800 */
[----:B------:R-:W2:Y:S04]  /*294b0*/  LDL.LU R123, [R1+0x710] ;  /* 0x00071000017b7983 */ /* 0x000ea80000300800 */
[----:B------:R3:W-:Y:S01]  /*294c0*/  @P3 STG.E desc[UR28][R10.64], R122 ;  /* 0x0000007a0a003986 */ /* 0x0007e2000c10191c */
[----:B------:R-:W-:Y:S01]  /*294d0*/  ISETP.LT.AND P3, PT, R125, UR4, !P0 ;  /* 0x000000047d007c0c */ /* 0x000fe2000c761270 */
[----:B------:R-:W-:Y:S01]  /*294e0*/  IMAD R13, R6, 0x2, R3 ;  /* 0x00000002060d7824 */ /* 0x000fe200078e0203 */
[----:B------:R-:W-:Y:S01]  /*294f0*/  ULDC UR4, c[0x0][0x22c] ;  /* 0x00008b0000047ab9 */ /* 0x000fe20000000800 */
[----:B------:R-:W3:Y:S01]  /*29500*/  LDL.LU R125, [R1+0x70c] ;  /* 0x00070c00017d7983 */ /* 0x000ee20000300800 */
[----:B------:R-:W3:Y:S01]  /*29510*/  LDC R6, c[0x0][0x248] ;  /* 0x00009200ff067b82 */ /* 0x000ee20000000800 */
[----:B-1----:R-:W-:Y:S01]  /*29520*/  IMAD R3, R14, 0x2, R13 ;  /* 0x000000020e037824 */ /* 0x002fe200078e020d */
[----:B------:R-:W-:-:S04]  /*29530*/  LEA R8, P6, R13, R2, 0x2 ;  /* 0x000000020d087211 */ /* 0x000fc800078c10ff */
[----:B------:R-:W-:Y:S02]  /*29540*/  LEA.HI.X.SX32 R9, R13, R0, 0x2, P6 ;  /* 0x000000000d097211 */ /* 0x000fe400030f16ff */
[C---:B----4-:R-:W-:Y:S01]  /*29550*/  LEA R4, P6, R3.reuse, R2, 0x2 ;  /* 0x0000000203047211 */ /* 0x050fe200078c10ff */
[----:B------:R-:W1:Y:S03]  /*29560*/  LDC R14, c[0x0][0x248] ;  /* 0x00009200ff0e7b82 */ /* 0x000e660000000800 */
[----:B------:R-:W-:Y:S01]  /*29570*/  LEA.HI.X.SX32 R5, R3, R0, 0x2, P6 ;  /* 0x0000000003057211 */ /* 0x000fe200030f16ff */
[----:B------:R-:W-:-:S04]  /*29580*/  IMAD R3, R12, 0x2, R3 ;  /* 0x000000020c037824 */ /* 0x000fc800078e0203 */
[----:B------:R-:W4:Y:S01]  /*29590*/  LDC R12, c[0x0][0x248] ;  /* 0x00009200ff0c7b82 */ /* 0x000f220000000800 */
[----:B--2---:R2:W-:Y:S04]  /*295a0*/  @P2 STG.E desc[UR28][R8.64], R123 ;  /* 0x0000007b08002986 */ /* 0x0045e8000c10191c */
[----:B------:R1:W-:Y:S01]  /*295b0*/  @P4 STG.E desc[UR28][R4.64], R124 ;  /* 0x0000007c04004986 */ /* 0x0003e2000c10191c */
[C---:B---3--:R-:W-:Y:S02]  /*295c0*/  LEA R10, P4, R3.reuse, R2, 0x2 ;  /* 0x00000002030a7211 */ /* 0x048fe400078810ff */
[----:B------:R-:W-:Y:S01]  /*295d0*/  ISETP.LT.AND P2, PT, R126, UR4, !P0 ;  /* 0x000000047e007c0c */ /* 0x000fe2000c741270 */
[----:B------:R-:W-:Y:S01]  /*295e0*/  ULDC UR4, c[0x0][0x22c] ;  /* 0x00008b0000047ab9 */ /* 0x000fe20000000800 */
[----:B------:R-:W-:Y:S01]  /*295f0*/  LEA.HI.X.SX32 R11, R3, R0, 0x2, P4 ;  /* 0x00000000030b7211 */ /* 0x000fe200020f16ff */
[----:B------:R-:W3:Y:S01]  /*29600*/  LDL.LU R126, [R1+0x708] ;  /* 0x00070800017e7983 */ /* 0x000ee20000300800 */
        /* <DEDUP_REMOVED lines=8> */
[----:B------:R-:W3:Y:S01]  /*29690*/  LDC R16, c[0x0][0x248] ;  /* 0x00009200ff107b82 */ /* 0x000ee20000000800 */
[----:B------:R-:W-:Y:S01]  /*296a0*/  IMAD R3, R6, 0x2, R13 ;  /* 0x0000000206037824 */ /* 0x000fe200078e020d */
[----:B--2---:R-:W-:-:S04]  /*296b0*/  LEA R8, P6, R13, R2, 0x2 ;  /* 0x000000020d087211 */ /* 0x004fc800078c10ff */
[----:B------:R-:W-:Y:S02]  /*296c0*/  LEA.HI.X.SX32 R9, R13, R0, 0x2, P6 ;  /* 0x000000000d097211 */ /* 0x000fe400030f16ff */
[C---:B-1----:R-:W-:Y:S01]  /*296d0*/  LEA R4, P6, R3.reuse, R2, 0x2 ;  /* 0x0000000203047211 */ /* 0x042fe200078c10ff */
[----:B------:R-:W1:Y:S03]  /*296e0*/  LDC R6, c[0x0][0x248] ;  /* 0x00009200ff067b82 */ /* 0x000e660000000800 */
[----:B------:R-:W-:Y:S01]  /*296f0*/  LEA.HI.X.SX32 R5, R3, R0, 0x2, P6 ;  /* 0x0000000003057211 */ /* 0x000fe200030f16ff */
[----:B----4-:R-:W-:-:S05]  /*29700*/  IMAD R3, R12, 0x2, R3 ;  /* 0x000000020c037824 */ /* 0x010fca00078e0203 */
[----:B------:R-:W-:-:S04]  /*29710*/  LEA R10, P6, R3, R2, 0x2 ;  /* 0x00000002030a7211 */ /* 0x000fc800078c10ff */
[----:B------:R-:W-:Y:S01]  /*29720*/  LEA.HI.X.SX32 R11, R3, R0, 0x2, P6 ;  /* 0x00000000030b7211 */ /* 0x000fe200030f16ff */
[----:B---3--:R-:W-:Y:S01]  /*29730*/  @P3 STG.E desc[UR28][R8.64], R126 ;  /* 0x0000007e08003986 */ /* 0x008fe2000c10191c */
[----:B------:R-:W-:Y:S01]  /*29740*/  ISETP.LT.AND P3, PT, R129, UR4, !P0 ;  /* 0x0000000481007c0c */ /* 0x000fe2000c761270 */
[----:B------:R-:W-:Y:S02]  /*29750*/  ULDC UR4, c[0x0][0x22c] ;  /* 0x00008b0000047ab9 */ /* 0x000fe40000000800 */
[----:B------:R2:W-:Y:S01]  /*29760*/  @P2 STG.E desc[UR28][R4.64], R127 ;  /* 0x0000007f04002986 */ /* 0x0005e2000c10191c */
[----:B------:R-:W-:Y:S01]  /*29770*/  ISETP.LT.AND P2, PT, R130, UR4, !P0 ;  /* 0x0000000482007c0c */ /* 0x000fe2000c741270 */
[----:B------:R-:W-:Y:S02]  /*29780*/  ULDC UR4, c[0x0][0x22c] ;  /* 0x00008b0000047ab9 */ /* 0x000fe40000000800 */
[----:B------:R-:W3:Y:S04]  /*29790*/  LDL.LU R129, [R1+0x6fc] ;  /* 0x0006fc0001817983 */ /* 0x000ee80000300800 */
[----:B------:R4:W-:Y:S01]  /*297a0*/  @P4 STG.E desc[UR28][R10.64], R128 ;  /* 0x000000800a004986 */ /* 0x0009e2000c10191c */
[----:B------:R-:W-:Y:S01]  /*297b0*/  ISETP.LT.AND P4, PT, R131, UR4, !P0 ;  /* 0x0000000483007c0c */ /* 0x000fe2000c781270 */
[----:B------:R-:W-:Y:S01]  /*297c0*/  IMAD R13, R14, 0x2, R3 ;  /* 0x000000020e0d7824 */ /* 0x000fe200078e0203 */
[----:B------:R-:W-:Y:S01]  /*297d0*/  ULDC UR4, c[0x0][0x22c] ;  /* 0x00008b0000047ab9 */ /* 0x000fe20000000800 */
[----:B------:R-:W4:Y:S01]  /*297e0*/  LDL.LU R130, [R1+0x6f8] ;  /* 0x0006f80001827983 */ /* 0x000f220000300800 */
[----:B------:R-:W2:Y:S03]  /*297f0*/  LDC R14, c[0x0][0x248] ;  /* 0x00009200ff0e7b82 */ /* 0x000ea60000000800 */
[----:B------:R-:W4:Y:S01]  /*29800*/  LDL.LU R131, [R1+0x6f4] ;  /* 0x0006f40001837983 */ /* 0x000f220000300800 */
[----:B------:R-:W-:Y:S01]  /*29810*/  LEA R12, P6, R13, R2, 0x2 ;  /* 0x000000020d0c7211 */ /* 0x000fe200078c10ff */
[----:B------:R-:W-:-:S03]  /*29820*/  IMAD R3, R16, 0x2, R13 ;  /* 0x0000000210037824 */ /* 0x000fc600078e020d */
[----:B------:R-:W-:Y:S01]  /*29830*/  LEA.HI.X.SX32 R13, R13, R0, 0x2, P6 ;  /* 0x000000000d0d7211 */ /* 0x000fe200030f16ff */
[----:B-1----:R-:W-:Y:S01]  /*29840*/  IMAD R17, R6, 0x2, R3 ;  /* 0x0000000206117824 */ /* 0x002fe200078e0203 */
[C---:B--2---:R-:W-:Y:S01]  /*29850*/  LEA R4, P6, R3.reuse, R2, 0x2 ;  /* 0x0000000203047211 */ /* 0x044fe200078c10ff */
[----:B------:R-:W1:Y:S03]  /*29860*/  LDC R6, c[0x0][0x248] ;  /* 0x00009200ff067b82 */ /* 0x000e660000000800 */
[----:B------:R-:W-:Y:S02]  /*29870*/  LEA.HI.X.SX32 R5, R3, R0, 0x2, P6 ;  /* 0x0000000003057211 */ /* 0x000fe400030f16ff */
[----:B------:R-:W-:-:S03]  /*29880*/  LEA R8, P6, R17, R2, 0x2 ;  /* 0x0000000211087211 */ /* 0x000fc600078c10ff */
[----:B------:R-:W2:Y:S01]  /*29890*/  LDC R16, c[0x0][0x248] ;  /* 0x00009200ff107b82 */ /* 0x000ea20000000800 */
[----:B------:R-:W-:Y:S01]  /*298a0*/  LEA.HI.X.SX32 R9, R17, R0, 0x2, P6 ;  /* 0x0000000011097211 */ /* 0x000fe200030f16ff */
[----:B------:R-:W-:-:S06]  /*298b0*/  IMAD R17, R14, 0x2, R17 ;  /* 0x000000020e117824 */ /* 0x000fcc00078e0211 */
[----:B------:R-:W2:Y:S01]  /*298c0*/  LDC R14, c[0x0][0x248] ;  /* 0x00009200ff0e7b82 */ /* 0x000ea20000000800 */
[----:B---3--:R3:W-:Y:S01]  /*298d0*/  @P5 STG.E desc[UR28][R12.64], R129 ;  /* 0x000000810c005986 */ /* 0x0087e2000c10191c */
[----:B------:R-:W-:Y:S01]  /*298e0*/  ISETP.LT.AND P5, PT, R137, UR4, !P0 ;  /* 0x0000000489007c0c */ /* 0x000fe2000c7a1270 */
[----:B------:R-:W-:Y:S02]  /*298f0*/  ULDC UR4, c[0x0][0x22c] ;  /* 0x00008b0000047ab9 */ /* 0x000fe40000000800 */
[----:B------:R-:W2:Y:S04]  /*29900*/  LDL.LU R137, [R1+0x6f0] ;  /* 0x0006f00001897983 */ /* 0x000ea80000300800 */
[----:B----4-:R4:W-:Y:S01]  /*29910*/  @P3 STG.E desc[UR28][R4.64], R130 ;  /* 0x0000008204003986 */ /* 0x0109e2000c10191c */
[----:B------:R-:W-:Y:S01]  /*29920*/  ISETP.LT.AND P3, PT, R132, UR4, !P0 ;  /* 0x0000000484007c0c */ /* 0x000fe2000c761270 */
[----:B------:R-:W-:-:S02]  /*29930*/  ULDC UR4, c[0x0][0x22c] ;  /* 0x00008b0000047ab9 */ /* 0x000fc40000000800 */
[----:B------:R1:W-:Y:S01]  /*29940*/  @P2 STG.E desc[UR28][R8.64], R131 ;  /* 0x0000008308002986 */ /* 0x0003e2000c10191c */
[C---:B------:R-:W-:Y:S01]  /*29950*/  LEA R10, P2, R17.reuse, R2, 0x2 ;  /* 0x00000002110a7211 */ /* 0x040fe200078410ff */
[----:B------:R-:W-:Y:S01]  /*29960*/  IMAD R3, R18, 0x2, R17 ;  /* 0x0000000212037824 */ /* 0x000fe200078e0211 */
[----:B---3--:R-:W3:Y:S01]  /*29970*/  LDC R12, c[0x0][0x248] ;  /* 0x00009200ff0c7b82 */ /* 0x008ee20000000800 */
[----:B------:R-:W3:Y:S01]  /*29980*/  LDL.LU R132, [R1+0x6ec] ;  /* 0x0006ec0001847983 */ /* 0x000ee20000300800 */
[----:B------:R-:W-:Y:S02]  /*29990*/  LEA.HI.X.SX32 R11, R17, R0, 0x2, P2 ;  /* 0x00000000110b7211 */ /* 0x000fe400010f16ff */
[----:B------:R-:W-:Y:S01]  /*299a0*/  ISETP.LT.AND P2, PT, R133, UR4, !P0 ;  /* 0x0000000485007c0c */ /* 0x000fe2000c741270 */
[----:B------:R-:W-:Y:S01]  /*299b0*/  ULDC UR4, c[0x0][0x22c] ;  /* 0x00008b0000047ab9 */ /* 0x000fe20000000800 */
[----:B------:R-:W2:Y:S01]  /*299c0*/  LDL.LU R133, [R1+0x6e8] ;  /* 0x0006e80001857983 */ /* 0x000ea20000300800 */
[C---:B----4-:R-:W-:Y:S01]  /*299d0*/  LEA R4, P6, R3.reuse, R2, 0x2 ;  /* 0x0000000203047211 */ /* 0x050fe200078c10ff */
[----:B------:R-:W4:Y:S03]  /*299e0*/  LDC R18, c[0x0][0x248] ;  /* 0x00009200ff127b82 */ /* 0x000f260000000800 */
[----:B------:R-:W-:Y:S01]  /*299f0*/  LEA.HI.X.SX32 R5, R3, R0, 0x2, P6 ;  /* 0x0000000003057211 */ /* 0x000fe200030f16ff */
[----:B-1----:R-:W-:Y:S01]  /*29a00*/  IMAD R9, R6, 0x2, R3 ;  /* 0x0000000206097824 */ /* 0x002fe200078e0203 */
[----:B---3--:R1:W-:Y:S01]  /*29a10*/  @P4 STG.E desc[UR28][R10.64], R132 ;  /* 0x000000840a004986 */ /* 0x0083e2000c10191c */
[----:B------:R-:W-:Y:S01]  /*29a20*/  ISETP.LT.AND P4, PT, R134, UR4, !P0 ;  /* 0x0000000486007c0c */ /* 0x000fe2000c781270 */
[----:B------:R-:W-:Y:S01]  /*29a30*/  ULDC UR4, c[0x0][0x22c] ;  /* 0x00008b0000047ab9 */ /* 0x000fe20000000800 */
[----:B------:R-:W3:Y:S01]  /*29a40*/  LDC R6, c[0x0][0x248] ;  /* 0x00009200ff067b82 */ /* 0x000ee20000000800 */
[----:B------:R-:W4:Y:S04]  /*29a50*/  LDL.LU R134, [R1+0x6e4] ;  /* 0x0006e40001867983 */ /* 0x000f280000300800 */
[----:B--2---:R2:W-:Y:S01]  /*29a60*/  @P5 STG.E desc[UR28][R4.64], R133 ;  /* 0x0000008504005986 */ /* 0x0045e2000c10191c */
[----:B------:R-:W-:Y:S01]  /*29a70*/  ISETP.LT.AND P5, PT, R135, UR4, !P0 ;  /* 0x0000000487007c0c */ /* 0x000fe2000c7a1270 */
[----:B------:R-:W-:Y:S01]  /*29a80*/  IMAD R3, R16, 0x2, R9 ;  /* 0x0000000210037824 */ /* 0x000fe200078e0209 */
[C---:B------:R-:W-:Y:S01]  /*29a90*/  LEA R8, P6, R9.reuse, R2, 0x2 ;  /* 0x0000000209087211 */ /* 0x040fe200078c10ff */
[----:B------:R-:W2:Y:S01]  /*29aa0*/  LDL.LU R135, [R1+0x6e0] ;  /* 0x0006e00001877983 */ /* 0x000ea20000300800 */
[----:B------:R-:W-:Y:S01]  /*29ab0*/  ULDC UR4, c[0x0][0x22c] ;  /* 0x00008b0000047ab9 */ /* 0x000fe20000000800 */
[----:B------:R-:W3:Y:S01]  /*29ac0*/  LDC R16, c[0x0][0x248] ;  /* 0x00009200ff107b82 */ /* 0x000ee20000000800 */
[----:B------:R-:W-:-:S02]  /*29ad0*/  LEA.HI.X.SX32 R9, R9, R0, 0x2, P6 ;  /* 0x0000000009097211 */ /* 0x000fc400030f16ff */
[----:B-1----:R-:W-:Y:S01]  /*29ae0*/  LEA R10, P6, R3, R2, 0x2 ;  /* 0x00000002030a7211 */ /* 0x002fe200078c10ff */
[----:B------:R-:W-:-:S03]  /*29af0*/  IMAD R13, R12, 0x2, R3 ;  /* 0x000000020c0d7824 */ /* 0x000fc600078e0203 */
[----:B------:R-:W-:Y:S01]  /*29b00*/  LEA.HI.X.SX32 R11, R3, R0, 0x2, P6 ;  /* 0x00000000030b7211 */ /* 0x000fe200030f16ff */
[----:B------:R-:W-:Y:S02]  /*29b10*/  IMAD R3, R14, 0x2, R13 ;  /* 0x000000020e037824 */ /* 0x000fe400078e020d */
[----:B------:R-:W1:Y:S03]  /*29b20*/  LDC R14, c[0x0][0x248] ;  /* 0x00009200ff0e7b82 */ /* 0x000e660000000800 */
[-C--:B------:R-:W-:Y:S01]  /*29b30*/  LEA R12, P6, R3, R2.reuse, 0x2 ;  /* 0x00000002030c7211 */ /* 0x080fe200078c10ff */
[----:B----4-:R4:W-:Y:S01]  /*29b40*/  @P3 STG.E desc[UR28][R8.64], R134 ;  /* 0x0000008608003986 */ /* 0x0109e2000c10191c */
[----:B------:R-:W-:Y:S01]  /*29b50*/  ISETP.LT.AND P3, PT, R138, UR4, !P0 ;  /* 0x000000048a007c0c */ /* 0x000fe2000c761270 */
[----:B------:R-:W-:Y:S02]  /*29b60*/  ULDC UR4, c[0x0][0x22c] ;  /* 0x00008b0000047ab9 */ /* 0x000fe40000000800 */
[----:B------:R-:W4:Y:S04]  /*29b70*/  LDL.LU R138, [R1+0x6dc] ;  /* 0x0006dc00018a7983 */ /* 0x000f280000300800 */
[----:B--2---:R2:W-:Y:S01]  /*29b80*/  @P2 STG.E desc[UR28][R10.64], R135 ;  /* 0x000000870a002986 */ /* 0x0045e2000c10191c */
[----:B------:R-:W-:-:S04]  /*29b90*/  LEA R4, P2, R13, R2, 0x2 ;  /* 0x000000020d047211 */ /* 0x000fc800078410ff */
[-C--:B------:R-:W-:Y:S02]  /*29ba0*/  LEA.HI.X.SX32 R5, R13, R0.reuse, 0x2, P2 ;  /* 0x000000000d057211 */ /* 0x080fe400010f16ff */
[----:B------:R-:W-:Y:S01]  /*29bb0*/  ISETP.LT.AND P2, PT, R139, UR4, !P0 ;  /* 0x000000048b007c0c */ /* 0x000fe2000c741270 */
[----:B------:R-:W-:Y:S01]  /*29bc0*/  ULDC UR4, c[0x0][0x22c] ;  /* 0x00008b0000047ab9 */ /* 0x000fe20000000800 */
[----:B------:R-:W2:Y:S01]  /*29bd0*/  LDL.LU R139, [R1+0x6d8] ;  /* 0x0006d800018b7983 */ /* 0x000ea20000300800 */
[----:B------:R-:W-:-:S03]  /*29be0*/  LEA.HI.X.SX32 R13, R3, R0, 0x2, P6 ;  /* 0x00000000030d7211 */ /* 0x000fc600030f16ff */
[----:B------:R1:W-:Y:S04]  /*29bf0*/  @P4 STG.E desc[UR28][R4.64], R136 ;  /* 0x0000008804004986 */ /* 0x0003e8000c10191c */
[----:B------:R1:W-:Y:S01]  /*29c00*/  @P5 STG.E desc[UR28][R12.64], R137 ;  /* 0x000000890c005986 */ /* 0x0003e2000c10191c */
[----:B------:R-:W-:Y:S01]  /*29c10*/  ISETP.LT.AND P5, PT, R140, UR4, !P0 ;  /* 0x000000048c007c0c */ /* 0x000fe2000c7a1270 */
[----:B---3--:R-:W-:Y:S01]  /*29c20*/  IMAD R3, R6, 0x2, R3 ;  /* 0x0000000206037824 */ /* 0x008fe200078e0203 */
[----:B------:R-:W-:Y:S01]  /*29c30*/  ULDC UR4, c[0x0][0x22c] ;  /* 0x00008b0000047ab9 */ /* 0x000fe20000000800 */
[----:B------:R-:W3:Y:S01]  /*29c40*/  LDL.LU R140, [R1+0x6d4] ;  /* 0x0006d400018c7983 */ /* 0x000ee20000300800 */
[----:B------:R-:W3:Y:S01]  /*29c50*/  LDC R6, c[0x0][0x248] ;  /* 0x00009200ff067b82 */ /* 0x000ee20000000800 */
[----:B------:R-:W-:Y:S01]  /*29c60*/  IMAD R17, R16, 0x2, R3 ;  /* 0x0000000210117824 */ /* 0x000fe200078e0203 */
[----:B----4-:R-:W-:-:S04]  /*29c70*/  LEA R8, P4, R3, R2, 0x2 ;  /* 0x0000000203087211 */ /* 0x010fc800078810ff */
[----:B--2---:R-:W-:Y:S02]  /*29c80*/  LEA R10, P6, R17, R2, 0x2 ;  /* 0x00000002110a7211 */ /* 0x004fe400078c10ff */
[-C--:B------:R-:W-:Y:S01]  /*29c90*/  LEA.HI.X.SX32 R9, R3, R0.reuse, 0x2, P4 ;  /* 0x0000000003097211 */ /* 0x080fe200020f16ff */
[----:B------:R-:W2:Y:S01]  /*29ca0*/  LDC R16, c[0x0][0x248] ;  /* 0x00009200ff107b82 */ /* 0x000ea20000000800 */
[----:B------:R-:W-:Y:S01]  /*29cb0*/  LEA.HI.X.SX32 R11, R17, R0, 0x2, P6 ;  /* 0x00000000110b7211 */ /* 0x000fe200030f16ff */
[----:B-1----:R-:W-:Y:S01]  /*29cc0*/  IMAD R17, R14, 0x2, R17 ;  /* 0x000000020e117824 */ /* 0x002fe200078e0211 */
[----:B------:R-:W-:Y:S01]  /*29cd0*/  ISETP.LT.AND P4, PT, R141, UR5, !P0 ;  /* 0x000000058d007c0c */ /* 0x000fe2000c781270 */
[----:B------:R-:W-:Y:S01]  /*29ce0*/  ULDC UR5, c[0x0][0x22c] ;  /* 0x00008b0000057ab9 */ /* 0x000fe20000000800 */
[----:B------:R-:W4:Y:S04]  /*29cf0*/  LDL.LU R141, [R1+0x6d0] ;  /* 0x0006d000018d7983 */ /* 0x000f280000300800 */
[----:B------:R1:W-:Y:S01]  /*29d00*/  @P3 STG.E desc[UR28][R8.64], R138 ;  /* 0x0000008a08003986 */ /* 0x0003e2000c10191c */
[----:B------:R-:W-:Y:S01]  /*29d10*/  ISETP.LT.AND P3, PT, R144, UR4, !P0 ;  /* 0x0000000490007c0c */ /* 0x000fe2000c761270 */
[----:B------:R-:W-:Y:S01]  /*29d20*/  ULDC UR4, c[0x0][0x22c] ;  /* 0x00008b0000047ab9 */ /* 0x000fe20000000800 */
[----:B------:R-:W2:Y:S01]  /*29d30*/  LDC R14, c[0x0][0x248] ;  /* 0x00009200ff0e7b82 */ /* 0x000ea20000000800 */
[----:B------:R-:W2:Y:S04]  /*29d40*/  LDL.LU R144, [R1+0x6cc] ;  /* 0x0006cc0001907983 */ /* 0x000ea80000300800 */
[----:B------:R2:W-:Y:S01]  /*29d50*/  @P2 STG.E desc[UR28][R10.64], R139 ;  /* 0x0000008b0a002986 */ /* 0x0005e2000c10191c */
[----:B------:R-:W-:-:S04]  /*29d60*/  LEA R4, P2, R17, R2, 0x2 ;  /* 0x0000000211047211 */ /* 0x000fc800078410ff */
[----:B------:R-:W-:Y:S02]  /*29d70*/  LEA.HI.X.SX32 R5, R17, R0, 0x2, P2 ;  /* 0x0000000011057211 */ /* 0x000fe400010f16ff */
[----:B------:R-:W-:Y:S02]  /*29d80*/  ISETP.LT.AND P2, PT, R15, UR5, !P0 ;  /* 0x000000050f007c0c */ /* 0x000fe4000c741270 */
[----:B------:R-:W2:Y:S04]  /*29d90*/  LDL.LU R15, [R1+0x6c8] ;  /* 0x0006c800010f7983 */ /* 0x000ea80000300800 */
[----:B---3--:R-:W-:Y:S01]  /*29da0*/  @P5 STG.E desc[UR28][R4.64], R140 ;  /* 0x0000008c04005986 */ /* 0x008fe2000c10191c */
[----:B------:R-:W-:Y:S01]  /*29db0*/  ISETP.LT.AND P5, PT, R142, UR4, !P0 ;  /* 0x000000048e007c0c */ /* 0x000fe2000c7a1270 */
[----:B------:R-:W-:Y:S01]  /*29dc0*/  IMAD R3, R18, 0x2, R17 ;  /* 0x0000000212037824 */ /* 0x000fe200078e0211 */
[----:B------:R-:W-:Y:S01]  /*29dd0*/  ULDC UR4, c[0x0][0x22c] ;  /* 0x00008b0000047ab9 */ /* 0x000fe20000000800 */
[----:B------:R-:W3:Y:S03]  /*29de0*/  LDL.LU R142, [R1+0x6c4] ;  /* 0x0006c400018e7983 */ /* 0x000ee60000300800 */
[C---:B------:R-:W-:Y:S01]  /*29df0*/  LEA R12, P6, R3.reuse, R2, 0x2 ;  /* 0x00000002030c7211 */ /* 0x040fe200078c10ff */
[----:B------:R-:W3:Y:S03]  /*29e00*/  LDL.LU R246, [R1+0x304] ;  /* 0x0003040001f67983 */ /* 0x000ee60000300800 */
[----:B------:R-:W-:Y:S01]  /*29e10*/  LEA.HI.X.SX32 R13, R3, R0, 0x2, P6 ;  /* 0x00000000030d7211 */ /* 0x000fe200030f16ff */
[----:B------:R-:W-:-:S02]  /*29e20*/  IMAD R3, R6, 0x2, R3 ;  /* 0x0000000206037824 */ /* 0x000fc400078e0203 */
[----:B------:R-:W3:Y:S02]  /*29e30*/  LDC R6, c[0x0][0x248] ;  /* 0x00009200ff067b82 */ /* 0x000ee40000000800 */
[----:B----4-:R4:W-:Y:S01]  /*29e40*/  @P4 STG.E desc[UR28][R12.64], R141 ;  /* 0x0000008d0c004986 */ /* 0x0109e2000c10191c */
[----:B------:R-:W-:Y:S01]  /*29e50*/  ISETP.LT.AND P4, PT, R143, UR4, !P0 ;  /* 0x000000048f007c0c */ /* 0x000fe2000c781270 */
[----:B------:R-:W-:Y:S01]  /*29e60*/  ULDC UR4, c[0x0][0x22c] ;  /* 0x00008b0000047ab9 */ /* 0x000fe20000000800 */
[C---:B-1----:R-:W-:Y:S01]  /*29e70*/  LEA R8, P6, R3.reuse, R2, 0x2 ;  /* 0x0000000203087211 */ /* 0x042fe200078c10ff */
[----:B------:R-:W3:Y:S03]  /*29e80*/  LDL.LU R143, [R1+0x6c0] ;  /* 0x0006c000018f7983 */ /* 0x000ee60000300800 */
[----:B------:R-:W-:Y:S01]  /*29e90*/  LEA.HI.X.SX32 R9, R3, R0, 0x2, P6 ;  /* 0x0000000003097211 */ /* 0x000fe200030f16ff */
[----:B--2---:R-:W-:Y:S01]  /*29ea0*/  IMAD R11, R16, 0x2, R3 ;  /* 0x00000002100b7824 */ /* 0x004fe200078e0203 */
[----:B----4-:R-:W1:Y:S03]  /*29eb0*/  LDC R12, c[0x0][0x248] ;  /* 0x00009200ff0c7b82 */ /* 0x010e660000000800 */
[----:B---3--:R2:W-:Y:S01]  /*29ec0*/  @P3 STG.E desc[UR28][R8.64], R142 ;  /* 0x0000008e08003986 */ /* 0x0085e2000c10191c */
[----:B------:R-:W-:Y:S01]  /*29ed0*/  ISETP.LT.AND P3, PT, R145, UR4, !P0 ;  /* 0x0000000491007c0c */ /* 0x000fe2000c761270 */
[----:B------:R-:W-:Y:S01]  /*29ee0*/  IMAD R3, R14, 0x2, R11 ;  /* 0x000000020e037824 */ /* 0x000fe200078e020b */
[C---:B------:R-:W-:Y:S01]  /*29ef0*/  LEA R4, P6, R11.reuse, R2, 0x2 ;  /* 0x000000020b047211 */ /* 0x040fe200078c10ff */
[----:B------:R-:W3:Y:S01]  /*29f00*/  LDL.LU R145, [R1+0x6bc] ;  /* 0x0006bc0001917983 */ /* 0x000ee20000300800 */
[----:B------:R-:W-:Y:S01]  /*29f10*/  ULDC UR4, c[0x0][0x22c] ;  /* 0x00008b0000047ab9 */ /* 0x000fe20000000800 */
[----:B------:R-:W4:Y:S01]  /*29f20*/  LDC R14, c[0x0][0x248] ;  /* 0x00009200ff0e7b82 */ /* 0x000f220000000800 */
[----:B------:R-:W-:Y:S01]  /*29f30*/  LEA.HI.X.SX32 R5, R11, R0, 0x2, P6 ;  /* 0x000000000b057211 */ /* 0x000fe200030f16ff */
[----:B------:R-:W4:Y:S01]  /*29f40*/  LDS.128 R16, [R15] ;  /* 0x000000000f107984 */ /* 0x000f220000000c00 */
[----:B------:R-:W-:-:S04]  /*29f50*/  LEA R10, P6, R3, R2, 0x2 ;  /* 0x00000002030a7211 */ /* 0x000fc800078c10ff */
[----:B------:R-:W-:Y:S01]  /*29f60*/  LEA.HI.X.SX32 R11, R3, R0, 0x2, P6 ;  /* 0x00000000030b7211 */ /* 0x000fe200030f16ff */
[----:B------:R-:W-:Y:S01]  /*29f70*/  IMAD R3, R6, 0x2, R3 ;  /* 0x0000000206037824 */ /* 0x000fe200078e0203 */
[----:B------:R1:W-:Y:S04]  /*29f80*/  @P2 STG.E desc[UR28][R4.64], R143 ;  /* 0x0000008f04002986 */ /* 0x0003e8000c10191c */
[----:B------:R1:W-:Y:S01]  /*29f90*/  @P5 STG.E desc[UR28][R10.64], R144 ;  /* 0x000000900a005986 */ /* 0x0003e2000c10191c */
[C---:B--2---:R-:W-:Y:S02]  /*29fa0*/  LEA R8, P5, R3.reuse, R2, 0x2 ;  /* 0x0000000203087211 */ /* 0x044fe400078a10ff */
[----:B------:R-:W-:Y:S01]  /*29fb0*/  ISETP.LT.AND P2, PT, R146, UR4, !P0 ;  /* 0x0000000492007c0c */ /* 0x000fe2000c741270 */
[----:B------:R-:W-:Y:S01]  /*29fc0*/  ULDC UR4, c[0x0][0x22c] ;  /* 0x00008b0000047ab9 */ /* 0x000fe20000000800 */
[----:B------:R-:W-:Y:S01]  /*29fd0*/  LEA.HI.X.SX32 R9, R3, R0, 0x2, P5 ;  /* 0x0000000003097211 */ /* 0x000fe200028f16ff */
[----:B------:R-:W2:Y:S01]  /*29fe0*/  LDL.LU R146, [R1+0x6b8] ;  /* 0x0006b80001927983 */ /* 0x000ea20000300800 */
[----:B------:R-:W-:Y:S01]  /*29ff0*/  ISETP.LT.AND P5, PT, R246, UR4, !P0 ;  /* 0x00000004f6007c0c */ /* 0x000fe2000c7a1270 */
[----:B------:R-:W-:-:S02]  /*2a000*/  ULDC UR4, c[0x0][0x22c] ;  /* 0x00008b0000047ab9 */ /* 0x000fc40000000800 */
[----:B---3--:R3:W-:Y:S01]  /*2a010*/  @P4 STG.E desc[UR28][R8.64], R145 ;  /* 0x0000009108004986 */ /* 0x0087e2000c10191c */
[----:B------:R-:W-:Y:S01]  /*2a020*/  ISETP.LT.AND P4, PT, R147, UR4, !P0 ;  /* 0x0000000493007c0c */ /* 0x000fe2000c781270 */
[----:B-1----:R-:W-:Y:S01]  /*2a030*/  IMAD R5, R20, 0x2, R3 ;  /* 0x0000000214057824 */ /* 0x002fe200078e0203 */
[----:B------:R-:W-:Y:S01]  /*2a040*/  ULDC UR4, c[0x0][0x22c] ;  /* 0x00008b0000047ab9 */ /* 0x000fe20000000800 */
[----:B------:R-:W3:Y:S02]  /*2a050*/  LDL.LU R147, [R1+0x6b4] ;  /* 0x0006b40001937983 */ /* 0x000ee40000300800 */
[----:B------:R-:W-:Y:S01]  /*2a060*/  IMAD R3, R22, 0x2, R5 ;  /* 0x0000000216037824 */ /* 0x000fe200078e0205 */
[----:B------:R-:W-:-:S04]  /*2a070*/  LEA R4, P6, R5, R2, 0x2 ;  /* 0x0000000205047211 */ /* 0x000fc800078c10ff */
[----:B------:R-:W-:Y:S01]  /*2a080*/  LEA.HI.X.SX32 R5, R5, R0, 0x2, P6 ;  /* 0x0000000005057211 */ /* 0x000fe200030f16ff */
[----:B------:R-:W-:Y:S01]  /*2a090*/  IMAD R13, R12, 0x2, R3 ;  /* 0x000000020c0d7824 */ /* 0x000fe200078e0203 */
[----:B------:R-:W-:-:S04]  /*2a0a0*/  LEA R10, P6, R3, R2, 0x2 ;  /* 0x00000002030a7211 */ /* 0x000fc800078c10ff */
[----:B------:R-:W-:Y:S01]  /*2a0b0*/  LEA.HI.X.SX32 R11, R3, R0, 0x2, P6 ;  /* 0x00000000030b7211 */ /* 0x000fe200030f16ff */
[----:B----4-:R-:W-:Y:S01]  /*2a0c0*/  IMAD R3, R14, 0x2, R13 ;  /* 0x000000020e037824 */ /* 0x010fe200078e020d */
[----:B------:R-:W-:Y:S01]  /*2a0d0*/  ISETP.LT.AND P0, PT, R7, UR4, !P0 ;  /* 0x0000000407007c0c */ /* 0x000fe2000c701270 */
[----:B--2---:R1:W-:Y:S01]  /*2a0e0*/  @P3 STG.E desc[UR28][R4.64], R146 ;  /* 0x0000009204003986 */ /* 0x0043e2000c10191c */
[----:B------:R-:W-:Y:S01]  /*2a0f0*/  LEA R6, P3, R13, R2, 0x2 ;  /* 0x000000020d067211 */ /* 0x000fe200078610ff */
[----:B------:R-:W-:-:S03]  /*2a100*/  IMAD R15, R24, 0x2, R3 ;  /* 0x00000002180f7824 */ /* 0x000fc600078e0203 */
[----:B------:R-:W-:Y:S02]  /*2a110*/  LEA.HI.X.SX32 R7, R13, R0, 0x2, P3 ;  /* 0x000000000d077211 */ /* 0x000fe400018f16ff */
[----:B---3--:R-:W-:-:S04]  /*2a120*/  LEA R8, P3, R3, R2, 0x2 ;  /* 0x0000000203087211 */ /* 0x008fc800078610ff */
[----:B------:R-:W-:Y:S01]  /*2a130*/  LEA.HI.X.SX32 R9, R3, R0, 0x2, P3 ;  /* 0x0000000003097211 */ /* 0x000fe200018f16ff */
[----:B-1----:R-:W-:Y:S01]  /*2a140*/  IMAD R5, R26, 0x2, R15 ;  /* 0x000000021a057824 */ /* 0x002fe200078e020f */
[----:B------:R1:W-:Y:S01]  /*2a150*/  @P2 STG.E desc[UR28][R10.64], R147 ;  /* 0x000000930a002986 */ /* 0x0003e2000c10191c */
[----:B------:R-:W-:-:S04]  /*2a160*/  LEA R12, P2, R15, R2, 0x2 ;  /* 0x000000020f0c7211 */ /* 0x000fc800078410ff */
[----:B------:R-:W-:Y:S01]  /*2a170*/  LEA.HI.X.SX32 R13, R15, R0, 0x2, P2 ;  /* 0x000000000f0d7211 */ /* 0x000fe200010f16ff */
[----:B------:R1:W-:Y:S01]  /*2a180*/  @P5 STG.E desc[UR28][R6.64], R16 ;  /* 0x0000001006005986 */ /* 0x0003e2000c10191c */
[----:B------:R-:W-:-:S03]  /*2a190*/  LEA R2, P2, R5, R2, 0x2 ;  /* 0x0000000205027211 */ /* 0x000fc600078410ff */
[----:B------:R1:W-:Y:S01]  /*2a1a0*/  @P4 STG.E desc[UR28][R8.64], R17 ;  /* 0x0000001108004986 */ /* 0x0003e2000c10191c */
[----:B------:R-:W-:-:S03]  /*2a1b0*/  LEA.HI.X.SX32 R3, R5, R0, 0x2, P2 ;  /* 0x0000000005037211 */ /* 0x000fc600010f16ff */
[----:B------:R1:W-:Y:S01]  /*2a1c0*/  @P0 STG.E desc[UR28][R12.64], R18 ;  /* 0x000000120c000986 */ /* 0x0003e2000c10191c */
[----:B------:R-:W-:Y:S05]  /*2a1d0*/  @!P1 EXIT ;  /* 0x000000000000994d */ /* 0x000fea0003800000 */
[----:B------:R-:W-:Y:S01]  /*2a1e0*/  STG.E desc[UR28][R2.64], R19 ;  /* 0x0000001302007986 */ /* 0x000fe2000c10191c */
[----:B------:R-:W-:Y:S05]  /*2a1f0*/  EXIT ;  /* 0x000000000000794d */ /* 0x000fea0003800000 */
.L_x_2:
[----:B------:R-:W-:-:S00]  /*2a200*/  BRA `(.L_x_2) ;  /* 0xfffffffc00fc7947 */ /* 0x000fc0000383ffff */
[----:B------:R-:W-:-:S00]  /*2a210*/  NOP ;  /* 0x0000000000007918 */ /* 0x000fc00000000000 */
        /* <DEDUP_REMOVED lines=14> */
.L_x_3:


//--------------------- .nv.shared.matmul_kernel  --------------------------
	.section	.nv.shared.matmul_kernel,"aw",@nobits
	.sectionflags	@""
	.align	16
	.zero		1024


//--------------------- .nv.shared.reserved.0     --------------------------
	.section	.nv.shared.reserved.0,"aw",@nobits
	.weak		__nv_reservedSMEM_offset_0_alias
	.size		__nv_reservedSMEM_offset_0_alias, 0, 0
	.other		__nv_reservedSMEM_offset_0_alias,@"STO_CUDA_RESERVED_SHARED STV_DEFAULT"
__nv_reservedSMEM_offset_0_alias:
	.zero		0


//--------------------- .nv.constant0.matmul_kernel --------------------------
	.section	.nv.constant0.matmul_kernel,"a",@progbits
	.sectionflags	@""
	.align	4
.nv.constant0.matmul_kernel:
	.zero		608


//--------------------- SYMBOLS --------------------------

	.type		.nv.reservedSmem.offset0,@object
	.size		.nv.reservedSmem.offset0,0x4
